	.target	sm_90a

	.elftype	@"ET_EXEC"


//--------------------- .note.nv.tkinfo           --------------------------
	.section	.note.nv.tkinfo,"",@"SHT_NOTE"
	.sectionflags	@"SHF_NOTE_NV_TKINFO"
	.tkinfo
        /*0018*/ 	.word	0x00000002
        /*0030*/ 	.string	""
        /*0030*/ 	.string	"ptxas"
        /*0030*/ 	.string	"Cuda compilation tools, release 13.0, V13.0.88"
        /*0030*/ 	.string	"Build cuda_13.0.r13.0/compiler.36424714_0"
        /*0030*/ 	.string	"-arch sm_90a -m 64 "



//--------------------- .note.nv.cuinfo           --------------------------
	.section	.note.nv.cuinfo,"",@"SHT_NOTE"
	.sectionflags	@"SHF_NOTE_NV_CUINFO"
        /*0018*/ 	.short	0x0002
        /*001a*/ 	.short	0x005a
        /*001c*/ 	.short	0x0082
	.zero		2


//--------------------- .nv.info                  --------------------------
	.section	.nv.info,"",@"SHT_CUDA_INFO"
	.align	4


	//----- nvinfo : EIATTR_REGCOUNT
	.align		4
        /*0000*/ 	.byte	0x04, 0x2f
        /*0002*/ 	.short	(.L_16 - .L_15)
	.align		4
.L_15:
        /*0004*/ 	.word	index@(_ZN7cutlass13device_kernelINS_4gemm6kernel13GemmUniversalIN4cute5tupleIJiiiiEEENS1_10collective13CollectiveMmaINS1_37MainloopSm90TmaGmmaWarpSpecializedFP8ILi8ENS5_IJNS4_1CILi2EEENSA_ILi1EEESC_EEENS1_35KernelTmaWarpSpecializedCooperativeEEENS5_IJNSA_ILi128EEENSA_ILi256EEENSA_ILi64EEEEEENS_12float_e4m3_tENS5_IJlSC_lEEESK_SL_NS4_8TiledMMAINS4_8MMA_AtomIJNS4_4SM904GMMA31MMA_64x256x32_F32E4M3E4M3_SS_TNILNSP_7ScaleInE1ELSR_1EEEEEENS4_6LayoutISD_NS5_IJSC_NSA_ILi0EEESV_EEEEENS5_IJNS4_10UnderscoreESY_SY_EEEEENS4_13SM90_TMA_LOADENS4_14ComposedLayoutINS4_7SwizzleILi2ELi4ELi3EEENS4_18smem_ptr_flag_bitsILi8EEENSU_INS5_IJNSA_ILi8EEESI_EEENS5_IJSI_SC_EEEEEEEvNS4_8identityENS4_23SM90_TMA_LOAD_MULTICASTES1B_vS1C_EENS_8epilogue10collective18CollectiveEpilogueINS1F_22Sm90TmaWarpSpecializedILi4ELi2ELi16ELb0ELb0EEEJSJ_NS5_IJSG_NSA_ILi32EEEEEESK_SL_SK_SL_NS1F_6fusion15FusionCallbacksIS1J_NS1M_13LinCombEltActINS1F_6thread7SigmoidESK_fSK_fLNS_15FloatRoundStyleE2EEESJ_S1L_JEEES11_NS12_INS13_ILi1ELi4ELi3EEES16_NSU_INS5_IJS17_S1K_EEENS5_IJS1K_SC_EEEEEEENS4_39AutoVectorizingCopyWithAssumedAlignmentILi128EEENS4_14SM90_TMA_STOREES1Y_S20_NS4_9Copy_AtomIJNS4_17SM90_U32x4_STSM_NENS_6half_tEEEEvEEEvvEEEEvNT_6ParamsE)
        /*0008*/ 	.word	0x000000a8


	//----- nvinfo : EIATTR_FRAME_SIZE
	.align		4
.L_16:
        /*000c*/ 	.byte	0x04, 0x11
        /*000e*/ 	.short	(.L_18 - .L_17)
	.align		4
.L_17:
        /*0010*/ 	.word	index@($__internal_0_$__cuda_sm20_rcp_rn_f32_slowpath)
        /*0014*/ 	.word	0x000000e0


	//----- nvinfo : EIATTR_FRAME_SIZE
	.align		4
.L_18:
        /*0018*/ 	.byte	0x04, 0x11
        /*001a*/ 	.short	(.L_20 - .L_19)
	.align		4
.L_19:
        /*001c*/ 	.word	index@(_ZN7cutlass13device_kernelINS_4gemm6kernel13GemmUniversalIN4cute5tupleIJiiiiEEENS1_10collective13CollectiveMmaINS1_37MainloopSm90TmaGmmaWarpSpecializedFP8ILi8ENS5_IJNS4_1CILi2EEENSA_ILi1EEESC_EEENS1_35KernelTmaWarpSpecializedCooperativeEEENS5_IJNSA_ILi128EEENSA_ILi256EEENSA_ILi64EEEEEENS_12float_e4m3_tENS5_IJlSC_lEEESK_SL_NS4_8TiledMMAINS4_8MMA_AtomIJNS4_4SM904GMMA31MMA_64x256x32_F32E4M3E4M3_SS_TNILNSP_7ScaleInE1ELSR_1EEEEEENS4_6LayoutISD_NS5_IJSC_NSA_ILi0EEESV_EEEEENS5_IJNS4_10UnderscoreESY_SY_EEEEENS4_13SM90_TMA_LOADENS4_14ComposedLayoutINS4_7SwizzleILi2ELi4ELi3EEENS4_18smem_ptr_flag_bitsILi8EEENSU_INS5_IJNSA_ILi8EEESI_EEENS5_IJSI_SC_EEEEEEEvNS4_8identityENS4_23SM90_TMA_LOAD_MULTICASTES1B_vS1C_EENS_8epilogue10collective18CollectiveEpilogueINS1F_22Sm90TmaWarpSpecializedILi4ELi2ELi16ELb0ELb0EEEJSJ_NS5_IJSG_NSA_ILi32EEEEEESK_SL_SK_SL_NS1F_6fusion15FusionCallbacksIS1J_NS1M_13LinCombEltActINS1F_6thread7SigmoidESK_fSK_fLNS_15FloatRoundStyleE2EEESJ_S1L_JEEES11_NS12_INS13_ILi1ELi4ELi3EEES16_NSU_INS5_IJS17_S1K_EEENS5_IJS1K_SC_EEEEEEENS4_39AutoVectorizingCopyWithAssumedAlignmentILi128EEENS4_14SM90_TMA_STOREES1Y_S20_NS4_9Copy_AtomIJNS4_17SM90_U32x4_STSM_NENS_6half_tEEEEvEEEvvEEEEvNT_6ParamsE)
        /*0020*/ 	.word	0x000000e0


	//----- nvinfo : EIATTR_MIN_STACK_SIZE
	.align		4
.L_20:
        /*0024*/ 	.byte	0x04, 0x12
        /*0026*/ 	.short	(.L_22 - .L_21)
	.align		4
.L_21:
        /*0028*/ 	.word	index@(_ZN7cutlass13device_kernelINS_4gemm6kernel13GemmUniversalIN4cute5tupleIJiiiiEEENS1_10collective13CollectiveMmaINS1_37MainloopSm90TmaGmmaWarpSpecializedFP8ILi8ENS5_IJNS4_1CILi2EEENSA_ILi1EEESC_EEENS1_35KernelTmaWarpSpecializedCooperativeEEENS5_IJNSA_ILi128EEENSA_ILi256EEENSA_ILi64EEEEEENS_12float_e4m3_tENS5_IJlSC_lEEESK_SL_NS4_8TiledMMAINS4_8MMA_AtomIJNS4_4SM904GMMA31MMA_64x256x32_F32E4M3E4M3_SS_TNILNSP_7ScaleInE1ELSR_1EEEEEENS4_6LayoutISD_NS5_IJSC_NSA_ILi0EEESV_EEEEENS5_IJNS4_10UnderscoreESY_SY_EEEEENS4_13SM90_TMA_LOADENS4_14ComposedLayoutINS4_7SwizzleILi2ELi4ELi3EEENS4_18smem_ptr_flag_bitsILi8EEENSU_INS5_IJNSA_ILi8EEESI_EEENS5_IJSI_SC_EEEEEEEvNS4_8identityENS4_23SM90_TMA_LOAD_MULTICASTES1B_vS1C_EENS_8epilogue10collective18CollectiveEpilogueINS1F_22Sm90TmaWarpSpecializedILi4ELi2ELi16ELb0ELb0EEEJSJ_NS5_IJSG_NSA_ILi32EEEEEESK_SL_SK_SL_NS1F_6fusion15FusionCallbacksIS1J_NS1M_13LinCombEltActINS1F_6thread7SigmoidESK_fSK_fLNS_15FloatRoundStyleE2EEESJ_S1L_JEEES11_NS12_INS13_ILi1ELi4ELi3EEES16_NSU_INS5_IJS17_S1K_EEENS5_IJS1K_SC_EEEEEEENS4_39AutoVectorizingCopyWithAssumedAlignmentILi128EEENS4_14SM90_TMA_STOREES1Y_S20_NS4_9Copy_AtomIJNS4_17SM90_U32x4_STSM_NENS_6half_tEEEEvEEEvvEEEEvNT_6ParamsE)
        /*002c*/ 	.word	0x000000e0
.L_22:


//--------------------- .nv.compat                --------------------------
	.section	.nv.compat,"",@"SHT_CUDA_COMPAT_INFO"
	.align	4
        /*0000*/ 	.byte	0x02, 0x09, 0x01, 0x00, 0x02, 0x02, 0x04, 0x00, 0x02, 0x05, 0x05, 0x00, 0x03, 0x07, 0x01, 0x01
        /*0010*/ 	.byte	0x02, 0x03, 0x01, 0x00, 0x02, 0x06, 0x01, 0x00, 0x04, 0x0b, 0x08, 0x00, 0x00, 0x00, 0x00, 0x00
        /*0020*/ 	.byte	0x00, 0x00, 0x00, 0x00


//--------------------- .nv.info._ZN7cutlass13device_kernelINS_4gemm6kernel13GemmUniversalIN4cute5tupleIJiiiiEEENS1_10collective13CollectiveMmaINS1_37MainloopSm90TmaGmmaWarpSpecializedFP8ILi8ENS5_IJNS4_1CILi2EEENSA_ILi1EEESC_EEENS1_35KernelTmaWarpSpecializedCooperativeEEENS5_IJNSA_ILi128EEENSA_ILi256EEENSA_ILi64EEEEEENS_12float_e4m3_tENS5_IJlSC_lEEESK_SL_NS4_8TiledMMAINS4_8MMA_AtomIJNS4_4SM904GMMA31MMA_64x256x32_F32E4M3E4M3_SS_TNILNSP_7ScaleInE1ELSR_1EEEEEENS4_6LayoutISD_NS5_IJSC_NSA_ILi0EEESV_EEEEENS5_IJNS4_10UnderscoreESY_SY_EEEEENS4_13SM90_TMA_LOADENS4_14ComposedLayoutINS4_7SwizzleILi2ELi4ELi3EEENS4_18smem_ptr_flag_bitsILi8EEENSU_INS5_IJNSA_ILi8EEESI_EEENS5_IJSI_SC_EEEEEEEvNS4_8identityENS4_23SM90_TMA_LOAD_MULTICASTES1B_vS1C_EENS_8epilogue10collective18CollectiveEpilogueINS1F_22Sm90TmaWarpSpecializedILi4ELi2ELi16ELb0ELb0EEEJSJ_NS5_IJSG_NSA_ILi32EEEEEESK_SL_SK_SL_NS1F_6fusion15FusionCallbacksIS1J_NS1M_13LinCombEltActINS1F_6thread7SigmoidESK_fSK_fLNS_15FloatRoundStyleE2EEESJ_S1L_JEEES11_NS12_INS13_ILi1ELi4ELi3EEES16_NSU_INS5_IJS17_S1K_EEENS5_IJS1K_SC_EEEEEEENS4_39AutoVectorizingCopyWithAssumedAlignmentILi128EEENS4_14SM90_TMA_STOREES1Y_S20_NS4_9Copy_AtomIJNS4_17SM90_U32x4_STSM_NENS_6half_tEEEEvEEEvvEEEEvNT_6ParamsE --------------------------
	.section	.nv.info._ZN7cutlass13device_kernelINS_4gemm6kernel13GemmUniversalIN4cute5tupleIJiiiiEEENS1_10collective13CollectiveMmaINS1_37MainloopSm90TmaGmmaWarpSpecializedFP8ILi8ENS5_IJNS4_1CILi2EEENSA_ILi1EEESC_EEENS1_35KernelTmaWarpSpecializedCooperativeEEENS5_IJNSA_ILi128EEENSA_ILi256EEENSA_ILi64EEEEEENS_12float_e4m3_tENS5_IJlSC_lEEESK_SL_NS4_8TiledMMAINS4_8MMA_AtomIJNS4_4SM904GMMA31MMA_64x256x32_F32E4M3E4M3_SS_TNILNSP_7ScaleInE1ELSR_1EEEEEENS4_6LayoutISD_NS5_IJSC_NSA_ILi0EEESV_EEEEENS5_IJNS4_10UnderscoreESY_SY_EEEEENS4_13SM90_TMA_LOADENS4_14ComposedLayoutINS4_7SwizzleILi2ELi4ELi3EEENS4_18smem_ptr_flag_bitsILi8EEENSU_INS5_IJNSA_ILi8EEESI_EEENS5_IJSI_SC_EEEEEEEvNS4_8identityENS4_23SM90_TMA_LOAD_MULTICASTES1B_vS1C_EENS_8epilogue10collective18CollectiveEpilogueINS1F_22Sm90TmaWarpSpecializedILi4ELi2ELi16ELb0ELb0EEEJSJ_NS5_IJSG_NSA_ILi32EEEEEESK_SL_SK_SL_NS1F_6fusion15FusionCallbacksIS1J_NS1M_13LinCombEltActINS1F_6thread7SigmoidESK_fSK_fLNS_15FloatRoundStyleE2EEESJ_S1L_JEEES11_NS12_INS13_ILi1ELi4ELi3EEES16_NSU_INS5_IJS17_S1K_EEENS5_IJS1K_SC_EEEEEEENS4_39AutoVectorizingCopyWithAssumedAlignmentILi128EEENS4_14SM90_TMA_STOREES1Y_S20_NS4_9Copy_AtomIJNS4_17SM90_U32x4_STSM_NENS_6half_tEEEEvEEEvvEEEEvNT_6ParamsE,"",@"SHT_CUDA_INFO"
	.sectionflags	@""
	.align	4


	//----- nvinfo : EIATTR_CUDA_API_VERSION
	.align		4
        /*0000*/ 	.byte	0x04, 0x37
        /*0002*/ 	.short	(.L_24 - .L_23)
.L_23:
        /*0004*/ 	.word	0x00000082


	//----- nvinfo : EIATTR_KPARAM_INFO
	.align		4
.L_24:
        /*0008*/ 	.byte	0x04, 0x17
        /*000a*/ 	.short	(.L_26 - .L_25)
.L_25:
        /*000c*/ 	.word	0x00000000
        /*0010*/ 	.short	0x0000
        /*0012*/ 	.short	0x0070
        /*0014*/ 	.byte	0x00, 0xf0, 0x01, 0x1c


	//----- nvinfo : EIATTR_SPARSE_MMA_MASK
	.align		4
.L_26:
        /*0018*/ 	.byte	0x03, 0x50
        /*001a*/ 	.short	0x0000


	//----- nvinfo : EIATTR_MAXREG_COUNT
	.align		4
        /*001c*/ 	.byte	0x03, 0x1b
        /*001e*/ 	.short	0x00a8


	//----- nvinfo : EIATTR_NUM_BARRIERS
	.align		4
        /*0020*/ 	.byte	0x02, 0x4c
        /*0022*/ 	.byte	0x02
	.zero		1


	//----- nvinfo : EIATTR_EXTERNS
	.align		4
        /*0024*/ 	.byte	0x04, 0x0f
        /*0026*/ 	.short	(.L_28 - .L_27)


	//   ....[0]....
	.align		4
.L_27:
        /*0028*/ 	.word	index@(__assertfail)


	//----- nvinfo : EIATTR_ANNOTATIONS
	.align		4
.L_28:
        /*002c*/ 	.byte	0x04, 0x55
        /*002e*/ 	.short	(.L_30 - .L_29)


	//   ....[0]....
.L_29:
        /*0030*/ 	.word	0x00000001
        /*0034*/ 	.byte	0xe0, 0x0c, 0x00, 0x00, 0x01, 0x00, 0x00, 0x00, 0xc0, 0x0d, 0x00, 0x00, 0x01, 0x00, 0x00, 0x00
        /* <DEDUP_REMOVED lines=224> */
        /*0e44*/ 	.byte	0xb0, 0x97, 0x01, 0x00, 0x01, 0x00, 0x00, 0x00, 0xd0, 0x97, 0x01, 0x00


	//----- nvinfo : EIATTR_MERCURY_ISA_VERSION
	.align		4
.L_30:
        /*0e50*/ 	.byte	0x03, 0x5f
        /*0e52*/ 	.short	0x0101


	//----- nvinfo : EIATTR_INT_WARP_WIDE_INSTR_OFFSETS
	.align		4
        /*0e54*/ 	.byte	0x04, 0x31
        /*0e56*/ 	.short	(.L_32 - .L_31)


	//   ....[0]....
.L_31:
        /*0e58*/ 	.word	0x00000be0


	//   ....[1]....
        /*0e5c*/ 	.word	0x00000c00


	//   ....[2]....
        /*0e60*/ 	.word	0x00000d10


	//   ....[3]....
        /*0e64*/ 	.word	0x00004850


	//   ....[4]....
        /*0e68*/ 	.word	0x00005840


	//----- nvinfo : EIATTR_COOP_GROUP_MASK_REGIDS
	.align		4
.L_32:
        /*0e6c*/ 	.byte	0x04, 0x29
        /*0e6e*/ 	.short	(.L_34 - .L_33)


	//   ....[0]....
.L_33:
        /*0e70*/ 	.word	0xffffffff


	//   ....[1]....
        /*0e74*/ 	.word	0xffffffff


	//   ....[2]....
        /*0e78*/ 	.word	0xffffffff


	//   ....[3]....
        /*0e7c*/ 	.word	0xffffffff


	//   ....[4]....
        /*0e80*/ 	.word	0xffffffff


	//   ....[5]....
        /*0e84*/ 	.word	0xffffffff


	//   ....[6]....
        /*0e88*/ 	.word	0xffffffff


	//----- nvinfo : EIATTR_COOP_GROUP_INSTR_OFFSETS
	.align		4
.L_34:
        /*0e8c*/ 	.byte	0x04, 0x28
        /*0e8e*/ 	.short	(.L_36 - .L_35)


	//   ....[0]....
.L_35:
        /*0e90*/ 	.word	0x00000060


	//   ....[1]....
        /*0e94*/ 	.word	0x00000090


	//   ....[2]....
        /*0e98*/ 	.word	0x00000500


	//   ....[3]....
        /*0e9c*/ 	.word	0x00000820


	//   ....[4]....
        /*0ea0*/ 	.word	0x00000a70


	//   ....[5]....
        /*0ea4*/ 	.word	0x00000e20


	//   ....[6]....
        /*0ea8*/ 	.word	0x00001b90


	//----- nvinfo : EIATTR_REG_RECONFIG
	.align		4
.L_36:
        /*0eac*/ 	.byte	0x01, 0x54
	.zero		2


	//----- nvinfo : EIATTR_SYSCALL_OFFSETS
	.align		4
        /*0eb0*/ 	.byte	0x04, 0x46
        /*0eb2*/ 	.short	(.L_38 - .L_37)


	//   ....[0]....
.L_37:
        /*0eb4*/ 	.word	0x00005a90


	//   ....[1]....
        /*0eb8*/ 	.word	0x00005bd0


	//----- nvinfo : EIATTR_MBARRIER_INSTR_OFFSETS
	.align		4
.L_38:
        /*0ebc*/ 	.byte	0x04, 0x39
        /*0ebe*/ 	.short	(.L_40 - .L_39)


	//   ....[0]....
.L_39:
        /*0ec0*/ 	.word	0x000006b0
        /*0ec4*/ 	.word	0x000000ff
        /*0ec8*/ 	.word	0x00000000
        /*0ecc*/ 	.short	0x0100
        /*0ece*/ 	.byte	0x08
	.zero		1


	//   ....[1]....
        /*0ed0*/ 	.word	0x000006c0
        /*0ed4*/ 	.word	0x000000ff
        /*0ed8*/ 	.word	0x00000040
        /*0edc*/ 	.short	0x0100
        /*0ede*/ 	.byte	0x08
	.zero		1


	//   ....[2]....
        /*0ee0*/ 	.word	0x000006d0
        /*0ee4*/ 	.word	0x000000ff
        /*0ee8*/ 	.word	0x00000008
        /*0eec*/ 	.short	0x0100
        /*0eee*/ 	.byte	0x08
	.zero		1


	//   ....[3]....
        /*0ef0*/ 	.word	0x000006e0
        /*0ef4*/ 	.word	0x000000ff
        /*0ef8*/ 	.word	0x00000048
        /*0efc*/ 	.short	0x0100
        /*0efe*/ 	.byte	0x08
	.zero		1


	//   ....[4]....
        /*0f00*/ 	.word	0x000006f0
        /*0f04*/ 	.word	0x000000ff
        /*0f08*/ 	.word	0x00000010
        /*0f0c*/ 	.short	0x0100
        /*0f0e*/ 	.byte	0x08
	.zero		1


	//   ....[5]....
        /*0f10*/ 	.word	0x00000700
        /*0f14*/ 	.word	0x000000ff
        /*0f18*/ 	.word	0x00000050
        /*0f1c*/ 	.short	0x0100
        /*0f1e*/ 	.byte	0x08
	.zero		1


	//   ....[6]....
        /*0f20*/ 	.word	0x00000710
        /*0f24*/ 	.word	0x000000ff
        /*0f28*/ 	.word	0x00000018
        /*0f2c*/ 	.short	0x0100
        /*0f2e*/ 	.byte	0x08
	.zero		1


	//   ....[7]....
        /*0f30*/ 	.word	0x00000720
        /*0f34*/ 	.word	0x000000ff
        /*0f38*/ 	.word	0x00000058
        /*0f3c*/ 	.short	0x0100
        /*0f3e*/ 	.byte	0x08
	.zero		1


	//   ....[8]....
        /*0f40*/ 	.word	0x00000730
        /*0f44*/ 	.word	0x000000ff
        /*0f48*/ 	.word	0x00000020
        /*0f4c*/ 	.short	0x0100
        /*0f4e*/ 	.byte	0x08
	.zero		1


	//   ....[9]....
        /*0f50*/ 	.word	0x00000740
        /*0f54*/ 	.word	0x000000ff
        /*0f58*/ 	.word	0x00000060
        /*0f5c*/ 	.short	0x0100
        /*0f5e*/ 	.byte	0x08
	.zero		1


	//   ....[10]....
        /*0f60*/ 	.word	0x00000750
        /*0f64*/ 	.word	0x000000ff
        /*0f68*/ 	.word	0x00000028
        /*0f6c*/ 	.short	0x0100
        /*0f6e*/ 	.byte	0x08
	.zero		1


	//   ....[11]....
        /*0f70*/ 	.word	0x00000760
        /*0f74*/ 	.word	0x000000ff
        /*0f78*/ 	.word	0x00000068
        /*0f7c*/ 	.short	0x0100
        /*0f7e*/ 	.byte	0x08
	.zero		1


	//   ....[12]....
        /*0f80*/ 	.word	0x00000770
        /*0f84*/ 	.word	0x000000ff
        /*0f88*/ 	.word	0x00000030
        /*0f8c*/ 	.short	0x0100
        /*0f8e*/ 	.byte	0x08
	.zero		1


	//   ....[13]....
        /*0f90*/ 	.word	0x00000780
        /*0f94*/ 	.word	0x000000ff
        /*0f98*/ 	.word	0x00000070
        /*0f9c*/ 	.short	0x0100
        /*0f9e*/ 	.byte	0x08
	.zero		1


	//   ....[14]....
        /*0fa0*/ 	.word	0x00000790
        /*0fa4*/ 	.word	0x000000ff
        /*0fa8*/ 	.word	0x00000038
        /*0fac*/ 	.short	0x0100
        /*0fae*/ 	.byte	0x08
	.zero		1


	//   ....[15]....
        /*0fb0*/ 	.word	0x000007a0
        /*0fb4*/ 	.word	0x000000ff
        /*0fb8*/ 	.word	0x00000078
        /*0fbc*/ 	.short	0x0100
        /*0fbe*/ 	.byte	0x08
	.zero		1


	//   ....[16]....
        /*0fc0*/ 	.word	0x000009d0
        /*0fc4*/ 	.word	0x000000ff
        /*0fc8*/ 	.word	0x00000080
        /*0fcc*/ 	.short	0x0100
        /*0fce*/ 	.byte	0x08
	.zero		1


	//   ....[17]....
        /*0fd0*/ 	.word	0x000009e0
        /*0fd4*/ 	.word	0x000000ff
        /*0fd8*/ 	.word	0x000000a0
        /*0fdc*/ 	.short	0x0100
        /*0fde*/ 	.byte	0x08
	.zero		1


	//   ....[18]....
        /*0fe0*/ 	.word	0x000009f0
        /*0fe4*/ 	.word	0x000000ff
        /*0fe8*/ 	.word	0x00000088
        /*0fec*/ 	.short	0x0100
        /*0fee*/ 	.byte	0x08
	.zero		1


	//   ....[19]....
        /*0ff0*/ 	.word	0x00000a00
        /*0ff4*/ 	.word	0x000000ff
        /*0ff8*/ 	.word	0x000000a8
        /*0ffc*/ 	.short	0x0100
        /*0ffe*/ 	.byte	0x08
	.zero		1


	//   ....[20]....
        /*1000*/ 	.word	0x00000a10
        /*1004*/ 	.word	0x000000ff
        /*1008*/ 	.word	0x00000090
        /*100c*/ 	.short	0x0100
        /*100e*/ 	.byte	0x08
	.zero		1


	//   ....[21]....
        /*1010*/ 	.word	0x00000a20
        /*1014*/ 	.word	0x000000ff
        /*1018*/ 	.word	0x000000b0
        /*101c*/ 	.short	0x0100
        /*101e*/ 	.byte	0x08
	.zero		1


	//   ....[22]....
        /*1020*/ 	.word	0x00000a30
        /*1024*/ 	.word	0x000000ff
        /*1028*/ 	.word	0x00000098
        /*102c*/ 	.short	0x0100
        /*102e*/ 	.byte	0x08
	.zero		1


	//   ....[23]....
        /*1030*/ 	.word	0x00000a40
        /*1034*/ 	.word	0x000000ff
        /*1038*/ 	.word	0x000000b8
        /*103c*/ 	.short	0x0100
        /*103e*/ 	.byte	0x08
	.zero		1


	//   ....[24]....
        /*1040*/ 	.word	0x00000d80
        /*1044*/ 	.word	0x000000ff
        /*1048*/ 	.word	0x000000c0
        /*104c*/ 	.short	0x0100
        /*104e*/ 	.byte	0x06
	.zero		1


	//   ....[25]....
        /*1050*/ 	.word	0x00000dd0
        /*1054*/ 	.word	0x000000ff
        /*1058*/ 	.word	0x000000c8
        /*105c*/ 	.short	0x0100
        /*105e*/ 	.byte	0x06
	.zero		1


	//   ....[26]....
        /*1060*/ 	.word	0x00002410
        /*1064*/ 	.word	0x000000ff
        /*1068*/ 	.word	0x00000000
        /*106c*/ 	.short	0x010a
        /*106e*/ 	.byte	0x04
	.zero		1


	//   ....[27]....
        /*1070*/ 	.word	0x00002450
        /*1074*/ 	.word	0x000000ff
        /*1078*/ 	.word	0x00000000
        /*107c*/ 	.short	0x010a
        /*107e*/ 	.byte	0x04
	.zero		1


	//   ....[28]....
        /*1080*/ 	.word	0x000037b0
        /*1084*/ 	.word	0x000000ff
        /*1088*/ 	.word	0x00000000
        /*108c*/ 	.short	0x010a
        /*108e*/ 	.byte	0x06
	.zero		1


	//   ....[29]....
        /*1090*/ 	.word	0x000037f0
        /*1094*/ 	.word	0x000000ff
        /*1098*/ 	.word	0x00000000
        /*109c*/ 	.short	0x010a
        /*109e*/ 	.byte	0x06
	.zero		1


	//   ....[30]....
        /*10a0*/ 	.word	0x000048b0
        /*10a4*/ 	.word	0x00000004
        /*10a8*/ 	.word	0x00000000
        /*10ac*/ 	.short	0x0101
        /*10ae*/ 	.byte	0x3f
	.zero		1


	//   ....[31]....
        /*10b0*/ 	.word	0x000058f0
        /*10b4*/ 	.word	0x00000000
        /*10b8*/ 	.word	0x00000000
        /*10bc*/ 	.short	0x0101
        /*10be*/ 	.byte	0x3f
	.zero		1


	//   ....[32]....
        /*10c0*/ 	.word	0x000060c0
        /*10c4*/ 	.word	0x0000000d
        /*10c8*/ 	.word	0x00000080
        /*10cc*/ 	.short	0x010a
        /*10ce*/ 	.byte	0x3f
	.zero		1


	//   ....[33]....
        /*10d0*/ 	.word	0x000063d0
        /*10d4*/ 	.word	0x00000000
        /*10d8*/ 	.word	0x00000000
        /*10dc*/ 	.short	0x0101
        /*10de*/ 	.byte	0x3f
	.zero		1


	//   ....[34]....
        /*10e0*/ 	.word	0x00008310
        /*10e4*/ 	.word	0x0000000e
        /*10e8*/ 	.word	0x00000080
        /*10ec*/ 	.short	0x010a
        /*10ee*/ 	.byte	0x3f
	.zero		1


	//   ....[35]....
        /*10f0*/ 	.word	0x00008540
        /*10f4*/ 	.word	0x00000000
        /*10f8*/ 	.word	0x00000000
        /*10fc*/ 	.short	0x0101
        /*10fe*/ 	.byte	0x3f
	.zero		1


	//   ....[36]....
        /*1100*/ 	.word	0x0000a390
        /*1104*/ 	.word	0x0000000d
        /*1108*/ 	.word	0x00000080
        /*110c*/ 	.short	0x010a
        /*110e*/ 	.byte	0x3f
	.zero		1


	//   ....[37]....
        /*1110*/ 	.word	0x0000a5c0
        /*1114*/ 	.word	0x00000000
        /*1118*/ 	.word	0x00000000
        /*111c*/ 	.short	0x0101
        /*111e*/ 	.byte	0x3f
	.zero		1


	//   ....[38]....
        /*1120*/ 	.word	0x0000c3f0
        /*1124*/ 	.word	0x00000000
        /*1128*/ 	.word	0x00000080
        /*112c*/ 	.short	0x010a
        /*112e*/ 	.byte	0x3f
	.zero		1


	//   ....[39]....
        /*1130*/ 	.word	0x0000c670
        /*1134*/ 	.word	0x00000000
        /*1138*/ 	.word	0x00000000
        /*113c*/ 	.short	0x0101
        /*113e*/ 	.byte	0x3f
	.zero		1


	//   ....[40]....
        /*1140*/ 	.word	0x0000e4b0
        /*1144*/ 	.word	0x00000000
        /*1148*/ 	.word	0x00000080
        /*114c*/ 	.short	0x010a
        /*114e*/ 	.byte	0x3f
	.zero		1


	//   ....[41]....
        /*1150*/ 	.word	0x0000e730
        /*1154*/ 	.word	0x00000000
        /*1158*/ 	.word	0x00000000
        /*115c*/ 	.short	0x0101
        /*115e*/ 	.byte	0x3f
	.zero		1


	//   ....[42]....
        /*1160*/ 	.word	0x00010570
        /*1164*/ 	.word	0x00000000
        /*1168*/ 	.word	0x00000080
        /*116c*/ 	.short	0x010a
        /*116e*/ 	.byte	0x3f
	.zero		1


	//   ....[43]....
        /*1170*/ 	.word	0x000107f0
        /*1174*/ 	.word	0x00000000
        /*1178*/ 	.word	0x00000000
        /*117c*/ 	.short	0x0101
        /*117e*/ 	.byte	0x3f
	.zero		1


	//   ....[44]....
        /*1180*/ 	.word	0x00012700
        /*1184*/ 	.word	0x00000000
        /*1188*/ 	.word	0x00000080
        /*118c*/ 	.short	0x010a
        /*118e*/ 	.byte	0x3f
	.zero		1


	//   ....[45]....
        /*1190*/ 	.word	0x00012980
        /*1194*/ 	.word	0x00000000
        /*1198*/ 	.word	0x00000000
        /*119c*/ 	.short	0x0101
        /*119e*/ 	.byte	0x3f
	.zero		1


	//   ....[46]....
        /*11a0*/ 	.word	0x000148c0
        /*11a4*/ 	.word	0x00000003
        /*11a8*/ 	.word	0x00000080
        /*11ac*/ 	.short	0x010a
        /*11ae*/ 	.byte	0x3f
	.zero		1


	//   ....[47]....
        /*11b0*/ 	.word	0x00014b20
        /*11b4*/ 	.word	0x00000000
        /*11b8*/ 	.word	0x00000000
        /*11bc*/ 	.short	0x0101
        /*11be*/ 	.byte	0x3f
	.zero		1


	//   ....[48]....
        /*11c0*/ 	.word	0x000177a0
        /*11c4*/ 	.word	0x000000ff
        /*11c8*/ 	.word	0x000000c8
        /*11cc*/ 	.short	0x010a
        /*11ce*/ 	.byte	0x04
	.zero		1


	//   ....[49]....
        /*11d0*/ 	.word	0x00017bd0
        /*11d4*/ 	.word	0x000000ff
        /*11d8*/ 	.word	0x000000a0
        /*11dc*/ 	.short	0x010a
        /*11de*/ 	.byte	0x0d
	.zero		1


	//   ....[50]....
        /*11e0*/ 	.word	0x00017cc0
        /*11e4*/ 	.word	0x000000ff
        /*11e8*/ 	.word	0x00000080
        /*11ec*/ 	.short	0x010b
        /*11ee*/ 	.byte	0x0d
	.zero		1


	//   ....[51]....
        /*11f0*/ 	.word	0x00017d20
        /*11f4*/ 	.word	0x000000ff
        /*11f8*/ 	.word	0x00000000
        /*11fc*/ 	.short	0x0101
        /*11fe*/ 	.byte	0x10
	.zero		1


	//   ....[52]....
        /*1200*/ 	.word	0x00017d50
        /*1204*/ 	.word	0x000000ff
        /*1208*/ 	.word	0x000000a8
        /*120c*/ 	.short	0x010a
        /*120e*/ 	.byte	0x0d
	.zero		1


	//   ....[53]....
        /*1210*/ 	.word	0x00017e60
        /*1214*/ 	.word	0x000000ff
        /*1218*/ 	.word	0x00000088
        /*121c*/ 	.short	0x010b
        /*121e*/ 	.byte	0x0d
	.zero		1


	//   ....[54]....
        /*1220*/ 	.word	0x00017ec0
        /*1224*/ 	.word	0x000000ff
        /*1228*/ 	.word	0x00000000
        /*122c*/ 	.short	0x0101
        /*122e*/ 	.byte	0x12
	.zero		1


	//   ....[55]....
        /*1230*/ 	.word	0x00017ef0
        /*1234*/ 	.word	0x000000ff
        /*1238*/ 	.word	0x000000b0
        /*123c*/ 	.short	0x010a
        /*123e*/ 	.byte	0x0d
	.zero		1


	//   ....[56]....
        /*1240*/ 	.word	0x00018000
        /*1244*/ 	.word	0x000000ff
        /*1248*/ 	.word	0x00000090
        /*124c*/ 	.short	0x010b
        /*124e*/ 	.byte	0x0d
	.zero		1


	//   ....[57]....
        /*1250*/ 	.word	0x00018060
        /*1254*/ 	.word	0x000000ff
        /*1258*/ 	.word	0x00000000
        /*125c*/ 	.short	0x0101
        /*125e*/ 	.byte	0x1d
	.zero		1


	//   ....[58]....
        /*1260*/ 	.word	0x00018090
        /*1264*/ 	.word	0x000000ff
        /*1268*/ 	.word	0x000000b8
        /*126c*/ 	.short	0x010a
        /*126e*/ 	.byte	0x0d
	.zero		1


	//   ....[59]....
        /*1270*/ 	.word	0x000181a0
        /*1274*/ 	.word	0x000000ff
        /*1278*/ 	.word	0x00000098
        /*127c*/ 	.short	0x010b
        /*127e*/ 	.byte	0x0d
	.zero		1


	//   ....[60]....
        /*1280*/ 	.word	0x00018200
        /*1284*/ 	.word	0x000000ff
        /*1288*/ 	.word	0x00000000
        /*128c*/ 	.short	0x0101
        /*128e*/ 	.byte	0x1e
	.zero		1


	//   ....[61]....
        /*1290*/ 	.word	0x00018240
        /*1294*/ 	.word	0x000000ff
        /*1298*/ 	.word	0x000000a0
        /*129c*/ 	.short	0x010a
        /*129e*/ 	.byte	0x0d
	.zero		1


	//   ....[62]....
        /*12a0*/ 	.word	0x00018340
        /*12a4*/ 	.word	0x000000ff
        /*12a8*/ 	.word	0x00000080
        /*12ac*/ 	.short	0x010b
        /*12ae*/ 	.byte	0x0d
	.zero		1


	//   ....[63]....
        /*12b0*/ 	.word	0x00018380
        /*12b4*/ 	.word	0x000000ff
        /*12b8*/ 	.word	0x00000000
        /*12bc*/ 	.short	0x0101
        /*12be*/ 	.byte	0x10
	.zero		1


	//   ....[64]....
        /*12c0*/ 	.word	0x000183b0
        /*12c4*/ 	.word	0x000000ff
        /*12c8*/ 	.word	0x000000a8
        /*12cc*/ 	.short	0x010a
        /*12ce*/ 	.byte	0x0d
	.zero		1


	//   ....[65]....
        /*12d0*/ 	.word	0x000184b0
        /*12d4*/ 	.word	0x000000ff
        /*12d8*/ 	.word	0x00000088
        /*12dc*/ 	.short	0x010b
        /*12de*/ 	.byte	0x0d
	.zero		1


	//   ....[66]....
        /*12e0*/ 	.word	0x000184f0
        /*12e4*/ 	.word	0x000000ff
        /*12e8*/ 	.word	0x00000000
        /*12ec*/ 	.short	0x0101
        /*12ee*/ 	.byte	0x12
	.zero		1


	//   ....[67]....
        /*12f0*/ 	.word	0x00018520
        /*12f4*/ 	.word	0x000000ff
        /*12f8*/ 	.word	0x000000b0
        /*12fc*/ 	.short	0x010a
        /*12fe*/ 	.byte	0x0d
	.zero		1


	//   ....[68]....
        /*1300*/ 	.word	0x00018620
        /*1304*/ 	.word	0x000000ff
        /*1308*/ 	.word	0x00000090
        /*130c*/ 	.short	0x010b
        /*130e*/ 	.byte	0x0d
	.zero		1


	//   ....[69]....
        /*1310*/ 	.word	0x00018660
        /*1314*/ 	.word	0x000000ff
        /*1318*/ 	.word	0x00000000
        /*131c*/ 	.short	0x0101
        /*131e*/ 	.byte	0x1d
	.zero		1


	//   ....[70]....
        /*1320*/ 	.word	0x00018690
        /*1324*/ 	.word	0x000000ff
        /*1328*/ 	.word	0x000000b8
        /*132c*/ 	.short	0x010a
        /*132e*/ 	.byte	0x0d
	.zero		1


	//   ....[71]....
        /*1330*/ 	.word	0x00018790
        /*1334*/ 	.word	0x000000ff
        /*1338*/ 	.word	0x00000098
        /*133c*/ 	.short	0x010b
        /*133e*/ 	.byte	0x0d
	.zero		1


	//   ....[72]....
        /*1340*/ 	.word	0x000187e0
        /*1344*/ 	.word	0x000000ff
        /*1348*/ 	.word	0x00000000
        /*134c*/ 	.short	0x0101
        /*134e*/ 	.byte	0x1e
	.zero		1


	//   ....[73]....
        /*1350*/ 	.word	0x00018f10
        /*1354*/ 	.word	0x00000000
        /*1358*/ 	.word	0x000000a0
        /*135c*/ 	.short	0x010a
        /*135e*/ 	.byte	0x3f
	.zero		1


	//   ....[74]....
        /*1360*/ 	.word	0x00018f50
        /*1364*/ 	.word	0x00000000
        /*1368*/ 	.word	0x000000a8
        /*136c*/ 	.short	0x010a
        /*136e*/ 	.byte	0x3f
	.zero		1


	//   ....[75]....
        /*1370*/ 	.word	0x00018f90
        /*1374*/ 	.word	0x00000000
        /*1378*/ 	.word	0x000000b0
        /*137c*/ 	.short	0x010a
        /*137e*/ 	.byte	0x3f
	.zero		1


	//   ....[76]....
        /*1380*/ 	.word	0x00018ff0
        /*1384*/ 	.word	0x00000000
        /*1388*/ 	.word	0x000000b8
        /*138c*/ 	.short	0x010a
        /*138e*/ 	.byte	0x3f
	.zero		1


	//   ....[77]....
        /*1390*/ 	.word	0x00019350
        /*1394*/ 	.word	0x0000000f
        /*1398*/ 	.word	0x00000040
        /*139c*/ 	.short	0x010a
        /*139e*/ 	.byte	0x3f
	.zero		1


	//   ....[78]....
        /*13a0*/ 	.word	0x00019720
        /*13a4*/ 	.word	0x00000003
        /*13a8*/ 	.word	0x000000c8
        /*13ac*/ 	.short	0x0101
        /*13ae*/ 	.byte	0x3f
	.zero		1


	//   ....[79]....
        /*13b0*/ 	.word	0x00019ec0
        /*13b4*/ 	.word	0x00000005
        /*13b8*/ 	.word	0x00000000
        /*13bc*/ 	.short	0x010a
        /*13be*/ 	.byte	0x3f
	.zero		1


	//   ....[80]....
        /*13c0*/ 	.word	0x00019f40
        /*13c4*/ 	.word	0x00000007
        /*13c8*/ 	.word	0x00000000
        /*13cc*/ 	.short	0x010a
        /*13ce*/ 	.byte	0x3f
	.zero		1


	//   ....[81]....
        /*13d0*/ 	.word	0x00019fd0
        /*13d4*/ 	.word	0x00000006
        /*13d8*/ 	.word	0x00000000
        /*13dc*/ 	.short	0x010a
        /*13de*/ 	.byte	0x3f
	.zero		1


	//   ....[82]....
        /*13e0*/ 	.word	0x0001a060
        /*13e4*/ 	.word	0x00000007
        /*13e8*/ 	.word	0x00000000
        /*13ec*/ 	.short	0x010a
        /*13ee*/ 	.byte	0x3f
	.zero		1


	//   ....[83]....
        /*13f0*/ 	.word	0x0001a0f0
        /*13f4*/ 	.word	0x00000006
        /*13f8*/ 	.word	0x00000000
        /*13fc*/ 	.short	0x010a
        /*13fe*/ 	.byte	0x3f
	.zero		1


	//   ....[84]....
        /*1400*/ 	.word	0x0001a180
        /*1404*/ 	.word	0x00000007
        /*1408*/ 	.word	0x00000000
        /*140c*/ 	.short	0x010a
        /*140e*/ 	.byte	0x3f
	.zero		1


	//   ....[85]....
        /*1410*/ 	.word	0x0001a210
        /*1414*/ 	.word	0x00000006
        /*1418*/ 	.word	0x00000000
        /*141c*/ 	.short	0x010a
        /*141e*/ 	.byte	0x3f
	.zero		1


	//   ....[86]....
        /*1420*/ 	.word	0x0001a2a0
        /*1424*/ 	.word	0x00000003
        /*1428*/ 	.word	0x00000000
        /*142c*/ 	.short	0x010a
        /*142e*/ 	.byte	0x3f
	.zero		1


	//   ....[87]....
        /*1430*/ 	.word	0x0001a310
        /*1434*/ 	.word	0x00000003
        /*1438*/ 	.word	0x00000000
        /*143c*/ 	.short	0x010a
        /*143e*/ 	.byte	0x3f
	.zero		1


	//   ....[88]....
        /*1440*/ 	.word	0x0001a370
        /*1444*/ 	.word	0x00000006
        /*1448*/ 	.word	0x00000000
        /*144c*/ 	.short	0x010a
        /*144e*/ 	.byte	0x3f
	.zero		1


	//   ....[89]....
        /*1450*/ 	.word	0x0001a3c0
        /*1454*/ 	.word	0x0000000d
        /*1458*/ 	.word	0x00000080
        /*145c*/ 	.short	0x010a
        /*145e*/ 	.byte	0x3f
	.zero		1


	//   ....[90]....
        /*1460*/ 	.word	0x0001a410
        /*1464*/ 	.word	0x0000000e
        /*1468*/ 	.word	0x00000080
        /*146c*/ 	.short	0x010a
        /*146e*/ 	.byte	0x3f
	.zero		1


	//   ....[91]....
        /*1470*/ 	.word	0x0001a460
        /*1474*/ 	.word	0x0000000d
        /*1478*/ 	.word	0x00000080
        /*147c*/ 	.short	0x010a
        /*147e*/ 	.byte	0x3f
	.zero		1


	//   ....[92]....
        /*1480*/ 	.word	0x0001a4b0
        /*1484*/ 	.word	0x00000000
        /*1488*/ 	.word	0x00000080
        /*148c*/ 	.short	0x010a
        /*148e*/ 	.byte	0x3f
	.zero		1


	//   ....[93]....
        /*1490*/ 	.word	0x0001a500
        /*1494*/ 	.word	0x00000000
        /*1498*/ 	.word	0x00000080
        /*149c*/ 	.short	0x010a
        /*149e*/ 	.byte	0x3f
	.zero		1


	//   ....[94]....
        /*14a0*/ 	.word	0x0001a550
        /*14a4*/ 	.word	0x00000000
        /*14a8*/ 	.word	0x00000080
        /*14ac*/ 	.short	0x010a
        /*14ae*/ 	.byte	0x3f
	.zero		1


	//   ....[95]....
        /*14b0*/ 	.word	0x0001a5a0
        /*14b4*/ 	.word	0x00000000
        /*14b8*/ 	.word	0x00000080
        /*14bc*/ 	.short	0x010a
        /*14be*/ 	.byte	0x3f
	.zero		1


	//   ....[96]....
        /*14c0*/ 	.word	0x0001a5f0
        /*14c4*/ 	.word	0x00000003
        /*14c8*/ 	.word	0x00000080
        /*14cc*/ 	.short	0x010a
        /*14ce*/ 	.byte	0x3f
	.zero		1


	//   ....[97]....
        /*14d0*/ 	.word	0x0001a650
        /*14d4*/ 	.word	0x00000003
        /*14d8*/ 	.word	0x000000c8
        /*14dc*/ 	.short	0x010a
        /*14de*/ 	.byte	0x3f
	.zero		1


	//   ....[98]....
        /*14e0*/ 	.word	0x0001a6b0
        /*14e4*/ 	.word	0x00000003
        /*14e8*/ 	.word	0x000000a0
        /*14ec*/ 	.short	0x010a
        /*14ee*/ 	.byte	0x3f
	.zero		1


	//   ....[99]....
        /*14f0*/ 	.word	0x0001a710
        /*14f4*/ 	.word	0x00000003
        /*14f8*/ 	.word	0x000000a8
        /*14fc*/ 	.short	0x010a
        /*14fe*/ 	.byte	0x3f
	.zero		1


	//   ....[100]....
        /*1500*/ 	.word	0x0001a770
        /*1504*/ 	.word	0x00000003
        /*1508*/ 	.word	0x000000b0
        /*150c*/ 	.short	0x010a
        /*150e*/ 	.byte	0x3f
	.zero		1


	//   ....[101]....
        /*1510*/ 	.word	0x0001a7d0
        /*1514*/ 	.word	0x00000003
        /*1518*/ 	.word	0x000000b8
        /*151c*/ 	.short	0x010a
        /*151e*/ 	.byte	0x3f
	.zero		1


	//   ....[102]....
        /*1520*/ 	.word	0x0001a830
        /*1524*/ 	.word	0x00000003
        /*1528*/ 	.word	0x000000a0
        /*152c*/ 	.short	0x010a
        /*152e*/ 	.byte	0x3f
	.zero		1


	//   ....[103]....
        /*1530*/ 	.word	0x0001a890
        /*1534*/ 	.word	0x00000003
        /*1538*/ 	.word	0x000000a8
        /*153c*/ 	.short	0x010a
        /*153e*/ 	.byte	0x3f
	.zero		1


	//   ....[104]....
        /*1540*/ 	.word	0x0001a8f0
        /*1544*/ 	.word	0x00000003
        /*1548*/ 	.word	0x000000b0
        /*154c*/ 	.short	0x010a
        /*154e*/ 	.byte	0x3f
	.zero		1


	//   ....[105]....
        /*1550*/ 	.word	0x0001a950
        /*1554*/ 	.word	0x00000003
        /*1558*/ 	.word	0x000000b8
        /*155c*/ 	.short	0x010a
        /*155e*/ 	.byte	0x3f
	.zero		1


	//   ....[106]....
        /*1560*/ 	.word	0x0001a9a0
        /*1564*/ 	.word	0x00000000
        /*1568*/ 	.word	0x000000a0
        /*156c*/ 	.short	0x010a
        /*156e*/ 	.byte	0x3f
	.zero		1


	//   ....[107]....
        /*1570*/ 	.word	0x0001a9f0
        /*1574*/ 	.word	0x00000000
        /*1578*/ 	.word	0x000000a8
        /*157c*/ 	.short	0x010a
        /*157e*/ 	.byte	0x3f
	.zero		1


	//   ....[108]....
        /*1580*/ 	.word	0x0001aa40
        /*1584*/ 	.word	0x00000000
        /*1588*/ 	.word	0x000000b0
        /*158c*/ 	.short	0x010a
        /*158e*/ 	.byte	0x3f
	.zero		1


	//   ....[109]....
        /*1590*/ 	.word	0x0001ab10
        /*1594*/ 	.word	0x0000000f
        /*1598*/ 	.word	0x00000040
        /*159c*/ 	.short	0x010a
        /*159e*/ 	.byte	0x3f
	.zero		1


	//   ....[110]....
        /*15a0*/ 	.word	0x0001abe0
        /*15a4*/ 	.word	0x00000005
        /*15a8*/ 	.word	0x00000000
        /*15ac*/ 	.short	0x010a
        /*15ae*/ 	.byte	0x3f
	.zero		1


	//   ....[111]....
        /*15b0*/ 	.word	0x0001ac30
        /*15b4*/ 	.word	0x00000007
        /*15b8*/ 	.word	0x00000000
        /*15bc*/ 	.short	0x010a
        /*15be*/ 	.byte	0x3f
	.zero		1


	//   ....[112]....
        /*15c0*/ 	.word	0x0001ac80
        /*15c4*/ 	.word	0x00000006
        /*15c8*/ 	.word	0x00000000
        /*15cc*/ 	.short	0x010a
        /*15ce*/ 	.byte	0x3f
	.zero		1


	//   ....[113]....
        /*15d0*/ 	.word	0x0001acd0
        /*15d4*/ 	.word	0x00000007
        /*15d8*/ 	.word	0x00000000
        /*15dc*/ 	.short	0x010a
        /*15de*/ 	.byte	0x3f
	.zero		1


	//   ....[114]....
        /*15e0*/ 	.word	0x0001ad20
        /*15e4*/ 	.word	0x00000006
        /*15e8*/ 	.word	0x00000000
        /*15ec*/ 	.short	0x010a
        /*15ee*/ 	.byte	0x3f
	.zero		1


	//   ....[115]....
        /*15f0*/ 	.word	0x0001ad70
        /*15f4*/ 	.word	0x00000007
        /*15f8*/ 	.word	0x00000000
        /*15fc*/ 	.short	0x010a
        /*15fe*/ 	.byte	0x3f
	.zero		1


	//   ....[116]....
        /*1600*/ 	.word	0x0001adc0
        /*1604*/ 	.word	0x00000006
        /*1608*/ 	.word	0x00000000
        /*160c*/ 	.short	0x010a
        /*160e*/ 	.byte	0x3f
	.zero		1


	//----- nvinfo : EIATTR_NUM_MBARRIERS
	.align		4
.L_40:
        /*1610*/ 	.byte	0x03, 0x38
        /*1612*/ 	.short	0x001a


	//----- nvinfo : EIATTR_EXIT_INSTR_OFFSETS
	.align		4
        /*1614*/ 	.byte	0x04, 0x1c
        /*1616*/ 	.short	(.L_42 - .L_41)


	//   ....[0]....
.L_41:
        /*1618*/ 	.word	0x00001040


	//   ....[1]....
        /*161c*/ 	.word	0x000017f0


	//   ....[2]....
        /*1620*/ 	.word	0x00017100


	//   ....[3]....
        /*1624*/ 	.word	0x000176c0


	//   ....[4]....
        /*1628*/ 	.word	0x00017730


	//   ....[5]....
        /*162c*/ 	.word	0x00019040


	//   ....[6]....
        /*1630*/ 	.word	0x0001a2f0


	//----- nvinfo : EIATTR_MAX_THREADS
	.align		4
.L_42:
        /*1634*/ 	.byte	0x04, 0x05
        /*1636*/ 	.short	(.L_44 - .L_43)
.L_43:
        /*1638*/ 	.word	0x00000180
        /*163c*/ 	.word	0x00000001
        /*1640*/ 	.word	0x00000001


	//----- nvinfo : EIATTR_CRS_STACK_SIZE
	.align		4
.L_44:
        /*1644*/ 	.byte	0x04, 0x1e
        /*1646*/ 	.short	(.L_46 - .L_45)
.L_45:
        /*1648*/ 	.word	0x00000000


	//----- nvinfo : EIATTR_CBANK_PARAM_SIZE
	.align		4
.L_46:
        /*164c*/ 	.byte	0x03, 0x19
        /*164e*/ 	.short	0x0770


	//----- nvinfo : EIATTR_PARAM_CBANK
	.align		4
        /*1650*/ 	.byte	0x04, 0x0a
        /*1652*/ 	.short	(.L_48 - .L_47)
	.align		4
.L_47:
        /*1654*/ 	.word	index@(.nv.constant0._ZN7cutlass13device_kernelINS_4gemm6kernel13GemmUniversalIN4cute5tupleIJiiiiEEENS1_10collective13CollectiveMmaINS1_37MainloopSm90TmaGmmaWarpSpecializedFP8ILi8ENS5_IJNS4_1CILi2EEENSA_ILi1EEESC_EEENS1_35KernelTmaWarpSpecializedCooperativeEEENS5_IJNSA_ILi128EEENSA_ILi256EEENSA_ILi64EEEEEENS_12float_e4m3_tENS5_IJlSC_lEEESK_SL_NS4_8TiledMMAINS4_8MMA_AtomIJNS4_4SM904GMMA31MMA_64x256x32_F32E4M3E4M3_SS_TNILNSP_7ScaleInE1ELSR_1EEEEEENS4_6LayoutISD_NS5_IJSC_NSA_ILi0EEESV_EEEEENS5_IJNS4_10UnderscoreESY_SY_EEEEENS4_13SM90_TMA_LOADENS4_14ComposedLayoutINS4_7SwizzleILi2ELi4ELi3EEENS4_18smem_ptr_flag_bitsILi8EEENSU_INS5_IJNSA_ILi8EEESI_EEENS5_IJSI_SC_EEEEEEEvNS4_8identityENS4_23SM90_TMA_LOAD_MULTICASTES1B_vS1C_EENS_8epilogue10collective18CollectiveEpilogueINS1F_22Sm90TmaWarpSpecializedILi4ELi2ELi16ELb0ELb0EEEJSJ_NS5_IJSG_NSA_ILi32EEEEEESK_SL_SK_SL_NS1F_6fusion15FusionCallbacksIS1J_NS1M_13LinCombEltActINS1F_6thread7SigmoidESK_fSK_fLNS_15FloatRoundStyleE2EEESJ_S1L_JEEES11_NS12_INS13_ILi1ELi4ELi3EEES16_NSU_INS5_IJS17_S1K_EEENS5_IJS1K_SC_EEEEEEENS4_39AutoVectorizingCopyWithAssumedAlignmentILi128EEENS4_14SM90_TMA_STOREES1Y_S20_NS4_9Copy_AtomIJNS4_17SM90_U32x4_STSM_NENS_6half_tEEEEvEEEvvEEEEvNT_6ParamsE)
        /*1658*/ 	.short	0x0210
        /*165a*/ 	.short	0x0770


	//----- nvinfo : EIATTR_SW_WAR
	.align		4
.L_48:
        /*165c*/ 	.byte	0x04, 0x36
        /*165e*/ 	.short	(.L_50 - .L_49)
.L_49:
        /*1660*/ 	.word	0x00000008
.L_50:


//--------------------- .nv.callgraph             --------------------------
	.section	.nv.callgraph,"",@"SHT_CUDA_CALLGRAPH"
	.align	4
	.sectionentsize	8
	.align		4
        /*0000*/ 	.word	0x00000000
	.align		4
        /*0004*/ 	.word	0xffffffff
	.align		4
        /*0008*/ 	.word	index@(_ZN7cutlass13device_kernelINS_4gemm6kernel13GemmUniversalIN4cute5tupleIJiiiiEEENS1_10collective13CollectiveMmaINS1_37MainloopSm90TmaGmmaWarpSpecializedFP8ILi8ENS5_IJNS4_1CILi2EEENSA_ILi1EEESC_EEENS1_35KernelTmaWarpSpecializedCooperativeEEENS5_IJNSA_ILi128EEENSA_ILi256EEENSA_ILi64EEEEEENS_12float_e4m3_tENS5_IJlSC_lEEESK_SL_NS4_8TiledMMAINS4_8MMA_AtomIJNS4_4SM904GMMA31MMA_64x256x32_F32E4M3E4M3_SS_TNILNSP_7ScaleInE1ELSR_1EEEEEENS4_6LayoutISD_NS5_IJSC_NSA_ILi0EEESV_EEEEENS5_IJNS4_10UnderscoreESY_SY_EEEEENS4_13SM90_TMA_LOADENS4_14ComposedLayoutINS4_7SwizzleILi2ELi4ELi3EEENS4_18smem_ptr_flag_bitsILi8EEENSU_INS5_IJNSA_ILi8EEESI_EEENS5_IJSI_SC_EEEEEEEvNS4_8identityENS4_23SM90_TMA_LOAD_MULTICASTES1B_vS1C_EENS_8epilogue10collective18CollectiveEpilogueINS1F_22Sm90TmaWarpSpecializedILi4ELi2ELi16ELb0ELb0EEEJSJ_NS5_IJSG_NSA_ILi32EEEEEESK_SL_SK_SL_NS1F_6fusion15FusionCallbacksIS1J_NS1M_13LinCombEltActINS1F_6thread7SigmoidESK_fSK_fLNS_15FloatRoundStyleE2EEESJ_S1L_JEEES11_NS12_INS13_ILi1ELi4ELi3EEES16_NSU_INS5_IJS17_S1K_EEENS5_IJS1K_SC_EEEEEEENS4_39AutoVectorizingCopyWithAssumedAlignmentILi128EEENS4_14SM90_TMA_STOREES1Y_S20_NS4_9Copy_AtomIJNS4_17SM90_U32x4_STSM_NENS_6half_tEEEEvEEEvvEEEEvNT_6ParamsE)
	.align		4
        /*000c*/ 	.word	index@(__assertfail)
	.align		4
        /*0010*/ 	.word	0x00000000
	.align		4
        /*0014*/ 	.word	0xfffffffe
	.align		4
        /*0018*/ 	.word	0x00000000
	.align		4
        /*001c*/ 	.word	0xfffffffd
	.align		4
        /*0020*/ 	.word	0x00000000
	.align		4
        /*0024*/ 	.word	0xfffffffc


//--------------------- .nv.constant4             --------------------------
	.section	.nv.constant4,"a",@progbits
	.align	8
	.align		8
.nv.constant4:
        /*0000*/ 	.dword	__assertfail
	.align		8
        /*0008*/ 	.dword	__unnamed_1
	.align		8
        /*0010*/ 	.dword	__unnamed_2
	.align		8
        /*0018*/ 	.dword	_ZN39_INTERNAL_184b422b_4_k_cu_d8bdfa2c_27934cuda3std3__45__cpo5beginE
	.align		8
        /*0020*/ 	.dword	_ZN39_INTERNAL_184b422b_4_k_cu_d8bdfa2c_27934cuda3std3__45__cpo3endE
	.align		8
        /*0028*/ 	.dword	_ZN39_INTERNAL_184b422b_4_k_cu_d8bdfa2c_27934cuda3std3__45__cpo6cbeginE
	.align		8
        /*0030*/ 	.dword	_ZN39_INTERNAL_184b422b_4_k_cu_d8bdfa2c_27934cuda3std3__45__cpo4cendE
	.align		8
        /*0038*/ 	.dword	_ZN39_INTERNAL_184b422b_4_k_cu_d8bdfa2c_27934cuda3std3__441_GLOBAL__N__184b422b_4_k_cu_d8bdfa2c_27936ignoreE
	.align		8
        /*0040*/ 	.dword	_ZN39_INTERNAL_184b422b_4_k_cu_d8bdfa2c_27934cuda3std3__419piecewise_constructE
	.align		8
        /*0048*/ 	.dword	_ZN39_INTERNAL_184b422b_4_k_cu_d8bdfa2c_27934cuda3std3__48in_placeE
	.align		8
        /*0050*/ 	.dword	_ZN39_INTERNAL_184b422b_4_k_cu_d8bdfa2c_27934cuda3std6ranges3__45__cpo4swapE
	.align		8
        /*0058*/ 	.dword	_ZN39_INTERNAL_184b422b_4_k_cu_d8bdfa2c_27934cuda3std6ranges3__45__cpo9iter_moveE
	.align		8
        /*0060*/ 	.dword	_ZN39_INTERNAL_184b422b_4_k_cu_d8bdfa2c_27934cute7productE
	.align		8
        /*0068*/ 	.dword	_ZN39_INTERNAL_184b422b_4_k_cu_d8bdfa2c_27934cute1_E
	.align		8
        /*0070*/ 	.dword	$str$24
	.align		8
        /*0078*/ 	.dword	$str$25


//--------------------- .text._ZN7cutlass13device_kernelINS_4gemm6kernel13GemmUniversalIN4cute5tupleIJiiiiEEENS1_10collective13CollectiveMmaINS1_37MainloopSm90TmaGmmaWarpSpecializedFP8ILi8ENS5_IJNS4_1CILi2EEENSA_ILi1EEESC_EEENS1_35KernelTmaWarpSpecializedCooperativeEEENS5_IJNSA_ILi128EEENSA_ILi256EEENSA_ILi64EEEEEENS_12float_e4m3_tENS5_IJlSC_lEEESK_SL_NS4_8TiledMMAINS4_8MMA_AtomIJNS4_4SM904GMMA31MMA_64x256x32_F32E4M3E4M3_SS_TNILNSP_7ScaleInE1ELSR_1EEEEEENS4_6LayoutISD_NS5_IJSC_NSA_ILi0EEESV_EEEEENS5_IJNS4_10UnderscoreESY_SY_EEEEENS4_13SM90_TMA_LOADENS4_14ComposedLayoutINS4_7SwizzleILi2ELi4ELi3EEENS4_18smem_ptr_flag_bitsILi8EEENSU_INS5_IJNSA_ILi8EEESI_EEENS5_IJSI_SC_EEEEEEEvNS4_8identityENS4_23SM90_TMA_LOAD_MULTICASTES1B_vS1C_EENS_8epilogue10collective18CollectiveEpilogueINS1F_22Sm90TmaWarpSpecializedILi4ELi2ELi16ELb0ELb0EEEJSJ_NS5_IJSG_NSA_ILi32EEEEEESK_SL_SK_SL_NS1F_6fusion15FusionCallbacksIS1J_NS1M_13LinCombEltActINS1F_6thread7SigmoidESK_fSK_fLNS_15FloatRoundStyleE2EEESJ_S1L_JEEES11_NS12_INS13_ILi1ELi4ELi3EEES16_NSU_INS5_IJS17_S1K_EEENS5_IJS1K_SC_EEEEEEENS4_39AutoVectorizingCopyWithAssumedAlignmentILi128EEENS4_14SM90_TMA_STOREES1Y_S20_NS4_9Copy_AtomIJNS4_17SM90_U32x4_STSM_NENS_6half_tEEEEvEEEvvEEEEvNT_6ParamsE --------------------------
	.section	.text._ZN7cutlass13device_kernelINS_4gemm6kernel13GemmUniversalIN4cute5tupleIJiiiiEEENS1_10collective13CollectiveMmaINS1_37MainloopSm90TmaGmmaWarpSpecializedFP8ILi8ENS5_IJNS4_1CILi2EEENSA_ILi1EEESC_EEENS1_35KernelTmaWarpSpecializedCooperativeEEENS5_IJNSA_ILi128EEENSA_ILi256EEENSA_ILi64EEEEEENS_12float_e4m3_tENS5_IJlSC_lEEESK_SL_NS4_8TiledMMAINS4_8MMA_AtomIJNS4_4SM904GMMA31MMA_64x256x32_F32E4M3E4M3_SS_TNILNSP_7ScaleInE1ELSR_1EEEEEENS4_6LayoutISD_NS5_IJSC_NSA_ILi0EEESV_EEEEENS5_IJNS4_10UnderscoreESY_SY_EEEEENS4_13SM90_TMA_LOADENS4_14ComposedLayoutINS4_7SwizzleILi2ELi4ELi3EEENS4_18smem_ptr_flag_bitsILi8EEENSU_INS5_IJNSA_ILi8EEESI_EEENS5_IJSI_SC_EEEEEEEvNS4_8identityENS4_23SM90_TMA_LOAD_MULTICASTES1B_vS1C_EENS_8epilogue10collective18CollectiveEpilogueINS1F_22Sm90TmaWarpSpecializedILi4ELi2ELi16ELb0ELb0EEEJSJ_NS5_IJSG_NSA_ILi32EEEEEESK_SL_SK_SL_NS1F_6fusion15FusionCallbacksIS1J_NS1M_13LinCombEltActINS1F_6thread7SigmoidESK_fSK_fLNS_15FloatRoundStyleE2EEESJ_S1L_JEEES11_NS12_INS13_ILi1ELi4ELi3EEES16_NSU_INS5_IJS17_S1K_EEENS5_IJS1K_SC_EEEEEEENS4_39AutoVectorizingCopyWithAssumedAlignmentILi128EEENS4_14SM90_TMA_STOREES1Y_S20_NS4_9Copy_AtomIJNS4_17SM90_U32x4_STSM_NENS_6half_tEEEEvEEEvvEEEEvNT_6ParamsE,"ax",@progbits
	.align	128
.text._ZN7cutlass13device_kernelINS_4gemm6kernel13GemmUniversalIN4cute5tupleIJiiiiEEENS1_10collective13CollectiveMmaINS1_37MainloopSm90TmaGmmaWarpSpecializedFP8ILi8ENS5_IJNS4_1CILi2EEENSA_ILi1EEESC_EEENS1_35KernelTmaWarpSpecializedCooperativeEEENS5_IJNSA_ILi128EEENSA_ILi256EEENSA_ILi64EEEEEENS_12float_e4m3_tENS5_IJlSC_lEEESK_SL_NS4_8TiledMMAINS4_8MMA_AtomIJNS4_4SM904GMMA31MMA_64x256x32_F32E4M3E4M3_SS_TNILNSP_7ScaleInE1ELSR_1EEEEEENS4_6LayoutISD_NS5_IJSC_NSA_ILi0EEESV_EEEEENS5_IJNS4_10UnderscoreESY_SY_EEEEENS4_13SM90_TMA_LOADENS4_14ComposedLayoutINS4_7SwizzleILi2ELi4ELi3EEENS4_18smem_ptr_flag_bitsILi8EEENSU_INS5_IJNSA_ILi8EEESI_EEENS5_IJSI_SC_EEEEEEEvNS4_8identityENS4_23SM90_TMA_LOAD_MULTICASTES1B_vS1C_EENS_8epilogue10collective18CollectiveEpilogueINS1F_22Sm90TmaWarpSpecializedILi4ELi2ELi16ELb0ELb0EEEJSJ_NS5_IJSG_NSA_ILi32EEEEEESK_SL_SK_SL_NS1F_6fusion15FusionCallbacksIS1J_NS1M_13LinCombEltActINS1F_6thread7SigmoidESK_fSK_fLNS_15FloatRoundStyleE2EEESJ_S1L_JEEES11_NS12_INS13_ILi1ELi4ELi3EEES16_NSU_INS5_IJS17_S1K_EEENS5_IJS1K_SC_EEEEEEENS4_39AutoVectorizingCopyWithAssumedAlignmentILi128EEENS4_14SM90_TMA_STOREES1Y_S20_NS4_9Copy_AtomIJNS4_17SM90_U32x4_STSM_NENS_6half_tEEEEvEEEvvEEEEvNT_6ParamsE:
        .type           _ZN7cutlass13device_kernelINS_4gemm6kernel13GemmUniversalIN4cute5tupleIJiiiiEEENS1_10collective13CollectiveMmaINS1_37MainloopSm90TmaGmmaWarpSpecializedFP8ILi8ENS5_IJNS4_1CILi2EEENSA_ILi1EEESC_EEENS1_35KernelTmaWarpSpecializedCooperativeEEENS5_IJNSA_ILi128EEENSA_ILi256EEENSA_ILi64EEEEEENS_12float_e4m3_tENS5_IJlSC_lEEESK_SL_NS4_8TiledMMAINS4_8MMA_AtomIJNS4_4SM904GMMA31MMA_64x256x32_F32E4M3E4M3_SS_TNILNSP_7ScaleInE1ELSR_1EEEEEENS4_6LayoutISD_NS5_IJSC_NSA_ILi0EEESV_EEEEENS5_IJNS4_10UnderscoreESY_SY_EEEEENS4_13SM90_TMA_LOADENS4_14ComposedLayoutINS4_7SwizzleILi2ELi4ELi3EEENS4_18smem_ptr_flag_bitsILi8EEENSU_INS5_IJNSA_ILi8EEESI_EEENS5_IJSI_SC_EEEEEEEvNS4_8identityENS4_23SM90_TMA_LOAD_MULTICASTES1B_vS1C_EENS_8epilogue10collective18CollectiveEpilogueINS1F_22Sm90TmaWarpSpecializedILi4ELi2ELi16ELb0ELb0EEEJSJ_NS5_IJSG_NSA_ILi32EEEEEESK_SL_SK_SL_NS1F_6fusion15FusionCallbacksIS1J_NS1M_13LinCombEltActINS1F_6thread7SigmoidESK_fSK_fLNS_15FloatRoundStyleE2EEESJ_S1L_JEEES11_NS12_INS13_ILi1ELi4ELi3EEES16_NSU_INS5_IJS17_S1K_EEENS5_IJS1K_SC_EEEEEEENS4_39AutoVectorizingCopyWithAssumedAlignmentILi128EEENS4_14SM90_TMA_STOREES1Y_S20_NS4_9Copy_AtomIJNS4_17SM90_U32x4_STSM_NENS_6half_tEEEEvEEEvvEEEEvNT_6ParamsE,@function
        .size           _ZN7cutlass13device_kernelINS_4gemm6kernel13GemmUniversalIN4cute5tupleIJiiiiEEENS1_10collective13CollectiveMmaINS1_37MainloopSm90TmaGmmaWarpSpecializedFP8ILi8ENS5_IJNS4_1CILi2EEENSA_ILi1EEESC_EEENS1_35KernelTmaWarpSpecializedCooperativeEEENS5_IJNSA_ILi128EEENSA_ILi256EEENSA_ILi64EEEEEENS_12float_e4m3_tENS5_IJlSC_lEEESK_SL_NS4_8TiledMMAINS4_8MMA_AtomIJNS4_4SM904GMMA31MMA_64x256x32_F32E4M3E4M3_SS_TNILNSP_7ScaleInE1ELSR_1EEEEEENS4_6LayoutISD_NS5_IJSC_NSA_ILi0EEESV_EEEEENS5_IJNS4_10UnderscoreESY_SY_EEEEENS4_13SM90_TMA_LOADENS4_14ComposedLayoutINS4_7SwizzleILi2ELi4ELi3EEENS4_18smem_ptr_flag_bitsILi8EEENSU_INS5_IJNSA_ILi8EEESI_EEENS5_IJSI_SC_EEEEEEEvNS4_8identityENS4_23SM90_TMA_LOAD_MULTICASTES1B_vS1C_EENS_8epilogue10collective18CollectiveEpilogueINS1F_22Sm90TmaWarpSpecializedILi4ELi2ELi16ELb0ELb0EEEJSJ_NS5_IJSG_NSA_ILi32EEEEEESK_SL_SK_SL_NS1F_6fusion15FusionCallbacksIS1J_NS1M_13LinCombEltActINS1F_6thread7SigmoidESK_fSK_fLNS_15FloatRoundStyleE2EEESJ_S1L_JEEES11_NS12_INS13_ILi1ELi4ELi3EEES16_NSU_INS5_IJS17_S1K_EEENS5_IJS1K_SC_EEEEEEENS4_39AutoVectorizingCopyWithAssumedAlignmentILi128EEENS4_14SM90_TMA_STOREES1Y_S20_NS4_9Copy_AtomIJNS4_17SM90_U32x4_STSM_NENS_6half_tEEEEvEEEvvEEEEvNT_6ParamsE,(.L_x_664 - _ZN7cutlass13device_kernelINS_4gemm6kernel13GemmUniversalIN4cute5tupleIJiiiiEEENS1_10collective13CollectiveMmaINS1_37MainloopSm90TmaGmmaWarpSpecializedFP8ILi8ENS5_IJNS4_1CILi2EEENSA_ILi1EEESC_EEENS1_35KernelTmaWarpSpecializedCooperativeEEENS5_IJNSA_ILi128EEENSA_ILi256EEENSA_ILi64EEEEEENS_12float_e4m3_tENS5_IJlSC_lEEESK_SL_NS4_8TiledMMAINS4_8MMA_AtomIJNS4_4SM904GMMA31MMA_64x256x32_F32E4M3E4M3_SS_TNILNSP_7ScaleInE1ELSR_1EEEEEENS4_6LayoutISD_NS5_IJSC_NSA_ILi0EEESV_EEEEENS5_IJNS4_10UnderscoreESY_SY_EEEEENS4_13SM90_TMA_LOADENS4_14ComposedLayoutINS4_7SwizzleILi2ELi4ELi3EEENS4_18smem_ptr_flag_bitsILi8EEENSU_INS5_IJNSA_ILi8EEESI_EEENS5_IJSI_SC_EEEEEEEvNS4_8identityENS4_23SM90_TMA_LOAD_MULTICASTES1B_vS1C_EENS_8epilogue10collective18CollectiveEpilogueINS1F_22Sm90TmaWarpSpecializedILi4ELi2ELi16ELb0ELb0EEEJSJ_NS5_IJSG_NSA_ILi32EEEEEESK_SL_SK_SL_NS1F_6fusion15FusionCallbacksIS1J_NS1M_13LinCombEltActINS1F_6thread7SigmoidESK_fSK_fLNS_15FloatRoundStyleE2EEESJ_S1L_JEEES11_NS12_INS13_ILi1ELi4ELi3EEES16_NSU_INS5_IJS17_S1K_EEENS5_IJS1K_SC_EEEEEEENS4_39AutoVectorizingCopyWithAssumedAlignmentILi128EEENS4_14SM90_TMA_STOREES1Y_S20_NS4_9Copy_AtomIJNS4_17SM90_U32x4_STSM_NENS_6half_tEEEEvEEEvvEEEEvNT_6ParamsE)
        .other          _ZN7cutlass13device_kernelINS_4gemm6kernel13GemmUniversalIN4cute5tupleIJiiiiEEENS1_10collective13CollectiveMmaINS1_37MainloopSm90TmaGmmaWarpSpecializedFP8ILi8ENS5_IJNS4_1CILi2EEENSA_ILi1EEESC_EEENS1_35KernelTmaWarpSpecializedCooperativeEEENS5_IJNSA_ILi128EEENSA_ILi256EEENSA_ILi64EEEEEENS_12float_e4m3_tENS5_IJlSC_lEEESK_SL_NS4_8TiledMMAINS4_8MMA_AtomIJNS4_4SM904GMMA31MMA_64x256x32_F32E4M3E4M3_SS_TNILNSP_7ScaleInE1ELSR_1EEEEEENS4_6LayoutISD_NS5_IJSC_NSA_ILi0EEESV_EEEEENS5_IJNS4_10UnderscoreESY_SY_EEEEENS4_13SM90_TMA_LOADENS4_14ComposedLayoutINS4_7SwizzleILi2ELi4ELi3EEENS4_18smem_ptr_flag_bitsILi8EEENSU_INS5_IJNSA_ILi8EEESI_EEENS5_IJSI_SC_EEEEEEEvNS4_8identityENS4_23SM90_TMA_LOAD_MULTICASTES1B_vS1C_EENS_8epilogue10collective18CollectiveEpilogueINS1F_22Sm90TmaWarpSpecializedILi4ELi2ELi16ELb0ELb0EEEJSJ_NS5_IJSG_NSA_ILi32EEEEEESK_SL_SK_SL_NS1F_6fusion15FusionCallbacksIS1J_NS1M_13LinCombEltActINS1F_6thread7SigmoidESK_fSK_fLNS_15FloatRoundStyleE2EEESJ_S1L_JEEES11_NS12_INS13_ILi1ELi4ELi3EEES16_NSU_INS5_IJS17_S1K_EEENS5_IJS1K_SC_EEEEEEENS4_39AutoVectorizingCopyWithAssumedAlignmentILi128EEENS4_14SM90_TMA_STOREES1Y_S20_NS4_9Copy_AtomIJNS4_17SM90_U32x4_STSM_NENS_6half_tEEEEvEEEvvEEEEvNT_6ParamsE,@"STO_CUDA_ENTRY STV_DEFAULT"
_ZN7cutlass13device_kernelINS_4gemm6kernel13GemmUniversalIN4cute5tupleIJiiiiEEENS1_10collective13CollectiveMmaINS1_37MainloopSm90TmaGmmaWarpSpecializedFP8ILi8ENS5_IJNS4_1CILi2EEENSA_ILi1EEESC_EEENS1_35KernelTmaWarpSpecializedCooperativeEEENS5_IJNSA_ILi128EEENSA_ILi256EEENSA_ILi64EEEEEENS_12float_e4m3_tENS5_IJlSC_lEEESK_SL_NS4_8TiledMMAINS4_8MMA_AtomIJNS4_4SM904GMMA31MMA_64x256x32_F32E4M3E4M3_SS_TNILNSP_7ScaleInE1ELSR_1EEEEEENS4_6LayoutISD_NS5_IJSC_NSA_ILi0EEESV_EEEEENS5_IJNS4_10UnderscoreESY_SY_EEEEENS4_13SM90_TMA_LOADENS4_14ComposedLayoutINS4_7SwizzleILi2ELi4ELi3EEENS4_18smem_ptr_flag_bitsILi8EEENSU_INS5_IJNSA_ILi8EEESI_EEENS5_IJSI_SC_EEEEEEEvNS4_8identityENS4_23SM90_TMA_LOAD_MULTICASTES1B_vS1C_EENS_8epilogue10collective18CollectiveEpilogueINS1F_22Sm90TmaWarpSpecializedILi4ELi2ELi16ELb0ELb0EEEJSJ_NS5_IJSG_NSA_ILi32EEEEEESK_SL_SK_SL_NS1F_6fusion15FusionCallbacksIS1J_NS1M_13LinCombEltActINS1F_6thread7SigmoidESK_fSK_fLNS_15FloatRoundStyleE2EEESJ_S1L_JEEES11_NS12_INS13_ILi1ELi4ELi3EEES16_NSU_INS5_IJS17_S1K_EEENS5_IJS1K_SC_EEEEEEENS4_39AutoVectorizingCopyWithAssumedAlignmentILi128EEENS4_14SM90_TMA_STOREES1Y_S20_NS4_9Copy_AtomIJNS4_17SM90_U32x4_STSM_NENS_6half_tEEEEvEEEvvEEEEvNT_6ParamsE:
[----:B------:R-:W1:Y:S02]  /*0000*/  LDC R1, c[0x0][0x28] ;  /* 0x00000a00ff017b82 */ /* 0x000e640000000800 */
[----:B-1----:R-:W-:Y:S01]  /*0010*/  IADD3 R1, R1, -0xe0, RZ ;  /* 0xffffff2001017810 */ /* 0x002fe20007ffe0ff */
[----:B------:R-:W1:Y:S01]  /*0020*/  S2R R8, SR_TID.X ;  /* 0x0000000000087919 */ /* 0x000e620000002100 */
[----:B------:R-:W-:Y:S01]  /*0030*/  ELECT P0, URZ, PT ;  /* 0x00000000003f782f */ /* 0x000fe20003800000 */
[----:B------:R-:W-:Y:S01]  /*0040*/  BSSY B0, `(.L_x_0) ;  /* 0x000001a000007945 */ /* 0x000fe20003800000 */
[----:B-1----:R-:W-:-:S05]  /*0050*/  SHF.R.U32.HI R4, RZ, 0x5, R8 ;  /* 0x00000005ff047819 */ /* 0x002fca0000011608 */
[----:B------:R-:W1:Y:S02]  /*0060*/  SHFL.IDX PT, R0, R4, RZ, 0x1f ;  /* 0x00001fff04007589 */ /* 0x000e6400000e0000 */
[----:B-1----:R-:W-:Y:S02]  /*0070*/  R2UR UR46, R0 ;  /* 0x00000000002e72ca */ /* 0x002fe400000e0000 */
[----:B------:R-:W-:-:S06]  /*0080*/  SHF.R.U32.HI R0, RZ, 0x7, R8 ;  /* 0x00000007ff007819 */ /* 0x000fcc0000011608 */
[----:B------:R-:W1:Y:S05]  /*0090*/  SHFL.IDX PT, R0, R0, RZ, 0x1f ;  /* 0x00001fff00007589 */ /* 0x000e6a00000e0000 */
[----:B------:R-:W-:Y:S02]  /*00a0*/  USHF.R.S32.HI UR4, URZ, 0x1f, UR46 ;  /* 0x0000001f3f047899 */ /* 0x000fe4000801142e */
[----:B------:R-:W-:Y:S02]  /*00b0*/  ISETP.NE.OR P0, PT, RZ, UR46, !P0 ;  /* 0x0000002eff007c0c */ /* 0x000fe4000c705670 */
[----:B------:R-:W-:-:S04]  /*00c0*/  ULEA.HI UR4, UR4, UR46, URZ, 0x2 ;  /* 0x0000002e04047291 */ /* 0x000fc8000f8f103f */
[----:B------:R-:W-:-:S04]  /*00d0*/  ULOP3.LUT UR4, UR4, 0xfffffffc, URZ, 0xc0, !UPT ;  /* 0xfffffffc04047892 */ /* 0x000fc8000f8ec03f */
[----:B------:R-:W-:-:S03]  /*00e0*/  UIADD3 UR46, UR46, -UR4, URZ ;  /* 0x800000042e2e7290 */ /* 0x000fc6000fffe03f */
[----:B------:R-:W-:Y:S09]  /*00f0*/  @P0 BRA `(.L_x_1) ;  /* 0x0000000000380947 */ /* 0x000ff20003800000 */
[----:B------:R-:W-:Y:S02]  /*0100*/  ULDC.64 UR4, c[0x0][0x198] ;  /* 0x0000660000047ab9 */ /* 0x000fe40000000a00 */
[----:B------:R-:W-:Y:S02]  /*0110*/  UIADD3 UR6, UP0, UR4, 0xf0, URZ ;  /* 0x000000f004067890 */ /* 0x000fe4000ff1e03f */
[----:B------:R-:W-:Y:S02]  /*0120*/  UIADD3 UR8, UP1, UR4, 0x1f0, URZ ;  /* 0x000001f004087890 */ /* 0x000fe4000ff3e03f */
[----:B------:R-:W-:Y:S02]  /*0130*/  UIADD3 UR10, UP2, UR4, 0x3f0, URZ ;  /* 0x000003f0040a7890 */ /* 0x000fe4000ff5e03f */
[----:B------:R-:W-:Y:S02]  /*0140*/  UIADD3 UR4, UP3, UR4, 0x4f0, URZ ;  /* 0x000004f004047890 */ /* 0x000fe4000ff7e03f */
[----:B------:R-:W-:-:S02]  /*0150*/  UIADD3.X UR7, URZ, UR5, URZ, UP0, !UPT ;  /* 0x000000053f077290 */ /* 0x000fc400087fe43f */
[----:B------:R-:W-:Y:S02]  /*0160*/  UIADD3.X UR9, URZ, UR5, URZ, UP1, !UPT ;  /* 0x000000053f097290 */ /* 0x000fe40008ffe43f */
[----:B------:R-:W-:Y:S02]  /*0170*/  UIADD3.X UR11, URZ, UR5, URZ, UP2, !UPT ;  /* 0x000000053f0b7290 */ /* 0x000fe400097fe43f */
[----:B------:R-:W-:-:S03]  /*0180*/  UIADD3.X UR5, URZ, UR5, URZ, UP3, !UPT ;  /* 0x000000053f057290 */ /* 0x000fc60009ffe43f */
[----:B------:R2:W-:Y:S02]  /*0190*/  UTMACCTL.PF [UR6] ;  /* 0x00000000060079b9 */ /* 0x0005e40008040000 */
[----:B------:R2:W-:Y:S02]  /*01a0*/  UTMACCTL.PF [UR8] ;  /* 0x00000000080079b9 */ /* 0x0005e40008040000 */
[----:B------:R2:W-:Y:S02]  /*01b0*/  UTMACCTL.PF [UR10] ;  /* 0x000000000a0079b9 */ /* 0x0005e40008040000 */
[----:B------:R2:W-:Y:S02]  /*01c0*/  UTMACCTL.PF [UR4] ;  /* 0x00000000040079b9 */ /* 0x0005e40008040000 */
[----:B--2---:R-:W-:Y:S01]  /*01d0*/  NOP ;  /* 0x0000000000007918 */ /* 0x004fe20000000000 */
.L_x_1:
[----:B------:R-:W-:Y:S05]  /*01e0*/  BSYNC B0 ;  /* 0x0000000000007941 */ /* 0x000fea0003800000 */
.L_x_0:
[----:B------:R-:W-:Y:S01]  /*01f0*/  ULDC.64 UR8, c[0x0][0x590] ;  /* 0x0001640000087ab9 */ /* 0x000fe20000000a00 */
[----:B------:R-:W-:Y:S01]  /*0200*/  ULDC.64 UR50, c[0x0][0x588] ;  /* 0x0001620000327ab9 */ /* 0x000fe20000000a00 */
[----:B------:R-:W-:Y:S01]  /*0210*/  ISETP.NE.U32.AND P2, PT, RZ, UR8, PT ;  /* 0x00000008ff007c0c */ /* 0x000fe2000bf45070 */
[----:B------:R-:W-:Y:S01]  /*0220*/  ULDC.64 UR54, c[0x0][0x208] ;  /* 0x0000820000367ab9 */ /* 0x000fe20000000a00 */
[----:B-1----:R-:W-:Y:S01]  /*0230*/  R2UR UR6, R0 ;  /* 0x00000000000672ca */ /* 0x002fe200000e0000 */
[----:B------:R-:W-:Y:S01]  /*0240*/  UMOV UR4, UR50 ;  /* 0x0000003200047c82 */ /* 0x000fe20008000000 */
[----:B------:R-:W-:Y:S01]  /*0250*/  ISETP.NE.AND.EX P1, PT, RZ, UR9, PT, P2 ;  /* 0x00000009ff007c0c */ /* 0x000fe2000bf25320 */
[----:B------:R-:W-:Y:S01]  /*0260*/  UMOV UR5, UR51 ;  /* 0x0000003300057c82 */ /* 0x000fe20008000000 */
[----:B------:R-:W-:-:S11]  /*0270*/  PRMT R0, RZ, 0x7610, R0 ;  /* 0x00007610ff007816 */ /* 0x000fd60000000000 */
[----:B------:R-:W-:Y:S05]  /*0280*/  @P1 BRA `(.L_x_2) ;  /* 0x0000000000441947 */ /* 0x000fea0003800000 */
[----:B------:R-:W-:Y:S02]  /*0290*/  ULDC.64 UR10, c[0x0][0x588] ;  /* 0x00016200000a7ab9 */ /* 0x000fe40000000a00 */
[----:B------:R-:W-:-:S04]  /*02a0*/  ISETP.NE.U32.AND P0, PT, RZ, UR10, PT ;  /* 0x0000000aff007c0c */ /* 0x000fc8000bf05070 */
[----:B------:R-:W-:-:S13]  /*02b0*/  ISETP.NE.AND.EX P0, PT, RZ, UR11, PT, P0 ;  /* 0x0000000bff007c0c */ /* 0x000fda000bf05300 */
[----:B------:R-:W-:Y:S05]  /*02c0*/  @!P0 BRA `(.L_x_3) ;  /* 0x00000000001c8947 */ /* 0x000fea0003800000 */
[----:B------:R-:W-:Y:S02]  /*02d0*/  MOV R2, UR4 ;  /* 0x0000000400027c02 */ /* 0x000fe40008000f00 */
[----:B------:R-:W-:-:S05]  /*02e0*/  MOV R3, UR5 ;  /* 0x0000000500037c02 */ /* 0x000fca0008000f00 */
[----:B------:R-:W2:Y:S01]  /*02f0*/  LDG.E R2, desc[UR54][R2.64] ;  /* 0x0000003602027981 */ /* 0x000ea2000c1e1900 */
[----:B------:R-:W-:Y:S02]  /*0300*/  MOV R0, 0x1 ;  /* 0x0000000100007802 */ /* 0x000fe40000000f00 */
[----:B--2---:R-:W-:-:S13]  /*0310*/  FSETP.NEU.AND P0, PT, R2, RZ, PT ;  /* 0x000000ff0200720b */ /* 0x004fda0003f0d000 */
[----:B------:R-:W-:Y:S01]  /*0320*/  VOTEU.ANY UP0, P0 ;  /* 0x00000000003f7886 */ /* 0x000fe20000000100 */
[----:B------:R-:W-:Y:S05]  /*0330*/  BRA `(.L_x_2) ;  /* 0x0000000000187947 */ /* 0x000fea0003800000 */
.L_x_3:
[----:B------:R-:W-:Y:S01]  /*0340*/  ULDC UR4, c[0x0][0x580] ;  /* 0x0001600000047ab9 */ /* 0x000fe20000000800 */
[----:B------:R-:W-:Y:S01]  /*0350*/  MOV R0, 0x1 ;  /* 0x0000000100007802 */ /* 0x000fe20000000f00 */
[----:B------:R-:W-:Y:S01]  /*0360*/  UMOV UR5, URZ ;  /* 0x0000003f00057c82 */ /* 0x000fe20008000000 */
[----:B------:R-:W-:Y:S01]  /*0370*/  FSETP.NEU.AND P0, PT, RZ, UR4, PT ;  /* 0x00000004ff007c0b */ /* 0x000fe2000bf0d000 */
[----:B------:R-:W-:-:S12]  /*0380*/  UMOV UR4, URZ ;  /* 0x0000003f00047c82 */ /* 0x000fd80008000000 */
[----:B------:R-:W-:-:S05]  /*0390*/  VOTEU.ANY UP0, P0 ;  /* 0x00000000003f7886 */ /* 0x000fca0000000100 */
.L_x_2:
[----:B------:R-:W-:Y:S01]  /*03a0*/  ISETP.NE.U32.AND P0, PT, RZ, UR4, PT ;  /* 0x00000004ff007c0c */ /* 0x000fe2000bf05070 */
[----:B------:R-:W-:Y:S01]  /*03b0*/  UPLOP3.LUT UP1, UPT, UPT, UPT, UPT, 0x40, 0x0 ;  /* 0x000000000000789c */ /* 0x000fe20003f2e870 */
[----:B------:R-:W-:Y:S02]  /*03c0*/  ISETP.NE.AND.EX P2, PT, RZ, UR9, PT, P2 ;  /* 0x00000009ff007c0c */ /* 0x000fe4000bf45320 */
[----:B------:R-:W-:Y:S01]  /*03d0*/  ISETP.NE.AND.EX P0, PT, RZ, UR5, PT, P0 ;  /* 0x00000005ff007c0c */ /* 0x000fe2000bf05300 */
[----:B------:R-:W-:-:S12]  /*03e0*/  UP2UR UR48, UPR, URZ, 0x2 ;  /* 0x000000023f307883 */ /* 0x000fd80008000000 */
[----:B------:R-:W-:Y:S05]  /*03f0*/  @P0 BRA P2, `(.L_x_4) ;  /* 0x0000000000400947 */ /* 0x000fea0001000000 */
[----:B------:R-:W-:-:S04]  /*0400*/  ISETP.NE.U32.AND P0, PT, RZ, UR8, PT ;  /* 0x00000008ff007c0c */ /* 0x000fc8000bf05070 */
[----:B------:R-:W-:-:S13]  /*0410*/  ISETP.NE.AND.EX P0, PT, RZ, UR9, PT, P0 ;  /* 0x00000009ff007c0c */ /* 0x000fda000bf05300 */
[----:B------:R-:W-:Y:S05]  /*0420*/  @!P0 BRA `(.L_x_5) ;  /* 0x00000000002c8947 */ /* 0x000fea0003800000 */
[----:B------:R-:W-:Y:S01]  /*0430*/  PRMT R0, R0, 0x9910, RZ ;  /* 0x0000991000007816 */ /* 0x000fe200000000ff */
[----:B------:R-:W-:Y:S02]  /*0440*/  UISETP.NE.U32.AND UP1, UPT, UR4, URZ, UPT ;  /* 0x0000003f0400728c */ /* 0x000fe4000bf25070 */
[----:B------:R-:W-:Y:S01]  /*0450*/  USEL UR4, URZ, 0xffffffff, UP0 ;  /* 0xffffffff3f047887 */ /* 0x000fe20008000000 */
[----:B------:R-:W-:Y:S01]  /*0460*/  R2UR UR7, R0 ;  /* 0x00000000000772ca */ /* 0x000fe200000e0000 */
[----:B------:R-:W-:-:S12]  /*0470*/  UISETP.NE.AND.EX UP0, UPT, UR5, URZ, UPT, UP1 ;  /* 0x0000003f0500728c */ /* 0x000fd8000bf05310 */
[----:B------:R-:W-:-:S11]  /*0480*/  UISETP.NE.AND UP2, UPT, UR7, URZ, UPT ;  /* 0x0000003f0700728c */ /* 0x000fd6000bf45270 */
[----:B------:R-:W-:-:S04]  /*0490*/  @!UP2 USEL UR4, URZ, 0xffffffff, UP0 ;  /* 0xffffffff3f04a887 */ /* 0x000fc80008000000 */
[----:B------:R-:W-:-:S04]  /*04a0*/  ULOP3.LUT UR4, UR4, 0x1, URZ, 0xc0, !UPT ;  /* 0x0000000104047892 */ /* 0x000fc8000f8ec03f */
[----:B------:R-:W-:-:S04]  /*04b0*/  UISETP.EQ.U32.AND UP0, UPT, UR4, 0x1, UPT ;  /* 0x000000010400788c */ /* 0x000fc8000bf02070 */
[----:B------:R-:W-:Y:S01]  /*04c0*/  UP2UR UR48, UPR, URZ, 0x1 ;  /* 0x000000013f307883 */ /* 0x000fe20008000000 */
[----:B------:R-:W-:Y:S11]  /*04d0*/  BRA `(.L_x_4) ;  /* 0x0000000000087947 */ /* 0x000ff60003800000 */
.L_x_5:
[----:B------:R-:W-:-:S04]  /*04e0*/  UPLOP3.LUT UP0, UPT, UPT, UPT, UP0, 0x40, 0x0 ;  /* 0x000000000000789c */ /* 0x000fc80003f0e800 */
[----:B------:R-:W-:-:S12]  /*04f0*/  UP2UR UR48, UPR, URZ, 0x1 ;  /* 0x000000013f307883 */ /* 0x000fd80008000000 */
.L_x_4:
[----:B------:R-:W1:Y:S01]  /*0500*/  SHFL.IDX PT, R3, R4, RZ, 0x1f ;  /* 0x00001fff04037589 */ /* 0x000e6200000e0000 */
[----:B------:R-:W-:Y:S02]  /*0510*/  UISETP.NE.AND UP0, UPT, UR46, URZ, UPT ;  /* 0x0000003f2e00728c */ /* 0x000fe4000bf05270 */
[----:B------:R-:W-:Y:S02]  /*0520*/  UIADD3 UR9, UR6, -0x1, URZ ;  /* 0xffffffff06097890 */ /* 0x000fe4000fffe03f */
[----:B------:R-:W-:Y:S02]  /*0530*/  UP2UR UR47, UPR, URZ, 0x1 ;  /* 0x000000013f2f7883 */ /* 0x000fe40008000000 */
[----:B------:R-:W-:Y:S02]  /*0540*/  UISETP.EQ.OR UP0, UPT, UR46, 0x3, !UP0 ;  /* 0x000000032e00788c */ /* 0x000fe4000c702670 */
[----:B------:R-:W-:Y:S02]  /*0550*/  UISETP.GE.U32.AND UP1, UPT, UR9, 0x2, UPT ;  /* 0x000000020900788c */ /* 0x000fe4000bf26070 */
[----:B------:R-:W-:-:S04]  /*0560*/  UISETP.EQ.AND UP0, UPT, UR6, URZ, UP0 ;  /* 0x0000003f0600728c */ /* 0x000fc80008702270 */
[----:B------:R-:W-:Y:S02]  /*0570*/  USEL UR45, URZ, 0x1, !UP0 ;  /* 0x000000013f2d7887 */ /* 0x000fe4000c000000 */
[----:B------:R-:W-:Y:S02]  /*0580*/  UISETP.NE.AND UP0, UPT, UR6, URZ, UPT ;  /* 0x0000003f0600728c */ /* 0x000fe4000bf05270 */
[----:B------:R-:W-:Y:S01]  /*0590*/  USEL UR45, UR45, 0x2, UP1 ;  /* 0x000000022d2d7887 */ /* 0x000fe20008800000 */
[----:B-1----:R-:W-:-:S13]  /*05a0*/  ISETP.NE.AND P0, PT, R3, RZ, PT ;  /* 0x000000ff0300720c */ /* 0x002fda0003f05270 */
[----:B------:R-:W-:Y:S05]  /*05b0*/  @P0 BRA `(.L_x_6) ;  /* 0x0000000000840947 */ /* 0x000fea0003800000 */
[----:B------:R-:W-:Y:S01]  /*05c0*/  ELECT P0, URZ, PT ;  /* 0x00000000003f782f */ /* 0x000fe20003800000 */
[----:B------:R-:W-:-:S12]  /*05d0*/  BSSY B0, `(.L_x_6) ;  /* 0x000001f000007945 */ /* 0x000fd80003800000 */
[----:B------:R-:W-:Y:S05]  /*05e0*/  @!P0 BRA `(.L_x_7) ;  /* 0x0000000000748947 */ /* 0x000fea0003800000 */
[----:B------:R-:W1:Y:S01]  /*05f0*/  S2UR UR8, SR_CgaCtaId ;  /* 0x00000000000879c3 */ /* 0x000e620000008800 */
[----:B------:R-:W-:Y:S01]  /*0600*/  UMOV UR4, 0x400 ;  /* 0x0000040000047882 */ /* 0x000fe20000000000 */
[----:B------:R-:W-:Y:S01]  /*0610*/  UMOV UR5, 0x1 ;  /* 0x0000000100057882 */ /* 0x000fe20000000000 */
[----:B------:R-:W-:Y:S02]  /*0620*/  UMOV UR6, 0x4 ;  /* 0x0000000400067882 */ /* 0x000fe40000000000 */
[----:B------:R-:W-:-:S04]  /*0630*/  UIADD3 UR6, -UR6, 0x100000, URZ ;  /* 0x0010000006067890 */ /* 0x000fc8000fffe13f */
[----:B------:R-:W-:Y:S02]  /*0640*/  USHF.L.U32 UR7, UR6, 0xb, URZ ;  /* 0x0000000b06077899 */ /* 0x000fe4000800063f */
[----:B------:R-:W-:Y:S02]  /*0650*/  USHF.L.U32 UR6, UR6, 0x1, URZ ;  /* 0x0000000106067899 */ /* 0x000fe4000800063f */
[----:B-1----:R-:W-:Y:S02]  /*0660*/  ULEA UR8, UR8, UR4, 0x18 ;  /* 0x0000000408087291 */ /* 0x002fe4000f8ec03f */
[----:B------:R-:W-:-:S04]  /*0670*/  UIADD3 UR4, -UR5, 0x100000, URZ ;  /* 0x0010000005047890 */ /* 0x000fc8000fffe13f */
[----:B------:R-:W-:Y:S02]  /*0680*/  USHF.L.U32 UR5, UR4, 0xb, URZ ;  /* 0x0000000b04057899 */ /* 0x000fe4000800063f */
[----:B------:R-:W-:Y:S01]  /*0690*/  USHF.L.U32 UR4, UR4, 0x1, URZ ;  /* 0x0000000104047899 */ /* 0x000fe2000800063f */
[----:B------:R-:W1:Y:S11]  /*06a0*/  FENCE.VIEW.ASYNC.S ;  /* 0x00000000000073c6 */ /* 0x000e760000000000 */
[----:B-1----:R1:W2:Y:S01]  /*06b0*/  SYNCS.EXCH.64 URZ, [UR8], UR4 ;  /* 0x00000004083f75b2 */ /* 0x0022a20008000100 */
[----:B------:R1:W3:Y:S01]  /*06c0*/  SYNCS.EXCH.64 URZ, [UR8+0x40], UR6 ;  /* 0x00004006083f75b2 */ /* 0x0002e20008000100 */
[----:B------:R1:W4:Y:S01]  /*06d0*/  SYNCS.EXCH.64 URZ, [UR8+0x8], UR4 ;  /* 0x00000804083f75b2 */ /* 0x0003220008000100 */
[----:B------:R1:W1:Y:S01]  /*06e0*/  SYNCS.EXCH.64 URZ, [UR8+0x48], UR6 ;  /* 0x00004806083f75b2 */ /* 0x0002620008000100 */
        /* <DEDUP_REMOVED lines=12> */
[----:B------:R-:W-:Y:S01]  /*07b0*/  NOP ;  /* 0x0000000000007918 */ /* 0x000fe20000000000 */
.L_x_7:
[----:B-1----:R-:W-:Y:S05]  /*07c0*/  BSYNC B0 ;  /* 0x0000000000007941 */ /* 0x002fea0003800000 */
.L_x_6:
[----:B------:R-:W1:Y:S01]  /*07d0*/  S2UR UR10, SR_CTAID.X ;  /* 0x00000000000a79c3 */ /* 0x000e620000002500 */
[----:B------:R-:W5:Y:S01]  /*07e0*/  S2R R2, SR_CTAID.Y ;  /* 0x0000000000027919 */ /* 0x000f620000002600 */
[----:B------:R-:W-:Y:S01]  /*07f0*/  ULDC UR4, c[0x0][0x150] ;  /* 0x0000540000047ab9 */ /* 0x000fe20000000800 */
[----:B------:R-:W-:Y:S01]  /*0800*/  UISETP.EQ.AND UP2, UPT, UR46, 0x2, !UP0 ;  /* 0x000000022e00788c */ /* 0x000fe2000c742270 */
[----:B------:R-:W-:Y:S01]  /*0810*/  NOP ;  /* 0x0000000000007918 */ /* 0x000fe20000000000 */
[----:B------:R-:W2:Y:S02]  /*0820*/  SHFL.IDX PT, R7, R4, RZ, 0x1f ;  /* 0x00001fff04077589 */ /* 0x000ea400000e0000 */
[----:B------:R-:W-:Y:S01]  /*0830*/  USEL UR39, URZ, 0x1, !UP2 ;  /* 0x000000013f277887 */ /* 0x000fe2000d000000 */
[----:B------:R-:W3:Y:S03]  /*0840*/  LDC R6, c[0x0][0x144] ;  /* 0x00005100ff067b82 */ /* 0x000ee60000000800 */
[----:B------:R-:W-:Y:S01]  /*0850*/  USEL UR39, UR39, 0x2, UP1 ;  /* 0x0000000227277887 */ /* 0x000fe20008800000 */
[----:B-1----:R-:W-:-:S05]  /*0860*/  I2FP.F32.U32 R0, UR10 ;  /* 0x0000000a00007c45 */ /* 0x002fca0008201000 */
[----:B------:R-:W-:Y:S01]  /*0870*/  FMUL R5, R0, UR4 ;  /* 0x0000000400057c20 */ /* 0x000fe20008400000 */
[----:B--2---:R-:W-:Y:S01]  /*0880*/  ISETP.NE.AND P0, PT, R7, RZ, PT ;  /* 0x000000ff0700720c */ /* 0x004fe20003f05270 */
[----:B------:R-:W-:Y:S01]  /*0890*/  ULDC UR4, c[0x0][0x154] ;  /* 0x0000550000047ab9 */ /* 0x000fe20000000800 */
[----:B-----5:R-:W-:-:S03]  /*08a0*/  I2FP.F32.U32 R7, R2 ;  /* 0x0000000200077245 */ /* 0x020fc60000201000 */
[----:B------:R-:W1:Y:S02]  /*08b0*/  F2I.U32.TRUNC.NTZ R5, R5 ;  /* 0x0000000500057305 */ /* 0x000e64000020f000 */
[----:B------:R-:W-:Y:S01]  /*08c0*/  FMUL R10, R7, UR4 ;  /* 0x00000004070a7c20 */ /* 0x000fe20008400000 */
[----:B-1----:R-:W-:-:S05]  /*08d0*/  IADD3 R9, -R5, RZ, RZ ;  /* 0x000000ff05097210 */ /* 0x002fca0007ffe1ff */
[----:B---3--:R-:W-:Y:S01]  /*08e0*/  IMAD R0, R6, R9, UR10 ;  /* 0x0000000a06007e24 */ /* 0x008fe2000f8e0209 */
[----:B------:R-:W-:Y:S06]  /*08f0*/  @P0 BRA `(.L_x_8) ;  /* 0x0000000000580947 */ /* 0x000fec0003800000 */
[----:B------:R-:W1:Y:S01]  /*0900*/  S2UR UR5, SR_CgaCtaId ;  /* 0x00000000000579c3 */ /* 0x000e620000008800 */
[----:B------:R-:W-:Y:S01]  /*0910*/  UMOV UR4, 0x400 ;  /* 0x0000040000047882 */ /* 0x000fe20000000000 */
[----:B------:R-:W-:Y:S01]  /*0920*/  UMOV UR6, 0x20 ;  /* 0x0000002000067882 */ /* 0x000fe20000000000 */
[----:B------:R-:W-:Y:S01]  /*0930*/  UMOV UR7, 0x100 ;  /* 0x0000010000077882 */ /* 0x000fe20000000000 */
[----:B------:R-:W-:Y:S01]  /*0940*/  ELECT P0, URZ, PT ;  /* 0x00000000003f782f */ /* 0x000fe20003800000 */
[----:B-1----:R-:W-:Y:S02]  /*0950*/  ULEA UR8, UR5, UR4, 0x18 ;  /* 0x0000000405087291 */ /* 0x002fe4000f8ec03f */
[----:B------:R-:W-:-:S04]  /*0960*/  UIADD3 UR4, -UR6, 0x100000, URZ ;  /* 0x0010000006047890 */ /* 0x000fc8000fffe13f */
[----:B------:R-:W-:Y:S02]  /*0970*/  USHF.L.U32 UR5, UR4, 0xb, URZ ;  /* 0x0000000b04057899 */ /* 0x000fe4000800063f */
[----:B------:R-:W-:Y:S02]  /*0980*/  USHF.L.U32 UR4, UR4, 0x1, URZ ;  /* 0x0000000104047899 */ /* 0x000fe4000800063f */
[----:B------:R-:W-:-:S04]  /*0990*/  UIADD3 UR6, -UR7, 0x100000, URZ ;  /* 0x0010000007067890 */ /* 0x000fc8000fffe13f */
[----:B------:R-:W-:Y:S02]  /*09a0*/  USHF.L.U32 UR7, UR6, 0xb, URZ ;  /* 0x0000000b06077899 */ /* 0x000fe4000800063f */
[----:B------:R-:W-:Y:S01]  /*09b0*/  USHF.L.U32 UR6, UR6, 0x1, URZ ;  /* 0x0000000106067899 */ /* 0x000fe2000800063f */
[----:B------:R-:W1:Y:S03]  /*09c0*/  FENCE.VIEW.ASYNC.S ;  /* 0x00000000000073c6 */ /* 0x000e660000000000 */
[----:B-1----:R1:W2:Y:S08]  /*09d0*/  SYNCS.EXCH.64 URZ, [UR8+0x80], UR4 ;  /* 0x00008004083f75b2 */ /* 0x0022b00008000100 */
[----:B------:R1:W3:Y:S01]  /*09e0*/  SYNCS.EXCH.64 URZ, [UR8+0xa0], UR6 ;  /* 0x0000a006083f75b2 */ /* 0x0002e20008000100 */
[----:B------:R1:W1:Y:S01]  /*09f0*/  SYNCS.EXCH.64 URZ, [UR8+0x88], UR4 ;  /* 0x00008804083f75b2 */ /* 0x0002620008000100 */
[----:B------:R1:W1:Y:S01]  /*0a00*/  SYNCS.EXCH.64 URZ, [UR8+0xa8], UR6 ;  /* 0x0000a806083f75b2 */ /* 0x0002620008000100 */
[----:B------:R1:W1:Y:S01]  /*0a10*/  SYNCS.EXCH.64 URZ, [UR8+0x90], UR4 ;  /* 0x00009004083f75b2 */ /* 0x0002620008000100 */
[----:B------:R1:W1:Y:S01]  /*0a20*/  SYNCS.EXCH.64 URZ, [UR8+0xb0], UR6 ;  /* 0x0000b006083f75b2 */ /* 0x0002620008000100 */
[----:B------:R1:W1:Y:S01]  /*0a30*/  SYNCS.EXCH.64 URZ, [UR8+0x98], UR4 ;  /* 0x00009804083f75b2 */ /* 0x0002620008000100 */
[----:B------:R1:W1:Y:S01]  /*0a40*/  SYNCS.EXCH.64 URZ, [UR8+0xb8], UR6 ;  /* 0x0000b806083f75b2 */ /* 0x0002620008000100 */
[----:B------:R-:W-:Y:S01]  /*0a50*/  NOP ;  /* 0x0000000000007918 */ /* 0x000fe20000000000 */
.L_x_8:
[----:B------:R-:W-:Y:S01]  /*0a60*/  SHF.R.S32.HI R5, RZ, 0x1f, R8 ;  /* 0x0000001fff057819 */ /* 0x000fe20000011408 */
[----:B------:R-:W5:Y:S01]  /*0a70*/  SHFL.IDX PT, R4, R4, RZ, 0x1f ;  /* 0x00001fff04047589 */ /* 0x000f6200000e0000 */
[----:B------:R-:W-:Y:S01]  /*0a80*/  ELECT P0, URZ, PT ;  /* 0x00000000003f782f */ /* 0x000fe20003800000 */
[----:B------:R-:W4:Y:S01]  /*0a90*/  LDC R11, c[0x0][0x148] ;  /* 0x00005200ff0b7b82 */ /* 0x000f220000000800 */
[----:B------:R-:W-:Y:S01]  /*0aa0*/  LEA.HI R5, R5, R8, RZ, 0x7 ;  /* 0x0000000805057211 */ /* 0x000fe200078f38ff */
[----:B------:R-:W2:Y:S01]  /*0ab0*/  F2I.U32.TRUNC.NTZ R10, R10 ;  /* 0x0000000a000a7305 */ /* 0x000ea2000020f000 */
[----:B-1----:R-:W-:Y:S01]  /*0ac0*/  UMOV UR4, 0x20 ;  /* 0x0000002000047882 */ /* 0x002fe20000000000 */
[----:B------:R-:W-:Y:S01]  /*0ad0*/  NOP ;  /* 0x0000000000007918 */ /* 0x000fe20000000000 */
[----:B------:R-:W-:-:S04]  /*0ae0*/  LOP3.LUT R5, R5, 0xffffff80, RZ, 0xc0, !PT ;  /* 0xffffff8005057812 */ /* 0x000fc800078ec0ff */
[----:B------:R-:W-:Y:S02]  /*0af0*/  IADD3 R5, -R5, R8, RZ ;  /* 0x0000000805057210 */ /* 0x000fe40007ffe1ff */
[----:B------:R-:W-:Y:S02]  /*0b00*/  SHF.R.S32.HI R8, RZ, 0x1f, R3 ;  /* 0x0000001fff087819 */ /* 0x000fe40000011403 */
[----:B------:R-:W-:Y:S02]  /*0b10*/  SHF.R.S32.HI R6, RZ, 0x1f, R5 ;  /* 0x0000001fff067819 */ /* 0x000fe40000011405 */
[----:B------:R-:W-:Y:S02]  /*0b20*/  LEA.HI R8, R8, R3, RZ, 0x2 ;  /* 0x0000000308087211 */ /* 0x000fe400078f10ff */
[----:B------:R-:W-:Y:S02]  /*0b30*/  LEA.HI R6, R6, R5, RZ, 0x3 ;  /* 0x0000000506067211 */ /* 0x000fe400078f18ff */
[----:B------:R-:W-:-:S02]  /*0b40*/  LOP3.LUT R8, R8, 0x3ffffffc, RZ, 0xc0, !PT ;  /* 0x3ffffffc08087812 */ /* 0x000fc400078ec0ff */
[--C-:B------:R-:W-:Y:S02]  /*0b50*/  SHF.R.S32.HI R7, RZ, 0x3, R6.reuse ;  /* 0x00000003ff077819 */ /* 0x100fe40000011406 */
[----:B------:R-:W-:Y:S02]  /*0b60*/  SHF.R.S32.HI R6, RZ, 0x1f, R6 ;  /* 0x0000001fff067819 */ /* 0x000fe40000011406 */
[----:B-----5:R-:W-:Y:S02]  /*0b70*/  ISETP.NE.OR P0, PT, R4, RZ, !P0 ;  /* 0x000000ff0400720c */ /* 0x020fe40004705670 */
[----:B------:R-:W-:Y:S02]  /*0b80*/  LEA.HI R6, R6, R7, RZ, 0x2 ;  /* 0x0000000706067211 */ /* 0x000fe400078f10ff */
[----:B------:R-:W-:Y:S02]  /*0b90*/  IADD3 R9, R3, -R8, RZ ;  /* 0x8000000803097210 */ /* 0x000fe40007ffe0ff */
[----:B------:R-:W-:Y:S01]  /*0ba0*/  LOP3.LUT R6, R6, 0xfffffffc, RZ, 0xc0, !PT ;  /* 0xfffffffc06067812 */ /* 0x000fe200078ec0ff */
[----:B------:R-:W1:Y:S01]  /*0bb0*/  LDC R8, c[0x0][0x140] ;  /* 0x00005000ff087b82 */ /* 0x000e620000000800 */
[----:B--2---:R-:W-:-:S02]  /*0bc0*/  IADD3 R12, -R10, RZ, RZ ;  /* 0x000000ff0a0c7210 */ /* 0x004fc40007ffe1ff */
[----:B------:R-:W-:-:S03]  /*0bd0*/  IADD3 R6, R7, -R6, RZ ;  /* 0x8000000607067210 */ /* 0x000fc60007ffe0ff */
[----:B------:R-:W-:Y:S01]  /*0be0*/  VOTEU.ALL UP1, P0 ;  /* 0x00000000003f7886 */ /* 0x000fe20000020000 */
[----:B------:R-:W-:Y:S01]  /*0bf0*/  LEA R6, R9, R6, 0x2 ;  /* 0x0000000609067211 */ /* 0x000fe200078e10ff */
[----:B------:R-:W-:-:S03]  /*0c00*/  VOTEU.ALL UP2, P0 ;  /* 0x00000000003f7886 */ /* 0x000fc60000040000 */
[----:B------:R-:W-:Y:S01]  /*0c10*/  LEA.HI R4, R6, R6, RZ, 0x1 ;  /* 0x0000000606047211 */ /* 0x000fe200078f08ff */
[----:B------:R-:W2:Y:S01]  /*0c20*/  @!UP1 S2UR UR7, SR_CgaCtaId ;  /* 0x00000000000799c3 */ /* 0x000ea20000008800 */
[----:B------:R-:W-:Y:S01]  /*0c30*/  @!UP1 UMOV UR6, 0x400 ;  /* 0x0000040000069882 */ /* 0x000fe20000000000 */
[----:B------:R-:W-:-:S04]  /*0c40*/  @!UP1 UIADD3 UR4, -UR4, 0x100000, URZ ;  /* 0x0010000004049890 */ /* 0x000fc8000fffe13f */
[----:B------:R-:W-:Y:S02]  /*0c50*/  @!UP1 USHF.L.U32 UR5, UR4, 0xb, URZ ;  /* 0x0000000b04059899 */ /* 0x000fe4000800063f */
[----:B------:R-:W-:Y:S01]  /*0c60*/  @!UP1 USHF.L.U32 UR4, UR4, 0x1, URZ ;  /* 0x0000000104049899 */ /* 0x000fe2000800063f */
[----:B------:R-:W-:-:S04]  /*0c70*/  LOP3.LUT R7, R4, 0xfffffffe, RZ, 0xc0, !PT ;  /* 0xfffffffe04077812 */ /* 0x000fc800078ec0ff */
[----:B------:R-:W-:-:S04]  /*0c80*/  IADD3 R7, R6, -R7, RZ ;  /* 0x8000000706077210 */ /* 0x000fc80007ffe0ff */
[----:B------:R-:W-:Y:S02]  /*0c90*/  ISETP.NE.AND P2, PT, R7, R0, PT ;  /* 0x000000000700720c */ /* 0x000fe40003f45270 */
[----:B------:R-:W-:Y:S02]  /*0ca0*/  SHF.L.U32 R7, R6, 0x2, RZ ;  /* 0x0000000206077819 */ /* 0x000fe400000006ff */
[----:B-1----:R-:W-:Y:S02]  /*0cb0*/  ISETP.EQ.U32.AND P4, PT, R8, 0x1, PT ;  /* 0x000000010800780c */ /* 0x002fe40003f82070 */
[----:B------:R-:W-:Y:S01]  /*0cc0*/  LOP3.LUT R13, R6, 0xc, R7, 0x78, !PT ;  /* 0x0000000c060d7812 */ /* 0x000fe200078e7807 */
[----:B----4-:R-:W-:-:S04]  /*0cd0*/  IMAD R7, R11, R12, R2 ;  /* 0x0000000c0b077224 */ /* 0x010fc800078e0202 */
[----:B------:R1:W-:Y:S02]  /*0ce0*/  STL [R1+0xc0], R13 ;  /* 0x0000c00d01007387 */ /* 0x0003e40000100800 */
[----:B------:R-:W-:Y:S01]  /*0cf0*/  @P2 LEA.HI R4, R13, R13, RZ, 0x1 ;  /* 0x0000000d0d042211 */ /* 0x000fe200078f08ff */
[----:B--2---:R-:W-:Y:S01]  /*0d00*/  @!UP1 ULEA UR6, UR7, UR6, 0x18 ;  /* 0x0000000607069291 */ /* 0x004fe2000f8ec03f */
[----:B------:R-:W-:Y:S02]  /*0d10*/  VOTEU.ALL UP1, P0 ;  /* 0x00000000003f7886 */ /* 0x000fe40000020000 */
[----:B------:R-:W-:Y:S02]  /*0d20*/  @P2 SHF.R.S32.HI R4, RZ, 0x1, R4 ;  /* 0x00000001ff042819 */ /* 0x000fe40000011404 */
[----:B------:R-:W-:Y:S02]  /*0d30*/  LOP3.LUT P0, RZ, R5, 0x7, RZ, 0xc0, !PT ;  /* 0x0000000705ff7812 */ /* 0x000fe4000780c0ff */
[----:B------:R-:W-:-:S02]  /*0d40*/  @P2 ISETP.NE.AND P3, PT, R4, R7, PT ;  /* 0x000000070400220c */ /* 0x000fc40003f65270 */
[----:B------:R-:W-:Y:S02]  /*0d50*/  ISETP.LT.U32.AND P0, PT, R13, 0x2, !P0 ;  /* 0x000000020d00780c */ /* 0x000fe40004701070 */
[----:B------:R-:W-:Y:S01]  /*0d60*/  MOV R4, 0x1 ;  /* 0x0000000100047802 */ /* 0x000fe20000000f00 */
[----:B------:R-:W2:Y:S02]  /*0d70*/  FENCE.VIEW.ASYNC.S ;  /* 0x00000000000073c6 */ /* 0x000ea40000000000 */
[----:B--2---:R1:W2:Y:S01]  /*0d80*/  @!UP1 SYNCS.EXCH.64 URZ, [UR6+0xc0], UR4 ;  /* 0x0000c004063f95b2 */ /* 0x0042a20008000100 */
[----:B------:R-:W-:Y:S02]  /*0d90*/  SEL R5, RZ, 0x1, !P0 ;  /* 0x00000001ff057807 */ /* 0x000fe40004000000 */
[----:B------:R-:W-:-:S04]  /*0da0*/  @P2 SEL R4, RZ, 0x1, P3 ;  /* 0x00000001ff042807 */ /* 0x000fc80001800000 */
[----:B------:R-:W-:-:S05]  /*0db0*/  LOP3.LUT R4, R4, R5, RZ, 0xc0, !PT ;  /* 0x0000000504047212 */ /* 0x000fca00078ec0ff */
[----:B------:R1:W-:Y:S01]  /*0dc0*/  STL [R1+0xbc], R4 ;  /* 0x0000bc0401007387 */ /* 0x0003e20000100800 */
[----:B------:R1:W4:Y:S01]  /*0dd0*/  @!UP2 SYNCS.EXCH.64 URZ, [UR6+0xc8], UR4 ;  /* 0x0000c804063fa5b2 */ /* 0x0003220008000100 */
[----:B------:R-:W-:Y:S01]  /*0de0*/  NOP ;  /* 0x0000000000007918 */ /* 0x000fe20000000000 */
[----:B------:R-:W-:Y:S05]  /*0df0*/  @!P4 BRA `(.L_x_9) ;  /* 0x000000000008c947 */ /* 0x000fea0003800000 */
[----:B--234-:R-:W-:Y:S01]  /*0e00*/  UCGABAR_ARV ;  /* 0x00000000000079c7 */ /* 0x01cfe20008000000 */
[----:B------:R-:W-:Y:S05]  /*0e10*/  BRA `(.L_x_10) ;  /* 0x0000000000047947 */ /* 0x000fea0003800000 */
.L_x_9:
[----:B--234-:R-:W-:Y:S01]  /*0e20*/  NOP ;  /* 0x0000000000007918 */ /* 0x01cfe20000000000 */
.L_x_10:
[----:B-1----:R-:W1:Y:S01]  /*0e30*/  LDC R4, c[0x0][0x904] ;  /* 0x00024100ff047b82 */ /* 0x002e620000000800 */
[----:B------:R-:W-:Y:S02]  /*0e40*/  MOV R5, RZ ;  /* 0x000000ff00057202 */ /* 0x000fe40000000f00 */
[----:B-1----:R-:W-:Y:S02]  /*0e50*/  ISETP.NE.AND P2, PT, R4, 0x1, PT ;  /* 0x000000010400780c */ /* 0x002fe40003f45270 */
[----:B------:R-:W-:-:S11]  /*0e60*/  MOV R4, UR10 ;  /* 0x0000000a00047c02 */ /* 0x000fd60008000f00 */
[----:B------:R-:W1:Y:S01]  /*0e70*/  @P2 LDC R7, c[0x0][0x10] ;  /* 0x00000400ff072b82 */ /* 0x000e620000000800 */
[----:B------:R-:W-:Y:S02]  /*0e80*/  @P2 MOV R3, RZ ;  /* 0x000000ff00032202 */ /* 0x000fe40000000f00 */
[----:B------:R-:W-:-:S05]  /*0e90*/  @P2 MOV R13, RZ ;  /* 0x000000ff000d2202 */ /* 0x000fca0000000f00 */
[----:B------:R-:W2:Y:S01]  /*0ea0*/  @!P2 LDC R9, c[0x0][0xc] ;  /* 0x00000300ff09ab82 */ /* 0x000ea20000000800 */
[----:B------:R-:W-:Y:S01]  /*0eb0*/  ULDC UR4, c[0x0][0xc] ;  /* 0x0000030000047ab9 */ /* 0x000fe20000000800 */
[----:B------:R-:W-:Y:S01]  /*0ec0*/  ULDC UR5, c[0x0][0x10] ;  /* 0x0000040000057ab9 */ /* 0x000fe20000000800 */
[----:B------:R-:W-:Y:S01]  /*0ed0*/  ULDC UR6, c[0x0][0x14] ;  /* 0x0000050000067ab9 */ /* 0x000fe20000000800 */
[----:B------:R-:W-:-:S04]  /*0ee0*/  UIMAD.WIDE.U32 UR4, UR4, UR5, URZ ;  /* 0x00000005040472a5 */ /* 0x000fc8000f8e003f */
[----:B------:R-:W-:Y:S02]  /*0ef0*/  UIMAD.WIDE.U32 UR52, UR4, UR6, URZ ;  /* 0x00000006043472a5 */ /* 0x000fe4000f8e003f */
[----:B------:R-:W-:-:S04]  /*0f00*/  UIMAD UR38, UR5, UR6, URZ ;  /* 0x00000006052672a4 */ /* 0x000fc8000f8e023f */
[----:B------:R-:W-:Y:S01]  /*0f10*/  UIADD3 UR38, UR53, UR38, URZ ;  /* 0x0000002635267290 */ /* 0x000fe2000fffe03f */
[----:B-1----:R-:W-:-:S03]  /*0f20*/  @P2 IMAD.WIDE.U32 R6, R7, UR10, R2 ;  /* 0x0000000a07062c25 */ /* 0x002fc6000f8e0002 */
[----:B------:R-:W-:Y:S02]  /*0f30*/  @P2 MOV R19, R6 ;  /* 0x0000000600132202 */ /* 0x000fe40000000f00 */
[----:B------:R-:W-:Y:S01]  /*0f40*/  @P2 IADD3 R23, R7, R13, RZ ;  /* 0x0000000d07172210 */ /* 0x000fe20007ffe0ff */
[----:B--2---:R-:W-:-:S03]  /*0f50*/  @!P2 IMAD.WIDE.U32 R4, R2, R9, R4 ;  /* 0x000000090204a225 */ /* 0x004fc600078e0004 */
[----:B------:R-:W-:Y:S02]  /*0f60*/  @!P2 MOV R19, R4 ;  /* 0x000000040013a202 */ /* 0x000fe40000000f00 */
[----:B------:R-:W-:-:S03]  /*0f70*/  @!P2 MOV R23, R5 ;  /* 0x000000050017a202 */ /* 0x000fc60000000f00 */
[----:B------:R1:W-:Y:S04]  /*0f80*/  STL [R1+0xc4], R19 ;  /* 0x0000c41301007387 */ /* 0x0003e80000100800 */
[----:B------:R1:W-:Y:S01]  /*0f90*/  STL [R1+0xc8], R23 ;  /* 0x0000c81701007387 */ /* 0x0003e20000100800 */
[----:B------:R-:W-:Y:S05]  /*0fa0*/  @!P4 BRA `(.L_x_11) ;  /* 0x00000000000cc947 */ /* 0x000fea0003800000 */
[----:B------:R-:W-:Y:S01]  /*0fb0*/  UCGABAR_WAIT ;  /* 0x0000000000007dc7 */ /* 0x000fe20008000000 */
[----:B------:R-:W-:Y:S01]  /*0fc0*/  CCTL.IVALL ;  /* 0x00000000ff00798f */ /* 0x000fe20002000000 */
[----:B------:R-:W-:Y:S05]  /*0fd0*/  BRA `(.L_x_12) ;  /* 0x0000000000047947 */ /* 0x000fea0003800000 */
.L_x_11:
[----:B------:R-:W-:Y:S06]  /*0fe0*/  BAR.SYNC.DEFER_BLOCKING 0x0 ;  /* 0x0000000000007b1d */ /* 0x000fec0000010000 */
.L_x_12:
[----:B------:R-:W-:Y:S01]  /*0ff0*/  PLOP3.LUT P0, PT, PT, PT, UP0, 0x80, 0x0 ;  /* 0x000000000000781c */ /* 0x000fe20003f0f008 */
[----:B------:R-:W2:-:S12]  /*1000*/  S2UR UR37, SR_CgaCtaId ;  /* 0x00000000002579c3 */ /* 0x000e980000008800 */
[----:B------:R-:W-:Y:S05]  /*1010*/  @!P0 BRA `(.L_x_13) ;  /* 0x00000160003c8947 */ /* 0x000fea0003800000 */
[----:B------:R-:W-:-:S06]  /*1020*/  UISETP.GT.U32.AND UP0, UPT, UR9, 0x1, UPT ;  /* 0x000000010900788c */ /* 0x000fcc000bf04070 */
[----:B------:R-:W-:-:S13]  /*1030*/  PLOP3.LUT P0, PT, PT, PT, UP0, 0x80, 0x0 ;  /* 0x000000000000781c */ /* 0x000fda0003f0f008 */
[----:B--2---:R-:W-:Y:S05]  /*1040*/  @P0 EXIT ;  /* 0x000000000000094d */ /* 0x004fea0003800000 */
[----:B------:R-:W-:Y:S01]  /*1050*/  PRMT R6, RZ, 0x7610, R6 ;  /* 0x00007610ff067816 */ /* 0x000fe20000000006 */
[----:B------:R-:W-:Y:S01]  /*1060*/  ULDC.64 UR4, c[0x0][0x8f8] ;  /* 0x00023e0000047ab9 */ /* 0x000fe20000000a00 */
[----:B------:R-:W-:Y:S01]  /*1070*/  UMOV UR41, 0xffffffff ;  /* 0xffffffff00297882 */ /* 0x000fe20000000000 */
[----:B------:R-:W-:Y:S01]  /*1080*/  ISETP.GE.U32.AND P0, PT, R19, UR4, PT ;  /* 0x0000000413007c0c */ /* 0x000fe2000bf06070 */
[----:B------:R-:W-:Y:S01]  /*1090*/  UMOV UR43, 0xffffffff ;  /* 0xffffffff002b7882 */ /* 0x000fe20000000000 */
[----:B------:R2:W-:Y:S01]  /*10a0*/  STL.S16 [R1+0xcc], R6 ;  /* 0x0000cc0601007387 */ /* 0x0005e20000100600 */
[----:B------:R-:W-:Y:S02]  /*10b0*/  MOV R5, 0xffffffff ;  /* 0xffffffff00057802 */ /* 0x000fe40000000f00 */
[----:B------:R-:W-:Y:S02]  /*10c0*/  ISETP.GE.U32.AND.EX P0, PT, R23, UR5, PT, P0 ;  /* 0x0000000517007c0c */ /* 0x000fe4000bf06100 */
[----:B------:R-:W-:-:S11]  /*10d0*/  PRMT R4, RZ, 0x7610, R4 ;  /* 0x00007610ff047816 */ /* 0x000fd60000000004 */
[----:B--2---:R-:W-:Y:S05]  /*10e0*/  @P0 BRA `(.L_x_14) ;  /* 0x0000000400340947 */ /* 0x004fea0003800000 */
[----:B------:R-:W2:Y:S01]  /*10f0*/  LDC.64 R14, c[0x0][0x8d0] ;  /* 0x00023400ff0e7b82 */ /* 0x000ea20000000a00 */
[----:B------:R-:W-:Y:S02]  /*1100*/  MOV R4, R19 ;  /* 0x0000001300047202 */ /* 0x000fe40000000f00 */
[----:B------:R-:W-:-:S05]  /*1110*/  MOV R5, R23 ;  /* 0x0000001700057202 */ /* 0x000fca0000000f00 */
[----:B------:R-:W3:Y:S08]  /*1120*/  LDC R10, c[0x0][0x8d8] ;  /* 0x00023600ff0a7b82 */ /* 0x000ef00000000800 */
[----:B------:R-:W4:Y:S01]  /*1130*/  LDC.64 R16, c[0x0][0x8c8] ;  /* 0x00023200ff107b82 */ /* 0x000f220000000a00 */
[----:B--2---:R-:W-:-:S04]  /*1140*/  ISETP.NE.U32.AND P0, PT, R14, RZ, PT ;  /* 0x000000ff0e00720c */ /* 0x004fc80003f05070 */
[----:B------:R-:W-:-:S13]  /*1150*/  ISETP.NE.AND.EX P0, PT, R15, RZ, PT, P0 ;  /* 0x000000ff0f00720c */ /* 0x000fda0003f05300 */
[----:B---34-:R-:W-:Y:S05]  /*1160*/  @!P0 BRA `(.L_x_15) ;  /* 0x0000000000288947 */ /* 0x018fea0003800000 */
[----:B------:R-:W2:Y:S02]  /*1170*/  LDC R9, c[0x0][0x8dc] ;  /* 0x00023700ff097b82 */ /* 0x000ea40000000800 */
[----:B--2---:R-:W-:-:S04]  /*1180*/  IADD3 R9, P0, R19, R9, RZ ;  /* 0x0000000913097210 */ /* 0x004fc80007f1e0ff */
[----:B------:R-:W-:-:S05]  /*1190*/  IADD3.X R13, RZ, R23, RZ, P0, !PT ;  /* 0x00000017ff0d7210 */ /* 0x000fca00007fe4ff */
[----:B------:R-:W-:-:S04]  /*11a0*/  IMAD.WIDE.U32 R4, R13, R14, RZ ;  /* 0x0000000e0d047225 */ /* 0x000fc800078e00ff */
[----:B------:R-:W-:-:S04]  /*11b0*/  IMAD.WIDE.U32 R6, P0, R9, R15, R4 ;  /* 0x0000000f09067225 */ /* 0x000fc80007800004 */
[----:B------:R-:W-:Y:S01]  /*11c0*/  IMAD.WIDE.U32 R4, R9, R14, RZ ;  /* 0x0000000e09047225 */ /* 0x000fe200078e00ff */
[----:B------:R-:W-:Y:S02]  /*11d0*/  IADD3.X R9, RZ, RZ, RZ, P0, !PT ;  /* 0x000000ffff097210 */ /* 0x000fe400007fe4ff */
[----:B------:R-:W-:Y:S02]  /*11e0*/  MOV R8, R7 ;  /* 0x0000000700087202 */ /* 0x000fe40000000f00 */
[----:B------:R-:W-:-:S05]  /*11f0*/  IADD3 RZ, P0, R5, R6, RZ ;  /* 0x0000000605ff7210 */ /* 0x000fca0007f1e0ff */
[----:B------:R-:W-:-:S08]  /*1200*/  IMAD.WIDE.U32.X R4, R13, R15, R8, P0 ;  /* 0x0000000f0d047225 */ /* 0x000fd000000e0408 */
.L_x_15:
[----:B------:R-:W2:Y:S01]  /*1210*/  LDC.64 R20, c[0x0][0x8e8] ;  /* 0x00023a00ff147b82 */ /* 0x000ea20000000a00 */
[--C-:B------:R-:W-:Y:S01]  /*1220*/  SHF.R.U64 R22, R4, R10, R5.reuse ;  /* 0x0000000a04167219 */ /* 0x100fe20000001205 */
[----:B------:R-:W-:Y:S01]  /*1230*/  IMAD R11, R11, R12, R2 ;  /* 0x0000000c0b0b7224 */ /* 0x000fe200078e0202 */
[----:B------:R-:W-:Y:S02]  /*1240*/  SHF.R.U32.HI R3, RZ, R10, R5 ;  /* 0x0000000aff037219 */ /* 0x000fe40000011605 */
[----:B------:R-:W-:Y:S02]  /*1250*/  IADD3 R7, P0, RZ, -R22, RZ ;  /* 0x80000016ff077210 */ /* 0x000fe40007f1e0ff */
[----:B------:R-:W-:Y:S01]  /*1260*/  MOV R4, R19 ;  /* 0x0000001300047202 */ /* 0x000fe20000000f00 */
[----:B------:R-:W3:Y:S01]  /*1270*/  LDC R8, c[0x0][0x8c0] ;  /* 0x00023000ff087b82 */ /* 0x000ee20000000800 */
[----:B------:R-:W-:Y:S02]  /*1280*/  IADD3.X R3, RZ, ~R3, RZ, P0, !PT ;  /* 0x80000003ff037210 */ /* 0x000fe400007fe4ff */
[----:B------:R-:W-:-:S02]  /*1290*/  MOV R5, R23 ;  /* 0x0000001700057202 */ /* 0x000fc40000000f00 */
[----:B-1----:R-:W-:Y:S01]  /*12a0*/  MOV R23, 0x1 ;  /* 0x0000000100177802 */ /* 0x002fe20000000f00 */
[-C--:B------:R-:W-:Y:S02]  /*12b0*/  IMAD R6, R3, R16.reuse, RZ ;  /* 0x0000001003067224 */ /* 0x080fe400078e02ff */
[----:B------:R-:W1:Y:S01]  /*12c0*/  LDC R14, c[0x0][0x8b0] ;  /* 0x00022c00ff0e7b82 */ /* 0x000e620000000800 */
[----:B------:R-:W-:-:S04]  /*12d0*/  IMAD.WIDE.U32 R4, R7, R16, R4 ;  /* 0x0000001007047225 */ /* 0x000fc800078e0004 */
[----:B------:R-:W-:-:S03]  /*12e0*/  IMAD R3, R7, R17, R6 ;  /* 0x0000001107037224 */ /* 0x000fc600078e0206 */
[----:B------:R-:W4:Y:S01]  /*12f0*/  LDC R18, c[0x0][0x900] ;  /* 0x00024000ff127b82 */ /* 0x000f220000000800 */
[----:B--2---:R-:W-:Y:S02]  /*1300*/  ISETP.NE.U32.AND P0, PT, R20, RZ, PT ;  /* 0x000000ff1400720c */ /* 0x004fe40003f05070 */
[----:B------:R-:W-:Y:S02]  /*1310*/  IADD3 R3, R5, R3, RZ ;  /* 0x0000000305037210 */ /* 0x000fe40007ffe0ff */
[----:B------:R-:W-:Y:S02]  /*1320*/  ISETP.NE.AND.EX P0, PT, R21, RZ, PT, P0 ;  /* 0x000000ff1500720c */ /* 0x000fe40003f05300 */
[----:B------:R-:W-:Y:S01]  /*1330*/  MOV R5, 0xffffffff ;  /* 0xffffffff00057802 */ /* 0x000fe20000000f00 */
[----:B------:R-:W2:Y:S01]  /*1340*/  LDC R13, c[0x0][0x8a8] ;  /* 0x00022a00ff0d7b82 */ /* 0x000ea20000000800 */
[-CC-:B---3--:R-:W-:Y:S02]  /*1350*/  SHF.R.U64 R10, R4, R8.reuse, R3.reuse ;  /* 0x00000008040a7219 */ /* 0x188fe40000001203 */
[----:B------:R-:W-:-:S05]  /*1360*/  SHF.R.U32.HI R3, RZ, R8, R3 ;  /* 0x00000008ff037219 */ /* 0x000fca0000011603 */
[----:B------:R-:W3:Y:S01]  /*1370*/  LDC R15, c[0x0][0x8f0] ;  /* 0x00023c00ff0f7b82 */ /* 0x000ee20000000800 */
[-CC-:B-1----:R-:W-:Y:S02]  /*1380*/  SHF.R.U64 R19, R10, R14.reuse, R3.reuse ;  /* 0x0000000e0a137219 */ /* 0x182fe40000001203 */
[----:B------:R-:W-:-:S05]  /*1390*/  SHF.R.U32.HI R3, RZ, R14, R3 ;  /* 0x0000000eff037219 */ /* 0x000fca0000011603 */
[----:B------:R-:W1:Y:S01]  /*13a0*/  LDC R17, c[0x0][0x8e0] ;  /* 0x00023800ff117b82 */ /* 0x000e620000000800 */
[-C--:B----4-:R-:W-:Y:S02]  /*13b0*/  SHF.L.U32 R2, R5, R18.reuse, RZ ;  /* 0x0000001205027219 */ /* 0x090fe400000006ff */
[--C-:B------:R-:W-:Y:S02]  /*13c0*/  SHF.R.U64 R12, R19, R18, R3.reuse ;  /* 0x00000012130c7219 */ /* 0x100fe40000001203 */
[----:B------:R-:W-:Y:S02]  /*13d0*/  LOP3.LUT R8, RZ, R2, RZ, 0x33, !PT ;  /* 0x00000002ff087212 */ /* 0x000fe400078e33ff */
[----:B------:R-:W-:Y:S01]  /*13e0*/  SHF.R.U32.HI R3, RZ, R18, R3 ;  /* 0x00000012ff037219 */ /* 0x000fe20000011603 */
[----:B------:R-:W4:Y:S01]  /*13f0*/  LDC R16, c[0x0][0x8b8] ;  /* 0x00022e00ff107b82 */ /* 0x000f220000000800 */
[----:B------:R-:W-:Y:S01]  /*1400*/  MOV R2, R12 ;  /* 0x0000000c00027202 */ /* 0x000fe20000000f00 */
[----:B------:R-:W-:Y:S06]  /*1410*/  @!P0 BRA `(.L_x_16) ;  /* 0x0000000000288947 */ /* 0x000fec0003800000 */
[----:B------:R-:W5:Y:S02]  /*1420*/  LDC R7, c[0x0][0x8f4] ;  /* 0x00023d00ff077b82 */ /* 0x000f640000000800 */
[----:B-----5:R-:W-:-:S04]  /*1430*/  IADD3 R7, P0, R12, R7, RZ ;  /* 0x000000070c077210 */ /* 0x020fc80007f1e0ff */
        /* <DEDUP_REMOVED lines=8> */
.L_x_16:
[----:B---3--:R-:W-:Y:S02]  /*14c0*/  SHF.R.U64 R4, R2, R15, R3 ;  /* 0x0000000f02047219 */ /* 0x008fe40000001203 */
[----:B------:R-:W-:Y:S02]  /*14d0*/  SHF.L.U32 R2, R23, R18, RZ ;  /* 0x0000001217027219 */ /* 0x000fe400000006ff */
[----:B------:R-:W-:Y:S02]  /*14e0*/  LOP3.LUT R3, R19, R8, RZ, 0xc0, !PT ;  /* 0x0000000813037212 */ /* 0x000fe400078ec0ff */
[----:B--2---:R-:W-:Y:S02]  /*14f0*/  IADD3 R5, R13, -0x1, RZ ;  /* 0xffffffff0d057810 */ /* 0x004fe40007ffe0ff */
[----:B------:R-:W-:Y:S01]  /*1500*/  IADD3 R6, -R4, RZ, RZ ;  /* 0x000000ff04067210 */ /* 0x000fe20007ffe1ff */
[----:B------:R-:W-:Y:S01]  /*1510*/  IMAD R3, R2, R4, R3 ;  /* 0x0000000402037224 */ /* 0x000fe200078e0203 */
[----:B------:R-:W-:-:S02]  /*1520*/  SEL R0, R0, R11, !P2 ;  /* 0x0000000b00007207 */ /* 0x000fc40005000000 */
[----:B------:R-:W-:Y:S01]  /*1530*/  LOP3.LUT R5, R10, R5, RZ, 0xc0, !PT ;  /* 0x000000050a057212 */ /* 0x000fe200078ec0ff */
[----:B-1----:R-:W-:Y:S01]  /*1540*/  IMAD R2, R6, R17, R12 ;  /* 0x0000001106027224 */ /* 0x002fe200078e020c */
[----:B------:R-:W-:Y:S01]  /*1550*/  R2UR UR43, R22 ;  /* 0x00000000162b72ca */ /* 0x000fe200000e0000 */
[----:B----4-:R-:W-:Y:S01]  /*1560*/  IMAD R0, R3, R16, R0 ;  /* 0x0000001003007224 */ /* 0x010fe200078e0200 */
[----:B------:R-:W-:Y:S01]  /*1570*/  MOV R4, 0x1 ;  /* 0x0000000100047802 */ /* 0x000fe20000000f00 */
[----:B------:R-:W-:-:S05]  /*1580*/  IMAD R5, R2, R13, R5 ;  /* 0x0000000d02057224 */ /* 0x000fca00078e0205 */
[----:B------:R-:W-:Y:S02]  /*1590*/  SEL R2, R5, R0, !P2 ;  /* 0x0000000005027207 */ /* 0x000fe40005000000 */
[----:B------:R-:W-:Y:S02]  /*15a0*/  SEL R5, R0, R5, !P2 ;  /* 0x0000000500057207 */ /* 0x000fe40005000000 */
[----:B------:R-:W-:-:S15]  /*15b0*/  R2UR UR41, R2 ;  /* 0x00000000022972ca */ /* 0x000fde00000e0000 */
.L_x_14:
[----:B------:R-:W-:-:S08]  /*15c0*/  NOP ;  /* 0x0000000000007918 */ /* 0x000fd00000000000 */
[----:B------:R-:W2:Y:S02]  /*15d0*/  USETMAXREG.TRY_ALLOC.CTAPOOL UP0, 0xe8 ;  /* 0x000000e8000079c8 */ /* 0x000ea40008000600 */
[----:B--2---:R-:W-:-:S13]  /*15e0*/  PLOP3.LUT P0, PT, PT, PT, UP0, 0x80, 0x0 ;  /* 0x000000000000781c */ /* 0x004fda0003f0f008 */
[----:B------:R-:W-:Y:S05]  /*15f0*/  @!P0 BRA `(.L_x_14) ;  /* 0xfffffffc00f08947 */ /* 0x000fea000383ffff */
[----:B------:R-:W-:Y:S02]  /*1600*/  ULDC.64 UR4, c[0x0][0x590] ;  /* 0x0001640000047ab9 */ /* 0x000fe40000000a00 */
[----:B------:R-:W-:-:S04]  /*1610*/  ISETP.NE.U32.AND P0, PT, RZ, UR4, PT ;  /* 0x00000004ff007c0c */ /* 0x000fc8000bf05070 */
[----:B------:R-:W-:-:S13]  /*1620*/  ISETP.NE.AND.EX P0, PT, RZ, UR5, PT, P0 ;  /* 0x00000005ff007c0c */ /* 0x000fda000bf05300 */
[----:B------:R-:W-:Y:S05]  /*1630*/  @P0 BRA `(.L_x_17) ;  /* 0x0000000000340947 */ /* 0x000fea0003800000 */
[----:B------:R-:W-:Y:S02]  /*1640*/  ULDC.64 UR4, c[0x0][0x588] ;  /* 0x0001620000047ab9 */ /* 0x000fe40000000a00 */
[----:B------:R-:W-:-:S04]  /*1650*/  ISETP.NE.U32.AND P0, PT, RZ, UR4, PT ;  /* 0x00000004ff007c0c */ /* 0x000fc8000bf05070 */
[----:B------:R-:W-:-:S13]  /*1660*/  ISETP.NE.AND.EX P0, PT, RZ, UR5, PT, P0 ;  /* 0x00000005ff007c0c */ /* 0x000fda000bf05300 */
[----:B------:R-:W-:Y:S05]  /*1670*/  @!P0 BRA `(.L_x_18) ;  /* 0x0000000000148947 */ /* 0x000fea0003800000 */
[----:B------:R-:W2:Y:S02]  /*1680*/  LDC.64 R16, c[0x0][0x588] ;  /* 0x00016200ff107b82 */ /* 0x000ea40000000a00 */
[----:B--2---:R2:W5:Y:S01]  /*1690*/  LDG.E R16, desc[UR54][R16.64] ;  /* 0x0000003610107981 */ /* 0x004562000c1e1900 */
[----:B------:R-:W-:-:S05]  /*16a0*/  MOV R0, 0x1 ;  /* 0x0000000100007802 */ /* 0x000fca0000000f00 */
[----:B------:R2:W-:Y:S01]  /*16b0*/  STL.S16 [R1+0xcc], R0 ;  /* 0x0000cc0001007387 */ /* 0x0005e20000100600 */
[----:B------:R-:W-:Y:S05]  /*16c0*/  BRA `(.L_x_17) ;  /* 0x0000000000107947 */ /* 0x000fea0003800000 */
.L_x_18:
[----:B------:R-:W-:Y:S01]  /*16d0*/  MOV R0, 0x1 ;  /* 0x0000000100007802 */ /* 0x000fe20000000f00 */
[----:B------:R-:W-:Y:S02]  /*16e0*/  ULDC UR4, c[0x0][0x580] ;  /* 0x0001600000047ab9 */ /* 0x000fe40000000800 */
[----:B------:R-:W-:Y:S02]  /*16f0*/  MOV R16, UR4 ;  /* 0x0000000400107c02 */ /* 0x000fe40008000f00 */
[----:B------:R3:W-:Y:S05]  /*1700*/  STL.S16 [R1+0xcc], R0 ;  /* 0x0000cc0001007387 */ /* 0x0007ea0000100600 */
.L_x_17:
        /* <DEDUP_REMOVED lines=8> */
[----:B------:R-:W4:Y:S02]  /*1790*/  LDC.64 R2, c[0x0][0x5a8] ;  /* 0x00016a00ff027b82 */ /* 0x000f240000000a00 */
[----:B----4-:R4:W5:Y:S01]  /*17a0*/  LDG.E R2, desc[UR54][R2.64] ;  /* 0x0000003602027981 */ /* 0x010962000c1e1900 */
[----:B------:R-:W-:Y:S05]  /*17b0*/  BRA `(.L_x_19) ;  /* 0x0000000000087947 */ /* 0x000fea0003800000 */
.L_x_20:
[----:B------:R-:W-:Y:S02]  /*17c0*/  ULDC UR4, c[0x0][0x5a0] ;  /* 0x0001680000047ab9 */ /* 0x000fe40000000800 */
[----:B------:R-:W-:-:S07]  /*17d0*/  MOV R2, UR4 ;  /* 0x0000000400027c02 */ /* 0x000fce0008000f00 */
.L_x_19:
[----:B------:R-:W-:-:S13]  /*17e0*/  LOP3.LUT P0, RZ, R4, 0xff, RZ, 0xc0, !PT ;  /* 0x000000ff04ff7812 */ /* 0x000fda000780c0ff */
[----:B------:R-:W-:Y:S05]  /*17f0*/  @!P0 EXIT ;  /* 0x000000000000894d */ /* 0x000fea0003800000 */
[----:B------:R1:W-:Y:S01]  /*1800*/  STL [R1+0xb8], RZ ;  /* 0x0000b8ff01007387 */ /* 0x0003e20000100800 */
[----:B------:R-:W-:Y:S01]  /*1810*/  ULDC UR4, c[0x0][0x28c] ;  /* 0x0000a30000047ab9 */ /* 0x000fe20000000800 */
[----:B------:R-:W-:Y:S02]  /*1820*/  ULOP3.LUT UR57, UR45, 0x1, URZ, 0xfc, !UPT ;  /* 0x000000012d397892 */ /* 0x000fe4000f8efc3f */
[----:B------:R1:W-:Y:S01]  /*1830*/  STL [R1+0xb4], RZ ;  /* 0x0000b4ff01007387 */ /* 0x0003e20000100800 */
[----:B------:R-:W-:Y:S02]  /*1840*/  UIADD3 UR4, UR4, 0x3f, URZ ;  /* 0x0000003f04047890 */ /* 0x000fe4000fffe03f */
[----:B------:R-:W-:Y:S02]  /*1850*/  ULOP3.LUT UR56, UR39, 0x1, URZ, 0xfc, !UPT ;  /* 0x0000000127387892 */ /* 0x000fe4000f8efc3f */
[----:B------:R-:W-:Y:S01]  /*1860*/  USHF.R.S32.HI UR5, URZ, 0x1f, UR4 ;  /* 0x0000001f3f057899 */ /* 0x000fe20008011404 */
[----:B------:R-:W-:Y:S01]  /*1870*/  ULDC.64 UR60, c[0x0][0x198] ;  /* 0x00006600003c7ab9 */ /* 0x000fe20000000a00 */
[----:B------:R-:W-:-:S02]  /*1880*/  UMOV UR49, URZ ;  /* 0x0000003f00317c82 */ /* 0x000fc40008000000 */
[----:B------:R-:W-:Y:S01]  /*1890*/  ULEA.HI UR5, UR5, UR4, URZ, 0x6 ;  /* 0x0000000405057291 */ /* 0x000fe2000f8f303f */
[----:B------:R-:W-:-:S03]  /*18a0*/  UMOV UR36, URZ ;  /* 0x0000003f00247c82 */ /* 0x000fc60008000000 */
[----:B-1----:R-:W-:-:S12]  /*18b0*/  USHF.R.S32.HI UR58, URZ, 0x6, UR5 ;  /* 0x000000063f3a7899 */ /* 0x002fd80008011405 */
.L_x_526:
[----:B-123--:R-:W1:Y:S01]  /*18c0*/  S2R R0, SR_TID.X ;  /* 0x0000000000007919 */ /* 0x00ee620000002100 */
[----:B------:R-:W2:Y:S01]  /*18d0*/  S2UR UR9, SR_CgaCtaId ;  /* 0x00000000000979c3 */ /* 0x000ea20000008800 */
[----:B------:R-:W-:Y:S01]  /*18e0*/  UMOV UR44, 0x400 ;  /* 0x00000400002c7882 */ /* 0x000fe20000000000 */
[----:B------:R-:W-:Y:S01]  /*18f0*/  UMOV UR4, URZ ;  /* 0x0000003f00047c82 */ /* 0x000fe20008000000 */
[----:B------:R-:W-:Y:S01]  /*1900*/  STL [R1+0xb0], RZ ;  /* 0x0000b0ff01007387 */ /* 0x000fe20000100800 */
[----:B------:R-:W-:Y:S01]  /*1910*/  UMOV UR8, URZ ;  /* 0x0000003f00087c82 */ /* 0x000fe20008000000 */
[----:B------:R-:W-:Y:S01]  /*1920*/  UMOV UR5, URZ ;  /* 0x0000003f00057c82 */ /* 0x000fe20008000000 */
[----:B------:R-:W-:Y:S01]  /*1930*/  UMOV UR10, UR36 ;  /* 0x00000024000a7c82 */ /* 0x000fe20008000000 */
[----:B------:R-:W-:Y:S01]  /*1940*/  STL [R1+0xac], RZ ;  /* 0x0000acff01007387 */ /* 0x000fe20000100800 */
[----:B----4-:R-:W3:Y:S01]  /*1950*/  LDC R3, c[0x0][0x28c] ;  /* 0x0000a300ff037b82 */ /* 0x010ee20000000800 */
[----:B------:R-:W-:-:S02]  /*1960*/  CS2R R228, SRZ ;  /* 0x0000000000e47805 */ /* 0x000fc4000001ff00 */
[----:B------:R-:W-:Y:S01]  /*1970*/  MOV R17, RZ ;  /* 0x000000ff00117202 */ /* 0x000fe20000000f00 */
[----:B------:R-:W-:Y:S01]  /*1980*/  STL [R1+0xa8], RZ ;  /* 0x0000a8ff01007387 */ /* 0x000fe20000100800 */
[----:B------:R-:W-:Y:S02]  /*1990*/  CS2R R18, SRZ ;  /* 0x0000000000127805 */ /* 0x000fe4000001ff00 */
[----:B------:R-:W-:Y:S02]  /*19a0*/  CS2R R22, SRZ ;  /* 0x0000000000167805 */ /* 0x000fe4000001ff00 */
[----:B------:R-:W-:Y:S01]  /*19b0*/  CS2R R152, SRZ ;  /* 0x0000000000987805 */ /* 0x000fe2000001ff00 */
[----:B------:R-:W-:Y:S01]  /*19c0*/  STL [R1+0xa4], RZ ;  /* 0x0000a4ff01007387 */ /* 0x000fe20000100800 */
[----:B------:R-:W-:Y:S02]  /*19d0*/  CS2R R154, SRZ ;  /* 0x00000000009a7805 */ /* 0x000fe4000001ff00 */
[----:B------:R-:W-:-:S02]  /*19e0*/  CS2R R156, SRZ ;  /* 0x00000000009c7805 */ /* 0x000fc4000001ff00 */
[----:B------:R-:W-:Y:S01]  /*19f0*/  CS2R R158, SRZ ;  /* 0x00000000009e7805 */ /* 0x000fe2000001ff00 */
[----:B------:R-:W-:Y:S01]  /*1a00*/  STL [R1+0xa0], RZ ;  /* 0x0000a0ff01007387 */ /* 0x000fe20000100800 */
[----:B------:R-:W-:Y:S02]  /*1a10*/  CS2R R160, SRZ ;  /* 0x0000000000a07805 */ /* 0x000fe4000001ff00 */
[----:B------:R-:W-:Y:S02]  /*1a20*/  CS2R R162, SRZ ;  /* 0x0000000000a27805 */ /* 0x000fe4000001ff00 */
[----:B------:R-:W-:Y:S01]  /*1a30*/  CS2R R164, SRZ ;  /* 0x0000000000a47805 */ /* 0x000fe2000001ff00 */
[----:B------:R-:W-:Y:S01]  /*1a40*/  STL [R1+0x9c], RZ ;  /* 0x00009cff01007387 */ /* 0x000fe20000100800 */
[----:B--2---:R-:W-:Y:S01]  /*1a50*/  ULEA UR44, UR9, UR44, 0x18 ;  /* 0x0000002c092c7291 */ /* 0x004fe2000f8ec03f */
[----:B------:R-:W-:Y:S02]  /*1a60*/  CS2R R166, SRZ ;  /* 0x0000000000a67805 */ /* 0x000fe4000001ff00 */
[----:B------:R-:W-:Y:S01]  /*1a70*/  CS2R R168, SRZ ;  /* 0x0000000000a87805 */ /* 0x000fe2000001ff00 */
[----:B------:R-:W-:Y:S01]  /*1a80*/  STL [R1+0x98], RZ ;  /* 0x000098ff01007387 */ /* 0x000fe20000100800 */
[----:B------:R-:W-:-:S02]  /*1a90*/  CS2R R170, SRZ ;  /* 0x0000000000aa7805 */ /* 0x000fc4000001ff00 */
[----:B------:R-:W-:Y:S02]  /*1aa0*/  CS2R R172, SRZ ;  /* 0x0000000000ac7805 */ /* 0x000fe4000001ff00 */
[----:B------:R-:W-:Y:S02]  /*1ab0*/  CS2R R174, SRZ ;  /* 0x0000000000ae7805 */ /* 0x000fe4000001ff00 */
[----:B-1----:R-:W-:Y:S01]  /*1ac0*/  LOP3.LUT R0, R0, 0x80, RZ, 0xc0, !PT ;  /* 0x0000008000007812 */ /* 0x002fe200078ec0ff */
[----:B------:R-:W-:Y:S01]  /*1ad0*/  STL [R1+0x94], RZ ;  /* 0x000094ff01007387 */ /* 0x000fe20000100800 */
[----:B---3--:R-:W-:Y:S02]  /*1ae0*/  ISETP.GE.AND P0, PT, R3, 0x1, PT ;  /* 0x000000010300780c */ /* 0x008fe40003f06270 */
[----:B------:R-:W-:Y:S02]  /*1af0*/  CS2R R176, SRZ ;  /* 0x0000000000b07805 */ /* 0x000fe4000001ff00 */
[----:B------:R-:W-:Y:S01]  /*1b00*/  SHF.R.U32.HI R0, RZ, 0x7, R0 ;  /* 0x00000007ff007819 */ /* 0x000fe20000011600 */
[----:B------:R-:W-:Y:S01]  /*1b10*/  STL [R1+0x90], RZ ;  /* 0x000090ff01007387 */ /* 0x000fe20000100800 */
[----:B------:R-:W-:-:S02]  /*1b20*/  CS2R R178, SRZ ;  /* 0x0000000000b27805 */ /* 0x000fc4000001ff00 */
[----:B------:R-:W-:Y:S02]  /*1b30*/  CS2R R180, SRZ ;  /* 0x0000000000b47805 */ /* 0x000fe4000001ff00 */
[----:B------:R-:W-:Y:S01]  /*1b40*/  CS2R R182, SRZ ;  /* 0x0000000000b67805 */ /* 0x000fe2000001ff00 */
[----:B------:R-:W-:Y:S01]  /*1b50*/  STL [R1+0x8c], RZ ;  /* 0x00008cff01007387 */ /* 0x000fe20000100800 */
[----:B------:R-:W-:Y:S02]  /*1b60*/  CS2R R184, SRZ ;  /* 0x0000000000b87805 */ /* 0x000fe4000001ff00 */
[----:B------:R-:W-:Y:S02]  /*1b70*/  CS2R R186, SRZ ;  /* 0x0000000000ba7805 */ /* 0x000fe4000001ff00 */
[----:B------:R-:W-:Y:S01]  /*1b80*/  CS2R R188, SRZ ;  /* 0x0000000000bc7805 */ /* 0x000fe2000001ff00 */
[----:B------:R-:W1:Y:S01]  /*1b90*/  SHFL.IDX PT, R0, R0, RZ, 0x1f ;  /* 0x00001fff00007589 */ /* 0x000e6200000e0000 */
[----:B------:R-:W-:-:S02]  /*1ba0*/  CS2R R190, SRZ ;  /* 0x0000000000be7805 */ /* 0x000fc4000001ff00 */
[----:B------:R-:W-:Y:S02]  /*1bb0*/  CS2R R192, SRZ ;  /* 0x0000000000c07805 */ /* 0x000fe4000001ff00 */
[----:B------:R-:W-:Y:S01]  /*1bc0*/  CS2R R194, SRZ ;  /* 0x0000000000c27805 */ /* 0x000fe2000001ff00 */
[----:B------:R2:W-:Y:S01]  /*1bd0*/  STL [R1+0x88], RZ ;  /* 0x000088ff01007387 */ /* 0x0005e20000100800 */
[----:B------:R-:W-:Y:S02]  /*1be0*/  CS2R R196, SRZ ;  /* 0x0000000000c47805 */ /* 0x000fe4000001ff00 */
[----:B------:R-:W-:Y:S02]  /*1bf0*/  CS2R R198, SRZ ;  /* 0x0000000000c67805 */ /* 0x000fe4000001ff00 */
[----:B------:R-:W-:Y:S01]  /*1c00*/  CS2R R200, SRZ ;  /* 0x0000000000c87805 */ /* 0x000fe2000001ff00 */
[----:B------:R2:W-:Y:S01]  /*1c10*/  STL [R1+0x84], RZ ;  /* 0x000084ff01007387 */ /* 0x0005e20000100800 */
        /* <DEDUP_REMOVED lines=16> */
[----:B-1----:R-:W-:-:S02]  /*1d20*/  R2UR UR6, R0 ;  /* 0x00000000000672ca */ /* 0x002fc400000e0000 */
[----:B------:R-:W-:Y:S02]  /*1d30*/  CS2R R226, SRZ ;  /* 0x0000000000e27805 */ /* 0x000fe4000001ff00 */
[----:B------:R-:W-:Y:S01]  /*1d40*/  MOV R0, UR49 ;  /* 0x0000003100007c02 */ /* 0x000fe20008000f00 */
        /* <DEDUP_REMOVED lines=9> */
[----:B------:R-:W-:Y:S01]  /*1de0*/  CS2R R36, SRZ ;  /* 0x0000000000247805 */ /* 0x000fe2000001ff00 */
[----:B------:R-:W-:Y:S01]  /*1df0*/  ULEA.HI UR7, UR6, UR6, URZ, 0x1 ;  /* 0x0000000606077291 */ /* 0x000fe2000f8f083f */
[----:B------:R-:W-:Y:S01]  /*1e00*/  CS2R R38, SRZ ;  /* 0x0000000000267805 */ /* 0x000fe2000001ff00 */
[----:B------:R2:W-:Y:S01]  /*1e10*/  STL [R1+0x64], RZ ;  /* 0x000064ff01007387 */ /* 0x0005e20000100800 */
[----:B------:R-:W-:Y:S01]  /*1e20*/  CS2R R40, SRZ ;  /* 0x0000000000287805 */ /* 0x000fe2000001ff00 */
[----:B------:R-:W-:Y:S01]  /*1e30*/  ULOP3.LUT UR7, UR7, 0xffffe, URZ, 0xc0, !UPT ;  /* 0x000ffffe07077892 */ /* 0x000fe2000f8ec03f */
[----:B------:R-:W-:Y:S01]  /*1e40*/  CS2R R42, SRZ ;  /* 0x00000000002a7805 */ /* 0x000fe2000001ff00 */
[----:B------:R2:W-:Y:S01]  /*1e50*/  STL [R1+0x60], RZ ;  /* 0x000060ff01007387 */ /* 0x0005e20000100800 */
[----:B------:R-:W-:Y:S01]  /*1e60*/  CS2R R44, SRZ ;  /* 0x00000000002c7805 */ /* 0x000fe2000001ff00 */
[----:B------:R-:W-:Y:S01]  /*1e70*/  UIADD3 UR7, UR6, -UR7, URZ ;  /* 0x8000000706077290 */ /* 0x000fe2000fffe03f */
[----:B------:R-:W-:Y:S01]  /*1e80*/  CS2R R46, SRZ ;  /* 0x00000000002e7805 */ /* 0x000fe2000001ff00 */
[----:B------:R2:W-:Y:S01]  /*1e90*/  STL [R1+0x5c], RZ ;  /* 0x00005cff01007387 */ /* 0x0005e20000100800 */
[----:B------:R-:W-:Y:S01]  /*1ea0*/  CS2R R48, SRZ ;  /* 0x0000000000307805 */ /* 0x000fe2000001ff00 */
[----:B------:R-:W-:Y:S01]  /*1eb0*/  ULEA UR7, UR7, UR44, 0xc ;  /* 0x0000002c07077291 */ /* 0x000fe2000f8e603f */
[----:B------:R-:W-:Y:S01]  /*1ec0*/  CS2R R50, SRZ ;  /* 0x0000000000327805 */ /* 0x000fe2000001ff00 */
[----:B------:R2:W-:Y:S01]  /*1ed0*/  STL [R1+0x58], RZ ;  /* 0x000058ff01007387 */ /* 0x0005e20000100800 */
[----:B------:R-:W-:Y:S01]  /*1ee0*/  CS2R R52, SRZ ;  /* 0x0000000000347805 */ /* 0x000fe2000001ff00 */
[----:B------:R-:W-:Y:S01]  /*1ef0*/  UIADD3 UR7, UR7, 0x6200, URZ ;  /* 0x0000620007077890 */ /* 0x000fe2000fffe03f */
[----:B------:R-:W-:Y:S01]  /*1f00*/  CS2R R54, SRZ ;  /* 0x0000000000367805 */ /* 0x000fe2000001ff00 */
[----:B------:R2:W-:Y:S01]  /*1f10*/  STL [R1+0x54], RZ ;  /* 0x000054ff01007387 */ /* 0x0005e20000100800 */
[----:B------:R-:W-:Y:S01]  /*1f20*/  CS2R R56, SRZ ;  /* 0x0000000000387805 */ /* 0x000fe2000001ff00 */
[----:B------:R-:W-:Y:S01]  /*1f30*/  USHF.R.U32.HI UR7, URZ, 0x4, UR7 ;  /* 0x000000043f077899 */ /* 0x000fe20008011607 */
[----:B------:R-:W-:Y:S01]  /*1f40*/  CS2R R58, SRZ ;  /* 0x00000000003a7805 */ /* 0x000fe2000001ff00 */
[----:B------:R2:W-:Y:S01]  /*1f50*/  STL [R1+0x50], RZ ;  /* 0x000050ff01007387 */ /* 0x0005e20000100800 */
[----:B------:R-:W-:Y:S01]  /*1f60*/  CS2R R60, SRZ ;  /* 0x00000000003c7805 */ /* 0x000fe2000001ff00 */
[----:B------:R-:W-:Y:S01]  /*1f70*/  ULOP3.LUT UR9, UR7, 0x3fff, URZ, 0xc0, !UPT ;  /* 0x00003fff07097892 */ /* 0x000fe2000f8ec03f */
        /* <DEDUP_REMOVED lines=59> */
[----:B------:R-:W-:Y:S01]  /*2330*/  CS2R R150, SRZ ;  /* 0x0000000000967805 */ /* 0x000fe2000001ff00 */
[----:B------:R2:W-:Y:S04]  /*2340*/  STL [R1+0x10], RZ ;  /* 0x000010ff01007387 */ /* 0x0005e80000100800 */
[----:B------:R2:W-:Y:S04]  /*2350*/  STL [R1+0xc], RZ ;  /* 0x00000cff01007387 */ /* 0x0005e80000100800 */
[----:B------:R2:W-:Y:S04]  /*2360*/  STL [R1+0x8], RZ ;  /* 0x000008ff01007387 */ /* 0x0005e80000100800 */
[----:B------:R2:W-:Y:S04]  /*2370*/  STL [R1+0x4], RZ ;  /* 0x000004ff01007387 */ /* 0x0005e80000100800 */
[----:B------:R2:W-:Y:S01]  /*2380*/  STL [R1], RZ ;  /* 0x000000ff01007387 */ /* 0x0005e20000100800 */
[----:B------:R-:W-:Y:S05]  /*2390*/  @!P0 BRA `(.L_x_21) ;  /* 0x0000001000c88947 */ /* 0x000fea0003800000 */
[----:B------:R-:W-:-:S06]  /*23a0*/  UISETP.NE.AND UP0, UPT, UR57, 0x3, UPT ;  /* 0x000000033900788c */ /* 0x000fcc000bf05270 */
[----:B------:R-:W-:-:S13]  /*23b0*/  PLOP3.LUT P1, PT, PT, PT, UP0, 0x80, 0x0 ;  /* 0x000000000000781c */ /* 0x000fda0003f2f008 */
[----:B------:R-:W-:Y:S05]  /*23c0*/  @!P1 BRA `(.L_x_22) ;  /* 0x0000000000049947 */ /* 0x000fea0003800000 */
[----:B------:R-:W-:Y:S01]  /*23d0*/  BPT.TRAP 0x1 ;  /* 0x000000040000795c */ /* 0x000fe20000300000 */
.L_x_22:
[----:B------:R-:W-:Y:S01]  /*23e0*/  ULEA UR4, UR36, UR44, 0x3 ;  /* 0x0000002c24047291 */ /* 0x000fe2000f8e183f */
[----:B------:R-:W-:-:S04]  /*23f0*/  MOV R0, UR49 ;  /* 0x0000003100007c02 */ /* 0x000fc80008000f00 */
[----:B------:R-:W-:-:S04]  /*2400*/  SHF.L.U32 R0, R0, 0x1f, RZ ;  /* 0x0000001f00007819 */ /* 0x000fc800000006ff */
[----:B------:R1:W3:Y:S01]  /*2410*/  SYNCS.PHASECHK.TRANS64.TRYWAIT P0, [UR4], R0 ;  /* 0x00000000ff0075a7 */ /* 0x0002e20008000144 */
[----:B------:R-:W-:Y:S05]  /*2420*/  @!P1 BRA `(.L_x_23) ;  /* 0x0000000000049947 */ /* 0x000fea0003800000 */
[----:B------:R-:W-:Y:S01]  /*2430*/  BPT.TRAP 0x1 ;  /* 0x000000040000795c */ /* 0x000fe20000300000 */
.L_x_23:
[----:B---3--:R-:W-:Y:S05]  /*2440*/  @P0 BRA `(.L_x_24) ;  /* 0x0000000000080947 */ /* 0x008fea0003800000 */
[----:B------:R-:W3:Y:S02]  /*2450*/  SYNCS.PHASECHK.TRANS64.TRYWAIT P0, [UR4], R0 ;  /* 0x00000000ff0075a7 */ /* 0x000ee40008000144 */
[----:B---3--:R-:W-:Y:S05]  /*2460*/  @!P0 BRA `(.L_x_25) ;  /* 0x0000017c00a48947 */ /* 0x008fea0003800000 */
.L_x_24:
[----:B------:R-:W-:Y:S01]  /*2470*/  UIADD3 UR4, UR44, 0x16200, URZ ;  /* 0x000162002c047890 */ /* 0x000fe2000fffe03f */
[----:B------:R-:W-:Y:S01]  /*2480*/  WARPGROUP.ARRIVE ;  /* 0x00000000000079c5 */ /* 0x000fe20000000000 */
[----:B------:R-:W-:Y:S01]  /*2490*/  ULOP3.LUT UR5, UR9, 0x10000, URZ, 0xfc, !UPT ;  /* 0x0001000009057892 */ /* 0x000fe2000f8efc3f */
[----:B------:R4:W-:Y:S01]  /*24a0*/  STL [R1+0xb0], RZ ;  /* 0x0000b0ff01007387 */ /* 0x0009e20000100800 */
[----:B------:R-:W-:Y:S01]  /*24b0*/  USHF.R.U32.HI UR4, URZ, 0x4, UR4 ;  /* 0x000000043f047899 */ /* 0x000fe20008011604 */
[----:B------:R-:W-:Y:S01]  /*24c0*/  CS2R R228, SRZ ;  /* 0x0000000000e47805 */ /* 0x000fe2000001ff00 */
[----:B------:R-:W-:Y:S01]  /*24d0*/  UMOV UR7, 0x80000020 ;  /* 0x8000002000077882 */ /* 0x000fe20000000000 */
[----:B------:R4:W-:Y:S01]  /*24e0*/  STL [R1+0xac], RZ ;  /* 0x0000acff01007387 */ /* 0x0009e20000100800 */
[----:B------:R-:W-:Y:S01]  /*24f0*/  ULOP3.LUT UR4, UR4, 0x3fff, URZ, 0xc0, !UPT ;  /* 0x00003fff04047892 */ /* 0x000fe2000f8ec03f */
[----:B------:R-:W-:Y:S01]  /*2500*/  MOV R17, RZ ;  /* 0x000000ff00117202 */ /* 0x000fe20000000f00 */
[----:B------:R-:W-:Y:S01]  /*2510*/  UMOV UR8, 0x2 ;  /* 0x0000000200087882 */ /* 0x000fe20000000000 */
[----:B------:R4:W-:Y:S01]  /*2520*/  STL [R1+0xa8], RZ ;  /* 0x0000a8ff01007387 */ /* 0x0009e20000100800 */
[----:B------:R-:W-:Y:S01]  /*2530*/  ULOP3.LUT UR6, UR4, 0x10000, URZ, 0xfc, !UPT ;  /* 0x0001000004067892 */ /* 0x000fe2000f8efc3f */
[----:B------:R-:W-:Y:S01]  /*2540*/  CS2R R18, SRZ ;  /* 0x0000000000127805 */ /* 0x000fe2000001ff00 */
[----:B------:R-:W-:Y:S01]  /*2550*/  ULEA UR4, UR36, UR5, 0x9 ;  /* 0x0000000524047291 */ /* 0x000fe2000f8e483f */
[----:B------:R4:W-:Y:S01]  /*2560*/  STL [R1+0xa4], RZ ;  /* 0x0000a4ff01007387 */ /* 0x0009e20000100800 */
[----:B------:R-:W-:Y:S01]  /*2570*/  ULEA UR6, UR36, UR6, 0xa ;  /* 0x0000000624067291 */ /* 0x000fe2000f8e503f */
[----:B------:R-:W-:Y:S01]  /*2580*/  CS2R R22, SRZ ;  /* 0x0000000000167805 */ /* 0x000fe2000001ff00 */
[----:B------:R-:W-:Y:S01]  /*2590*/  UMOV UR5, 0x80000020 ;  /* 0x8000002000057882 */ /* 0x000fe20000000000 */
[----:B------:R4:W-:Y:S01]  /*25a0*/  STL [R1+0xa0], RZ ;  /* 0x0000a0ff01007387 */ /* 0x0009e20000100800 */
[----:B------:R-:W-:-:S02]  /*25b0*/  CS2R R152, SRZ ;  /* 0x0000000000987805 */ /* 0x000fc4000001ff00 */
[----:B------:R-:W-:Y:S02]  /*25c0*/  CS2R R154, SRZ ;  /* 0x00000000009a7805 */ /* 0x000fe4000001ff00 */
[----:B------:R-:W-:Y:S01]  /*25d0*/  CS2R R156, SRZ ;  /* 0x00000000009c7805 */ /* 0x000fe2000001ff00 */
[----:B------:R4:W-:Y:S01]  /*25e0*/  STL [R1+0x9c], RZ ;  /* 0x00009cff01007387 */ /* 0x0009e20000100800 */
[----:B------:R-:W-:Y:S01]  /*25f0*/  CS2R R158, SRZ ;  /* 0x00000000009e7805 */ /* 0x000fe2000001ff00 */
[----:B------:R-:W-:Y:S01]  /*2600*/  QGMMA.64x256x32.F32.E4M3.E4M3 R24, gdesc[UR4], RZ, !UPT, gsb0 ;  /* 0x03e00000041879f3 */ /* 0x000fe2000c0008ff */
[----:B------:R-:W-:Y:S01]  /*2610*/  UIADD3 UR4, UR4, 0x2, URZ ;  /* 0x0000000204047890 */ /* 0x000fe2000fffe03f */
[----:B------:R4:W-:Y:S01]  /*2620*/  STL [R1+0x98], RZ ;  /* 0x000098ff01007387 */ /* 0x0009e20000100800 */
[----:B------:R-:W-:Y:S01]  /*2630*/  UIADD3 UR6, UR6, 0x2, URZ ;  /* 0x0000000206067890 */ /* 0x000fe2000fffe03f */
[----:B------:R-:W-:Y:S01]  /*2640*/  CS2R R160, SRZ ;  /* 0x0000000000a07805 */ /* 0x000fe2000001ff00 */
[----:B------:R-:W-:Y:S01]  /*2650*/  UMOV UR5, 0x80000020 ;  /* 0x8000002000057882 */ /* 0x000fe20000000000 */
[----:B------:R-:W-:Y:S01]  /*2660*/  UMOV UR7, 0x80000020 ;  /* 0x8000002000077882 */ /* 0x000fe20000000000 */
        /* <DEDUP_REMOVED lines=44> */
[----:B------:R4:W-:Y:S04]  /*2930*/  STL [R1+0x68], RZ ;  /* 0x000068ff01007387 */ /* 0x0009e80000100800 */
        /* <DEDUP_REMOVED lines=25> */
[----:B------:R4:W-:Y:S01]  /*2ad0*/  STL [R1], RZ ;  /* 0x000000ff01007387 */ /* 0x0009e20000100800 */
[----:B------:R-:W-:-:S02]  /*2ae0*/  WARPGROUP.DEPBAR.LE gsb0, 0x0 ;  /* 0x00008000000079c5 */ /* 0x000fc40000010000 */
[----:B------:R-:W-:-:S06]  /*2af0*/  WARPGROUP.ARRIVE ;  /* 0x00000000000079c5 */ /* 0x000fcc0000000000 */
[----:B------:R-:W-:Y:S01]  /*2b00*/  QGMMA.64x256x32.F32.E4M3.E4M3 R24, gdesc[UR4], R24, gsb0 ;  /* 0x03e00000041879f3 */ /* 0x000fe20008000818 */
[----:B------:R-:W-:Y:S02]  /*2b10*/  ULDC UR4, c[0x0][0x50c] ;  /* 0x0001430000047ab9 */ /* 0x000fe40000000800 */
[----:B------:R-:W-:-:S04]  /*2b20*/  UISETP.NE.AND UP0, UPT, UR4, 0x2, UPT ;  /* 0x000000020400788c */ /* 0x000fc8000bf05270 */
[----:B------:R-:W-:-:S06]  /*2b30*/  USEL UR4, URZ, 0x1, UP0 ;  /* 0x000000013f047887 */ /* 0x000fcc0008000000 */
[----:B------:R-:W-:Y:S01]  /*2b40*/  ISETP.NE.AND P0, PT, RZ, UR4, PT ;  /* 0x00000004ff007c0c */ /* 0x000fe2000bf05270 */
[----:B------:R-:W-:-:S12]  /*2b50*/  WARPGROUP.DEPBAR.LE gsb0, 0x0 ;  /* 0x00008000000079c5 */ /* 0x000fd80000010000 */
[----:B----4-:R-:W-:Y:S05]  /*2b60*/  @!P0 BRA `(.L_x_26) ;  /* 0x0000000800b88947 */ /* 0x010fea0003800000 */
[----:B------:R-:W-:Y:S01]  /*2b70*/  FADD R4, RZ, R107 ;  /* 0x0000006bff047221 */ /* 0x000fe20000000000 */
[----:B---3--:R-:W-:-:S01]  /*2b80*/  FADD R3, RZ, R108 ;  /* 0x0000006cff037221 */ /* 0x008fc20000000000 */
[----:B-1----:R-:W-:Y:S01]  /*2b90*/  FADD R0, RZ, R109 ;  /* 0x0000006dff007221 */ /* 0x002fe20000000000 */
[----:B------:R-:W-:-:S01]  /*2ba0*/  FADD R227, RZ, R24 ;  /* 0x00000018ffe37221 */ /* 0x000fc20000000000 */
[----:B------:R-:W-:Y:S01]  /*2bb0*/  FADD R226, RZ, R25 ;  /* 0x00000019ffe27221 */ /* 0x000fe20000000000 */
[----:B------:R1:W-:Y:S01]  /*2bc0*/  STL [R1], R4 ;  /* 0x0000000401007387 */ /* 0x0003e20000100800 */
[----:B------:R-:W-:-:S01]  /*2bd0*/  FADD R225, RZ, R26 ;  /* 0x0000001affe17221 */ /* 0x000fc20000000000 */
[----:B------:R-:W-:Y:S01]  /*2be0*/  FADD R224, RZ, R27 ;  /* 0x0000001bffe07221 */ /* 0x000fe20000000000 */
[----:B------:R-:W-:-:S01]  /*2bf0*/  FADD R223, RZ, R28 ;  /* 0x0000001cffdf7221 */ /* 0x000fc20000000000 */
[----:B------:R3:W-:Y:S01]  /*2c00*/  STL [R1+0x4], R3 ;  /* 0x0000040301007387 */ /* 0x0007e20000100800 */
[----:B------:R-:W-:-:S01]  /*2c10*/  FADD R222, RZ, R29 ;  /* 0x0000001dffde7221 */ /* 0x000fc20000000000 */
[----:B------:R-:W-:Y:S01]  /*2c20*/  FADD R221, RZ, R30 ;  /* 0x0000001effdd7221 */ /* 0x000fe20000000000 */
[----:B------:R-:W-:-:S01]  /*2c30*/  FADD R220, RZ, R31 ;  /* 0x0000001fffdc7221 */ /* 0x000fc20000000000 */
[----:B------:R4:W-:Y:S01]  /*2c40*/  STL [R1+0x8], R0 ;  /* 0x0000080001007387 */ /* 0x0009e20000100800 */
[----:B------:R-:W-:-:S01]  /*2c50*/  FADD R219, RZ, R32 ;  /* 0x00000020ffdb7221 */ /* 0x000fc20000000000 */
[----:B-1----:R-:W-:Y:S01]  /*2c60*/  FADD R4, RZ, R110 ;  /* 0x0000006eff047221 */ /* 0x002fe20000000000 */
[----:B------:R-:W-:-:S01]  /*2c70*/  FADD R218, RZ, R33 ;  /* 0x00000021ffda7221 */ /* 0x000fc20000000000 */
[----:B------:R-:W-:Y:S01]  /*2c80*/  FADD R217, RZ, R34 ;  /* 0x00000022ffd97221 */ /* 0x000fe20000000000 */
[----:B------:R-:W-:-:S01]  /*2c90*/  FADD R216, RZ, R35 ;  /* 0x00000023ffd87221 */ /* 0x000fc20000000000 */
[----:B---3--:R-:W-:Y:S01]  /*2ca0*/  FADD R3, RZ, R111 ;  /* 0x0000006fff037221 */ /* 0x008fe20000000000 */
[----:B------:R1:W-:Y:S01]  /*2cb0*/  STL [R1+0xc], R4 ;  /* 0x00000c0401007387 */ /* 0x0003e20000100800 */
[----:B------:R-:W-:-:S01]  /*2cc0*/  FADD R215, RZ, R36 ;  /* 0x00000024ffd77221 */ /* 0x000fc20000000000 */
[----:B------:R-:W-:Y:S01]  /*2cd0*/  FADD R214, RZ, R37 ;  /* 0x00000025ffd67221 */ /* 0x000fe20000000000 */
[----:B----4-:R-:W-:-:S01]  /*2ce0*/  FADD R0, RZ, R112 ;  /* 0x00000070ff007221 */ /* 0x010fc20000000000 */
        /* <DEDUP_REMOVED lines=90> */
[----:B------:R-:W-:Y:S01]  /*3290*/  FADD R159, RZ, R92 ;  /* 0x0000005cff9f7221 */ /* 0x000fe20000000000 */
[----:B------:R-:W-:-:S01]  /*32a0*/  FADD R158, RZ, R93 ;  /* 0x0000005dff9e7221 */ /* 0x000fc20000000000 */
[----:B------:R-:W-:Y:S01]  /*32b0*/  FADD R157, RZ, R94 ;  /* 0x0000005eff9d7221 */ /* 0x000fe20000000000 */
[----:B------:R-:W-:-:S01]  /*32c0*/  FADD R156, RZ, R95 ;  /* 0x0000005fff9c7221 */ /* 0x000fc20000000000 */
[----:B------:R3:W-:Y:S01]  /*32d0*/  STL [R1+0x5c], R0 ;  /* 0x00005c0001007387 */ /* 0x0007e20000100800 */
[----:B------:R-:W-:-:S01]  /*32e0*/  FADD R155, RZ, R96 ;  /* 0x00000060ff9b7221 */ /* 0x000fc20000000000 */
[----:B-1----:R-:W-:Y:S01]  /*32f0*/  FADD R4, RZ, R131 ;  /* 0x00000083ff047221 */ /* 0x002fe20000000000 */
[----:B------:R-:W-:-:S01]  /*3300*/  FADD R154, RZ, R97 ;  /* 0x00000061ff9a7221 */ /* 0x000fc20000000000 */
[----:B------:R1:W-:Y:S01]  /*3310*/  STL [R1+0x58], R3 ;  /* 0x0000580301007387 */ /* 0x0003e20000100800 */
[----:B------:R-:W-:-:S01]  /*3320*/  FADD R153, RZ, R98 ;  /* 0x00000062ff997221 */ /* 0x000fc20000000000 */
[----:B------:R-:W-:Y:S01]  /*3330*/  FADD R152, RZ, R99 ;  /* 0x00000063ff987221 */ /* 0x000fe20000000000 */
[----:B------:R-:W-:-:S01]  /*3340*/  FADD R23, RZ, R100 ;  /* 0x00000064ff177221 */ /* 0x000fc20000000000 */
[----:B------:R4:W-:Y:S01]  /*3350*/  STL [R1+0x60], R4 ;  /* 0x0000600401007387 */ /* 0x0009e20000100800 */
[----:B------:R-:W-:-:S01]  /*3360*/  FADD R22, RZ, R101 ;  /* 0x00000065ff167221 */ /* 0x000fc20000000000 */
[----:B---3--:R-:W-:Y:S01]  /*3370*/  FADD R0, RZ, R133 ;  /* 0x00000085ff007221 */ /* 0x008fe20000000000 */
[----:B------:R-:W-:-:S01]  /*3380*/  FADD R19, RZ, R102 ;  /* 0x00000066ff137221 */ /* 0x000fc20000000000 */
[----:B------:R-:W-:Y:S01]  /*3390*/  FADD R18, RZ, R103 ;  /* 0x00000067ff127221 */ /* 0x000fe20000000000 */
[----:B------:R-:W-:-:S01]  /*33a0*/  FADD R17, RZ, R104 ;  /* 0x00000068ff117221 */ /* 0x000fc20000000000 */
[----:B-1----:R-:W-:Y:S01]  /*33b0*/  FADD R3, RZ, R132 ;  /* 0x00000084ff037221 */ /* 0x002fe20000000000 */
[----:B------:R-:W-:-:S01]  /*33c0*/  FADD R228, RZ, R105 ;  /* 0x00000069ffe47221 */ /* 0x000fc20000000000 */
[----:B------:R-:W-:Y:S01]  /*33d0*/  FADD R229, RZ, R106 ;  /* 0x0000006affe57221 */ /* 0x000fe20000000000 */
[----:B------:R-:W-:Y:S01]  /*33e0*/  UMOV UR8, URZ ;  /* 0x0000003f00087c82 */ /* 0x000fe20008000000 */
[----:B----4-:R-:W-:Y:S01]  /*33f0*/  FADD R4, RZ, R134 ;  /* 0x00000086ff047221 */ /* 0x010fe20000000000 */
[----:B------:R1:W-:Y:S04]  /*3400*/  STL [R1+0x64], R3 ;  /* 0x0000640301007387 */ /* 0x0003e80000100800 */
[----:B------:R3:W-:Y:S04]  /*3410*/  STL [R1+0x68], R0 ;  /* 0x0000680001007387 */ /* 0x0007e80000100800 */
[----:B------:R4:W-:Y:S01]  /*3420*/  STL [R1+0x6c], R4 ;  /* 0x00006c0401007387 */ /* 0x0009e20000100800 */
[----:B-1----:R-:W-:-:S01]  /*3430*/  FADD R3, RZ, R135 ;  /* 0x00000087ff037221 */ /* 0x002fc20000000000 */
[----:B---3--:R-:W-:-:S04]  /*3440*/  FADD R0, RZ, R136 ;  /* 0x00000088ff007221 */ /* 0x008fc80000000000 */
[----:B------:R1:W-:Y:S01]  /*3450*/  STL [R1+0x70], R3 ;  /* 0x0000700301007387 */ /* 0x0003e20000100800 */
[----:B----4-:R-:W-:-:S03]  /*3460*/  FADD R4, RZ, R137 ;  /* 0x00000089ff047221 */ /* 0x010fc60000000000 */
        /* <DEDUP_REMOVED lines=28> */
[----:B------:R4:W-:Y:S04]  /*3630*/  STL [R1+0xac], R3 ;  /* 0x0000ac0301007387 */ /* 0x0009e80000100800 */
[----:B------:R4:W-:Y:S02]  /*3640*/  STL [R1+0xb0], R0 ;  /* 0x0000b00001007387 */ /* 0x0009e40000100800 */
.L_x_26:
[----:B------:R-:W-:-:S04]  /*3650*/  UIADD3 UR10, UR36, 0x1, URZ ;  /* 0x00000001240a7890 */ /* 0x000fc8000fffe03f */
[----:B------:R-:W-:-:S04]  /*3660*/  UISETP.NE.AND UP0, UPT, UR10, 0x8, UPT ;  /* 0x000000080a00788c */ /* 0x000fc8000bf05270 */
[----:B------:R-:W-:Y:S02]  /*3670*/  USEL UR5, URZ, 0x1, UP0 ;  /* 0x000000013f057887 */ /* 0x000fe40008000000 */
[----:B------:R-:W-:Y:S02]  /*3680*/  USEL UR10, UR10, URZ, UP0 ;  /* 0x0000003f0a0a7287 */ /* 0x000fe40008000000 */
[----:B------:R-:W-:-:S06]  /*3690*/  ULOP3.LUT UR5, UR49, UR5, URZ, 0x3c, !UPT ;  /* 0x0000000531057292 */ /* 0x000fcc000f8e3c3f */
[----:B-1-34-:R-:W-:Y:S01]  /*36a0*/  MOV R0, UR5 ;  /* 0x0000000500007c02 */ /* 0x01afe20008000f00 */
[----:B------:R-:W-:-:S06]  /*36b0*/  UMOV UR5, 0x1 ;  /* 0x0000000100057882 */ /* 0x000fcc0000000000 */
.L_x_21:
[----:B------:R-:W-:-:S04]  /*36c0*/  UISETP.LT.AND UP0, UPT, UR58, 0x1, UPT ;  /* 0x000000013a00788c */ /* 0x000fc8000bf01270 */
[----:B------:R-:W-:-:S04]  /*36d0*/  USEL UR6, UR58, 0x1, UP0 ;  /* 0x000000013a067887 */ /* 0x000fc80008000000 */
[----:B------:R-:W-:-:S04]  /*36e0*/  UIADD3 UR6, UR58, -UR6, URZ ;  /* 0x800000063a067290 */ /* 0x000fc8000fffe03f */
[----:B------:R-:W-:-:S06]  /*36f0*/  UISETP.GE.AND UP0, UPT, UR6, 0x1, UPT ;  /* 0x000000010600788c */ /* 0x000fcc000bf06270 */
[----:B------:R-:W-:-:S13]  /*3700*/  PLOP3.LUT P0, PT, PT, PT, UP0, 0x80, 0x0 ;  /* 0x000000000000781c */ /* 0x000fda0003f0f008 */
[----:B------:R-:W-:Y:S05]  /*3710*/  @!P0 BRA `(.L_x_27) ;  /* 0x0000001000a48947 */ /* 0x000fea0003800000 */
[----:B------:R-:W-:Y:S01]  /*3720*/  MOV R3, UR6 ;  /* 0x0000000600037c02 */ /* 0x000fe20008000f00 */
[----:B------:R-:W-:Y:S01]  /*3730*/  UMOV UR11, UR36 ;  /* 0x00000024000b7c82 */ /* 0x000fe20008000000 */
[----:B------:R-:W-:-:S05]  /*3740*/  ULDC UR12, c[0x0][0x50c] ;  /* 0x00014300000c7ab9 */ /* 0x000fca0000000800 */
.L_x_35:
[----:B------:R-:W-:-:S06]  /*3750*/  UISETP.NE.AND UP0, UPT, UR57, 0x3, UPT ;  /* 0x000000033900788c */ /* 0x000fcc000bf05270 */
[----:B------:R-:W-:-:S13]  /*3760*/  PLOP3.LUT P1, PT, PT, PT, UP0, 0x80, 0x0 ;  /* 0x000000000000781c */ /* 0x000fda0003f2f008 */
[----:B------:R-:W-:Y:S05]  /*3770*/  @!P1 BRA `(.L_x_28) ;  /* 0x0000000000049947 */ /* 0x000fea0003800000 */
[----:B------:R-:W-:Y:S01]  /*3780*/  BPT.TRAP 0x1 ;  /* 0x000000040000795c */ /* 0x000fe20000300000 */
.L_x_28:
[----:B------:R-:W-:Y:S01]  /*3790*/  ULEA UR6, UR10, UR44, 0x3 ;  /* 0x0000002c0a067291 */ /* 0x000fe2000f8e183f */
[----:B------:R-:W-:-:S08]  /*37a0*/  SHF.L.U32 R4, R0, 0x1f, RZ ;  /* 0x0000001f00047819 */ /* 0x000fd000000006ff */
[----:B------:R1:W3:Y:S01]  /*37b0*/  SYNCS.PHASECHK.TRANS64.TRYWAIT P0, [UR6], R4 ;  /* 0x00000004ff0075a7 */ /* 0x0002e20008000146 */
[----:B------:R-:W-:Y:S05]  /*37c0*/  @!P1 BRA `(.L_x_29) ;  /* 0x0000000000049947 */ /* 0x000fea0003800000 */
[----:B------:R-:W-:Y:S01]  /*37d0*/  BPT.TRAP 0x1 ;  /* 0x000000040000795c */ /* 0x000fe20000300000 */
.L_x_29:
[----:B---3--:R-:W-:Y:S05]  /*37e0*/  @P0 BRA `(.L_x_30) ;  /* 0x0000000000080947 */ /* 0x008fea0003800000 */
[----:B------:R-:W3:Y:S02]  /*37f0*/  SYNCS.PHASECHK.TRANS64.TRYWAIT P0, [UR6], R4 ;  /* 0x00000004ff0075a7 */ /* 0x000ee40008000146 */
[----:B---3--:R-:W-:Y:S05]  /*3800*/  @!P0 BRA `(.L_x_31) ;  /* 0x0000016800d48947 */ /* 0x008fea0003800000 */
.L_x_30:
[----:B------:R-:W-:Y:S01]  /*3810*/  UIADD3 UR6, UR44, 0x16200, URZ ;  /* 0x000162002c067890 */ /* 0x000fe2000fffe03f */
[----:B------:R-:W-:Y:S01]  /*3820*/  WARPGROUP.ARRIVE ;  /* 0x00000000000079c5 */ /* 0x000fe20000000000 */
[----:B------:R-:W-:Y:S02]  /*3830*/  UISETP.NE.AND UP0, UPT, UR4, URZ, UPT ;  /* 0x0000003f0400728c */ /* 0x000fe4000bf05270 */
[----:B------:R-:W-:Y:S02]  /*3840*/  USHF.R.U32.HI UR6, URZ, 0x4, UR6 ;  /* 0x000000043f067899 */ /* 0x000fe40008011606 */
[----:B------:R-:W-:Y:S02]  /*3850*/  USEL UR5, UR5, URZ, !UP0 ;  /* 0x0000003f05057287 */ /* 0x000fe4000c000000 */
[----:B------:R-:W-:Y:S02]  /*3860*/  ULOP3.LUT UR6, UR6, 0x3fff, URZ, 0xc0, !UPT ;  /* 0x00003fff06067892 */ /* 0x000fe4000f8ec03f */
[----:B------:R-:W-:-:S02]  /*3870*/  ULOP3.LUT UR4, UR9, 0x10000, URZ, 0xfc, !UPT ;  /* 0x0001000009047892 */ /* 0x000fc4000f8efc3f */
[----:B------:R-:W-:Y:S02]  /*3880*/  ULOP3.LUT UR6, UR6, 0x10000, URZ, 0xfc, !UPT ;  /* 0x0001000006067892 */ /* 0x000fe4000f8efc3f */
[----:B------:R-:W-:Y:S02]  /*3890*/  UISETP.NE.U32.AND UP0, UPT, UR5, URZ, UPT ;  /* 0x0000003f0500728c */ /* 0x000fe4000bf05070 */
[----:B------:R-:W-:Y:S02]  /*38a0*/  ULEA UR4, UR10, UR4, 0x9 ;  /* 0x000000040a047291 */ /* 0x000fe4000f8e483f */
[----:B------:R-:W-:Y:S01]  /*38b0*/  ULEA UR6, UR10, UR6, 0xa ;  /* 0x000000060a067291 */ /* 0x000fe2000f8e503f */
[----:B------:R-:W-:Y:S01]  /*38c0*/  UMOV UR5, 0x80000020 ;  /* 0x8000002000057882 */ /* 0x000fe20000000000 */
[----:B------:R-:W-:Y:S01]  /*38d0*/  UMOV UR7, 0x80000020 ;  /* 0x8000002000077882 */ /* 0x000fe20000000000 */
[----:B------:R-:W-:-:S06]  /*38e0*/  UIADD3 UR8, UR8, 0x2, URZ ;  /* 0x0000000208087890 */ /* 0x000fcc000fffe03f */
[----:B------:R-:W-:Y:S01]  /*38f0*/  QGMMA.64x256x32.F32.E4M3.E4M3 R24, gdesc[UR4], R24, UP0, gsb0 ;  /* 0x03e00000041879f3 */ /* 0x000fe2000b800818 */
[----:B------:R-:W-:Y:S02]  /*3900*/  UIADD3 UR4, UR4, 0x2, URZ ;  /* 0x0000000204047890 */ /* 0x000fe4000fffe03f */
[----:B------:R-:W-:Y:S01]  /*3910*/  UIADD3 UR6, UR6, 0x2, URZ ;  /* 0x0000000206067890 */ /* 0x000fe2000fffe03f */
[----:B------:R-:W-:Y:S01]  /*3920*/  UMOV UR5, 0x80000020 ;  /* 0x8000002000057882 */ /* 0x000fe20000000000 */
[----:B------:R-:W-:Y:S01]  /*3930*/  UMOV UR7, 0x80000020 ;  /* 0x8000002000077882 */ /* 0x000fe20000000000 */
[----:B------:R-:W-:Y:S01]  /*3940*/  UISETP.NE.AND UP0, UPT, UR8, UR12, UPT ;  /* 0x0000000c0800728c */ /* 0x000fe2000bf05270 */
[----:B------:R-:W-:Y:S02]  /*3950*/  WARPGROUP.DEPBAR.LE gsb0, 0x0 ;  /* 0x00008000000079c5 */ /* 0x000fe40000010000 */
[----:B------:R-:W-:-:S15]  /*3960*/  WARPGROUP.ARRIVE ;  /* 0x00000000000079c5 */ /* 0x000fde0000000000 */
[----:B------:R-:W-:-:S04]  /*3970*/  NOP ;  /* 0x0000000000007918 */ /* 0x000fc80000000000 */
[----:B------:R-:W-:Y:S01]  /*3980*/  QGMMA.64x256x32.F32.E4M3.E4M3 R24, gdesc[UR4], R24, gsb0 ;  /* 0x03e00000041879f3 */ /* 0x000fe20008000818 */
[----:B------:R-:W-:-:S06]  /*3990*/  USEL UR4, URZ, 0x1, UP0 ;  /* 0x000000013f047887 */ /* 0x000fcc0008000000 */
[----:B------:R-:W-:Y:S01]  /*39a0*/  ISETP.NE.AND P0, PT, RZ, UR4, PT ;  /* 0x00000004ff007c0c */ /* 0x000fe2000bf05270 */
[----:B------:R-:W-:-:S12]  /*39b0*/  WARPGROUP.DEPBAR.LE gsb0, 0x0 ;  /* 0x00008000000079c5 */ /* 0x000fd80000010000 */
[----:B------:R-:W-:Y:S05]  /*39c0*/  @!P0 BRA `(.L_x_32) ;  /* 0x0000000c008c8947 */ /* 0x000fea0003800000 */
[----:B------:R-:W4:Y:S04]  /*39d0*/  LDL.LU R20, [R1] ;  /* 0x0000000001147983 */ /* 0x000f280000300800 */
[----:B------:R-:W2:Y:S04]  /*39e0*/  LDL.LU R15, [R1+0x4] ;  /* 0x00000400010f7983 */ /* 0x000ea80000300800 */
        /* <DEDUP_REMOVED lines=8> */
[----:B---3--:R-:W3:Y:S01]  /*3a70*/  LDL.LU R6, [R1+0x28] ;  /* 0x0000280001067983 */ /* 0x008ee20000300800 */
[----:B------:R-:W-:-:S01]  /*3a80*/  FADD R227, R24, R227 ;  /* 0x000000e318e37221 */ /* 0x000fc20000000000 */
[----:B------:R-:W-:Y:S01]  /*3a90*/  FADD R226, R25, R226 ;  /* 0x000000e219e27221 */ /* 0x000fe20000000000 */
[----:B------:R-:W-:-:S01]  /*3aa0*/  FADD R225, R26, R225 ;  /* 0x000000e11ae17221 */ /* 0x000fc20000000000 */
[----:B------:R-:W-:Y:S01]  /*3ab0*/  STL [R1+0xdc], R5 ;  /* 0x0000dc0501007387 */ /* 0x000fe20000100800 */
[----:B------:R-:W-:-:S01]  /*3ac0*/  FADD R224, R27, R224 ;  /* 0x000000e01be07221 */ /* 0x000fc20000000000 */
[----:B------:R-:W-:Y:S01]  /*3ad0*/  FADD R223, R28, R223 ;  /* 0x000000df1cdf7221 */ /* 0x000fe20000000000 */
[----:B------:R-:W-:-:S01]  /*3ae0*/  FADD R222, R29, R222 ;  /* 0x000000de1dde7221 */ /* 0x000fc20000000000 */
[----:B------:R-:W-:Y:S01]  /*3af0*/  STL [R1+0xd8], R3 ;  /* 0x0000d80301007387 */ /* 0x000fe20000100800 */
[----:B------:R-:W-:-:S01]  /*3b00*/  FADD R221, R30, R221 ;  /* 0x000000dd1edd7221 */ /* 0x000fc20000000000 */
[----:B------:R-:W-:Y:S01]  /*3b10*/  FADD R220, R31, R220 ;  /* 0x000000dc1fdc7221 */ /* 0x000fe20000000000 */
[----:B------:R-:W-:-:S01]  /*3b20*/  FADD R219, R32, R219 ;  /* 0x000000db20db7221 */ /* 0x000fc20000000000 */
[----:B-----5:R-:W-:Y:S01]  /*3b30*/  STL [R1+0xd4], R2 ;  /* 0x0000d40201007387 */ /* 0x020fe20000100800 */
[----:B------:R-:W-:-:S01]  /*3b40*/  FADD R218, R33, R218 ;  /* 0x000000da21da7221 */ /* 0x000fc20000000000 */
[----:B------:R-:W-:Y:S01]  /*3b50*/  FADD R217, R34, R217 ;  /* 0x000000d922d97221 */ /* 0x000fe20000000000 */
[----:B------:R-:W-:-:S01]  /*3b60*/  FADD R216, R35, R216 ;  /* 0x000000d823d87221 */ /* 0x000fc20000000000 */
[----:B------:R-:W-:Y:S01]  /*3b70*/  STL [R1+0xd0], R0 ;  /* 0x0000d00001007387 */ /* 0x000fe20000100800 */
[----:B------:R-:W-:-:S01]  /*3b80*/  FADD R215, R36, R215 ;  /* 0x000000d724d77221 */ /* 0x000fc20000000000 */
[----:B------:R-:W-:Y:S01]  /*3b90*/  FADD R214, R37, R214 ;  /* 0x000000d625d67221 */ /* 0x000fe20000000000 */
        /* <DEDUP_REMOVED lines=69> */
[----:B----4-:R-:W-:Y:S01]  /*3ff0*/  FADD R20, R107, R20 ;  /* 0x000000146b147221 */ /* 0x010fe20000000000 */
[----:B--2---:R-:W-:-:S04]  /*4000*/  FADD R15, R108, R15 ;  /* 0x0000000f6c0f7221 */ /* 0x004fc80000000000 */
[----:B------:R2:W-:Y:S01]  /*4010*/  STL [R1], R20 ;  /* 0x0000001401007387 */ /* 0x0005e20000100800 */
[----:B------:R-:W-:-:S03]  /*4020*/  FADD R14, R109, R14 ;  /* 0x0000000e6d0e7221 */ /* 0x000fc60000000000 */
[----:B------:R4:W-:Y:S01]  /*4030*/  STL [R1+0x4], R15 ;  /* 0x0000040f01007387 */ /* 0x0009e20000100800 */
        /* <DEDUP_REMOVED lines=13> */
[----:B------:R-:W4:Y:S01]  /*4110*/  LDL.LU R21, [R1+0x2c] ;  /* 0x00002c0001157983 */ /* 0x000f220000300800 */
[----:B---3--:R-:W-:-:S03]  /*4120*/  FADD R6, R117, R6 ;  /* 0x0000000675067221 */ /* 0x008fc60000000000 */
[----:B------:R3:W-:Y:S04]  /*4130*/  STL [R1+0x20], R8 ;  /* 0x0000200801007387 */ /* 0x0007e80000100800 */
[----:B--2---:R-:W2:Y:S04]  /*4140*/  LDL.LU R20, [R1+0x30] ;  /* 0x0000300001147983 */ /* 0x004ea80000300800 */
[----:B------:R3:W-:Y:S04]  /*4150*/  STL [R1+0x24], R7 ;  /* 0x0000240701007387 */ /* 0x0007e80000100800 */
[----:B----4-:R-:W4:Y:S04]  /*4160*/  LDL.LU R15, [R1+0x34] ;  /* 0x00003400010f7983 */ /* 0x010f280000300800 */
[----:B------:R3:W-:Y:S04]  /*4170*/  STL [R1+0x28], R6 ;  /* 0x0000280601007387 */ /* 0x0007e80000100800 */
[----:B-1----:R-:W4:Y:S04]  /*4180*/  LDL.LU R14, [R1+0x38] ;  /* 0x00003800010e7983 */ /* 0x002f280000300800 */
[----:B------:R-:W4:Y:S04]  /*4190*/  LDL.LU R13, [R1+0x3c] ;  /* 0x00003c00010d7983 */ /* 0x000f280000300800 */
[----:B------:R-:W4:Y:S04]  /*41a0*/  LDL.LU R12, [R1+0x40] ;  /* 0x00004000010c7983 */ /* 0x000f280000300800 */
[----:B------:R-:W4:Y:S04]  /*41b0*/  LDL.LU R11, [R1+0x44] ;  /* 0x00004400010b7983 */ /* 0x000f280000300800 */
[----:B------:R-:W4:Y:S04]  /*41c0*/  LDL.LU R10, [R1+0x48] ;  /* 0x00004800010a7983 */ /* 0x000f280000300800 */
[----:B------:R-:W4:Y:S04]  /*41d0*/  LDL.LU R9, [R1+0x4c] ;  /* 0x00004c0001097983 */ /* 0x000f280000300800 */
[----:B---3--:R-:W3:Y:S04]  /*41e0*/  LDL.LU R8, [R1+0x50] ;  /* 0x0000500001087983 */ /* 0x008ee80000300800 */
[----:B------:R-:W3:Y:S04]  /*41f0*/  LDL.LU R7, [R1+0x54] ;  /* 0x0000540001077983 */ /* 0x000ee80000300800 */
[----:B------:R-:W3:Y:S04]  /*4200*/  LDL.LU R6, [R1+0x58] ;  /* 0x0000580001067983 */ /* 0x000ee80000300800 */
[----:B------:R-:W3:Y:S04]  /*4210*/  LDL.LU R5, [R1+0x5c] ;  /* 0x00005c0001057983 */ /* 0x000ee80000300800 */
[----:B------:R-:W3:Y:S04]  /*4220*/  LDL.LU R4, [R1+0x60] ;  /* 0x0000600001047983 */ /* 0x000ee80000300800 */
[----:B------:R-:W3:Y:S04]  /*4230*/  LDL.LU R3, [R1+0x64] ;  /* 0x0000640001037983 */ /* 0x000ee80000300800 */
[----:B------:R-:W3:Y:S04]  /*4240*/  LDL.LU R2, [R1+0x68] ;  /* 0x0000680001027983 */ /* 0x000ee80000300800 */
[----:B------:R-:W3:Y:S01]  /*4250*/  LDL.LU R0, [R1+0x6c] ;  /* 0x00006c0001007983 */ /* 0x000ee20000300800 */
[----:B------:R-:W-:-:S01]  /*4260*/  FADD R21, R118, R21 ;  /* 0x0000001576157221 */ /* 0x000fc20000000000 */
[----:B--2---:R-:W-:-:S04]  /*4270*/  FADD R20, R119, R20 ;  /* 0x0000001477147221 */ /* 0x004fc80000000000 */
[----:B------:R-:W-:Y:S01]  /*4280*/  STL [R1+0x2c], R21 ;  /* 0x00002c1501007387 */ /* 0x000fe20000100800 */
[----:B----4-:R-:W-:-:S03]  /*4290*/  FADD R15, R120, R15 ;  /* 0x0000000f780f7221 */ /* 0x010fc60000000000 */
[----:B------:R-:W-:Y:S01]  /*42a0*/  STL [R1+0x30], R20 ;  /* 0x0000301401007387 */ /* 0x000fe20000100800 */
[----:B------:R-:W-:-:S03]  /*42b0*/  FADD R14, R121, R14 ;  /* 0x0000000e790e7221 */ /* 0x000fc60000000000 */
        /* <DEDUP_REMOVED lines=11> */
[----:B---3--:R-:W-:-:S03]  /*4370*/  FADD R8, R127, R8 ;  /* 0x000000087f087221 */ /* 0x008fc60000000000 */
        /* <DEDUP_REMOVED lines=8> */
[----:B------:R1:W-:Y:S01]  /*4400*/  STL [R1+0x5c], R5 ;  /* 0x00005c0501007387 */ /* 0x0003e20000100800 */
[----:B------:R-:W-:-:S03]  /*4410*/  FADD R3, R132, R3 ;  /* 0x0000000384037221 */ /* 0x000fc60000000000 */
[----:B------:R-:W-:Y:S01]  /*4420*/  STL [R1+0x60], R4 ;  /* 0x0000600401007387 */ /* 0x000fe20000100800 */
[----:B------:R-:W-:-:S03]  /*4430*/  FADD R2, R133, R2 ;  /* 0x0000000285027221 */ /* 0x000fc60000000000 */
[----:B-1----:R-:W2:Y:S01]  /*4440*/  LDL.LU R5, [R1+0x70] ;  /* 0x0000700001057983 */ /* 0x002ea20000300800 */
[----:B------:R-:W-:-:S03]  /*4450*/  FADD R0, R134, R0 ;  /* 0x0000000086007221 */ /* 0x000fc60000000000 */
[----:B------:R1:W-:Y:S04]  /*4460*/  STL [R1+0x64], R3 ;  /* 0x0000640301007387 */ /* 0x0003e80000100800 */
[----:B-1----:R-:W3:Y:S04]  /*4470*/  LDL.LU R3, [R1+0x74] ;  /* 0x0000740001037983 */ /* 0x002ee80000300800 */
[----:B------:R1:W-:Y:S04]  /*4480*/  STL [R1+0x68], R2 ;  /* 0x0000680201007387 */ /* 0x0003e80000100800 */
[----:B-1----:R-:W4:Y:S04]  /*4490*/  LDL.LU R2, [R1+0x78] ;  /* 0x0000780001027983 */ /* 0x002f280000300800 */
[----:B------:R1:W-:Y:S04]  /*44a0*/  STL [R1+0x6c], R0 ;  /* 0x00006c0001007387 */ /* 0x0003e80000100800 */
[----:B-1----:R-:W4:Y:S04]  /*44b0*/  LDL.LU R0, [R1+0x7c] ;  /* 0x00007c0001007983 */ /* 0x002f280000300800 */
[----:B------:R-:W4:Y:S04]  /*44c0*/  LDL.LU R21, [R1+0x80] ;  /* 0x0000800001157983 */ /* 0x000f280000300800 */
        /* <DEDUP_REMOVED lines=11> */
[----:B------:R-:W4:Y:S01]  /*4580*/  LDL.LU R4, [R1+0xb0] ;  /* 0x0000b00001047983 */ /* 0x000f220000300800 */
[----:B------:R-:W-:Y:S01]  /*4590*/  UMOV UR8, URZ ;  /* 0x0000003f00087c82 */ /* 0x000fe20008000000 */
[----:B--2---:R-:W-:-:S05]  /*45a0*/  FADD R5, R135, R5 ;  /* 0x0000000587057221 */ /* 0x004fca0000000000 */
[----:B------:R1:W-:Y:S01]  /*45b0*/  STL [R1+0x70], R5 ;  /* 0x0000700501007387 */ /* 0x0003e20000100800 */
[----:B---3--:R-:W-:-:S03]  /*45c0*/  FADD R3, R136, R3 ;  /* 0x0000000388037221 */ /* 0x008fc60000000000 */
[----:B-1----:R1:W5:Y:S04]  /*45d0*/  LDL.LU R5, [R1+0xdc] ;  /* 0x0000dc0001057983 */ /* 0x0023680000300800 */
[----:B------:R2:W-:Y:S01]  /*45e0*/  STL [R1+0x74], R3 ;  /* 0x0000740301007387 */ /* 0x0005e20000100800 */
[----:B----4-:R-:W-:-:S03]  /*45f0*/  FADD R2, R137, R2 ;  /* 0x0000000289027221 */ /* 0x010fc60000000000 */
[----:B--2---:R1:W5:Y:S04]  /*4600*/  LDL.LU R3, [R1+0xd8] ;  /* 0x0000d80001037983 */ /* 0x0043680000300800 */
[----:B------:R2:W-:Y:S01]  /*4610*/  STL [R1+0x78], R2 ;  /* 0x0000780201007387 */ /* 0x0005e20000100800 */
[----:B------:R-:W-:-:S03]  /*4620*/  FADD R0, R138, R0 ;  /* 0x000000008a007221 */ /* 0x000fc60000000000 */
[----:B--2---:R1:W5:Y:S01]  /*4630*/  LDL.LU R2, [R1+0xd4] ;  /* 0x0000d40001027983 */ /* 0x0043620000300800 */
[----:B------:R-:W-:-:S03]  /*4640*/  FADD R21, R139, R21 ;  /* 0x000000158b157221 */ /* 0x000fc60000000000 */
[----:B------:R2:W-:Y:S01]  /*4650*/  STL [R1+0x7c], R0 ;  /* 0x00007c0001007387 */ /* 0x0005e20000100800 */
[----:B------:R-:W-:-:S01]  /*4660*/  FADD R20, R140, R20 ;  /* 0x000000148c147221 */ /* 0x000fc20000000000 */
[----:B------:R-:W-:Y:S02]  /*4670*/  FADD R15, R141, R15 ;  /* 0x0000000f8d0f7221 */ /* 0x000fe40000000000 */
[----:B--2---:R1:W5:Y:S01]  /*4680*/  LDL.LU R0, [R1+0xd0] ;  /* 0x0000d00001007983 */ /* 0x0043620000300800 */
        /* <DEDUP_REMOVED lines=16> */
[----:B------:R-:W-:-:S01]  /*4790*/  FADD R6, R150, R6 ;  /* 0x0000000696067221 */ /* 0x000fc20000000000 */
[----:B------:R-:W-:Y:S02]  /*47a0*/  FADD R4, R4, R151 ;  /* 0x0000009704047221 */ /* 0x000fe40000000000 */
[----:B------:R1:W-:Y:S04]  /*47b0*/  STL [R1+0xa0], R9 ;  /* 0x0000a00901007387 */ /* 0x0003e80000100800 */
[----:B------:R1:W-:Y:S04]  /*47c0*/  STL [R1+0xa4], R8 ;  /* 0x0000a40801007387 */ /* 0x0003e80000100800 */
[----:B------:R1:W-:Y:S04]  /*47d0*/  STL [R1+0xa8], R7 ;  /* 0x0000a80701007387 */ /* 0x0003e80000100800 */
[----:B------:R1:W-:Y:S04]  /*47e0*/  STL [R1+0xb0], R4 ;  /* 0x0000b00401007387 */ /* 0x0003e80000100800 */
[----:B------:R1:W-:Y:S02]  /*47f0*/  STL [R1+0xac], R6 ;  /* 0x0000ac0601007387 */ /* 0x0003e40000100800 */
.L_x_32:
[----:B------:R-:W-:Y:S05]  /*4800*/  @!P1 BRA `(.L_x_33) ;  /* 0x0000000000049947 */ /* 0x000fea0003800000 */
[----:B------:R-:W-:Y:S01]  /*4810*/  BPT.TRAP 0x1 ;  /* 0x000000040000795c */ /* 0x000fe20000300000 */
.L_x_33:
[----:B-1-3--:R-:W3:Y:S04]  /*4820*/  LDL R4, [R1+0xbc] ;  /* 0x0000bc0001047983 */ /* 0x00aee80000100800 */
[----:B------:R-:W4:Y:S01]  /*4830*/  LDL R6, [R1+0xc0] ;  /* 0x0000c00001067983 */ /* 0x000f220000100800 */
[----:B---3--:R-:W-:-:S13]  /*4840*/  ISETP.NE.AND P0, PT, R4, RZ, PT ;  /* 0x000000ff0400720c */ /* 0x008fda0003f05270 */
[----:B------:R-:W-:-:S05]  /*4850*/  VOTEU.ANY UP0, P0 ;  /* 0x00000000003f7886 */ /* 0x000fca0000000100 */
[----:B------:R-:W-:-:S04]  /*4860*/  @UP0 ULEA UR5, UR11, UR44, 0x3 ;  /* 0x0000002c0b050291 */ /* 0x000fc8000f8e183f */
[----:B------:R-:W-:Y:S02]  /*4870*/  @UP0 UIADD3 UR5, UR5, 0x40, URZ ;  /* 0x0000004005050890 */ /* 0x000fe4000fffe03f */
[----:B------:R-:W-:-:S04]  /*4880*/  UISETP.GT.U32.AND UP0, UPT, UR45, 0x1, UPT ;  /* 0x000000012d00788c */ /* 0x000fc8000bf04070 */
[----:B------:R-:W-:-:S04]  /*4890*/  MOV R4, UR5 ;  /* 0x0000000500047c02 */ /* 0x000fc80008000f00 */
[----:B----4-:R-:W-:-:S04]  /*48a0*/  @P0 PRMT R4, R6, 0x654, R4 ;  /* 0x0000065406040816 */ /* 0x010fc80000000004 */
[----:B------:R1:W-:Y:S01]  /*48b0*/  @P0 SYNCS.ARRIVE.TRANS64.RED.A1T0 RZ, [R4+URZ], RZ ;  /* 0x000000ff04ff09a7 */ /* 0x0003e2000810043f */
[----:B------:R-:W-:-:S13]  /*48c0*/  PLOP3.LUT P0, PT, PT, PT, UP0, 0x80, 0x0 ;  /* 0x000000000000781c */ /* 0x000fda0003f0f008 */
[----:B-1----:R-:W-:Y:S05]  /*48d0*/  @P0 BRA `(.L_x_34) ;  /* 0x0000000000040947 */ /* 0x002fea0003800000 */
[----:B------:R-:W-:Y:S01]  /*48e0*/  BPT.TRAP 0x1 ;  /* 0x000000040000795c */ /* 0x000fe20000300000 */
.L_x_34:
[----:B------:R-:W-:Y:S01]  /*48f0*/  UIADD3 UR10, UR10, 0x1, URZ ;  /* 0x000000010a0a7890 */ /* 0x000fe2000fffe03f */
[C---:B-----5:R-:W-:Y:S01]  /*4900*/  ISETP.GT.AND P0, PT, R3.reuse, 0x1, PT ;  /* 0x000000010300780c */ /* 0x060fe20003f04270 */
[----:B------:R-:W-:Y:S01]  /*4910*/  UIADD3 UR11, UR11, 0x1, URZ ;  /* 0x000000010b0b7890 */ /* 0x000fe2000fffe03f */
[----:B------:R-:W-:Y:S01]  /*4920*/  IADD3 R3, R3, -0x1, RZ ;  /* 0xffffffff03037810 */ /* 0x000fe20007ffe0ff */
[----:B------:R-:W-:Y:S02]  /*4930*/  UISETP.NE.AND UP0, UPT, UR10, 0x8, UPT ;  /* 0x000000080a00788c */ /* 0x000fe4000bf05270 */
[----:B------:R-:W-:Y:S02]  /*4940*/  UISETP.NE.AND UP1, UPT, UR11, 0x8, UPT ;  /* 0x000000080b00788c */ /* 0x000fe4000bf25270 */
[----:B------:R-:W-:Y:S02]  /*4950*/  USEL UR5, URZ, 0x1, UP0 ;  /* 0x000000013f057887 */ /* 0x000fe40008000000 */
[----:B------:R-:W-:-:S02]  /*4960*/  USEL UR10, UR10, URZ, UP0 ;  /* 0x0000003f0a0a7287 */ /* 0x000fc40008000000 */
[----:B------:R-:W-:Y:S02]  /*4970*/  USEL UR11, UR11, URZ, UP1 ;  /* 0x0000003f0b0b7287 */ /* 0x000fe40008800000 */
[----:B------:R-:W-:Y:S01]  /*4980*/  LOP3.LUT R0, R0, UR5, RZ, 0x3c, !PT ;  /* 0x0000000500007c12 */ /* 0x000fe2000f8e3cff */
[----:B------:R-:W-:Y:S01]  /*4990*/  UMOV UR5, 0x1 ;  /* 0x0000000100057882 */ /* 0x000fe20000000000 */
[----:B------:R-:W-:Y:S08]  /*49a0*/  @P0 BRA `(.L_x_35) ;  /* 0xffffffec00680947 */ /* 0x000ff0000383ffff */
.L_x_27:
[----:B------:R-:W-:-:S04]  /*49b0*/  UISETP.NE.AND UP0, UPT, UR8, URZ, UPT ;  /* 0x0000003f0800728c */ /* 0x000fc8000bf05270 */
[----:B------:R-:W-:-:S06]  /*49c0*/  USEL UR4, URZ, 0x1, !UP0 ;  /* 0x000000013f047887 */ /* 0x000fcc000c000000 */
[----:B------:R-:W-:-:S13]  /*49d0*/  ISETP.NE.AND P0, PT, RZ, UR4, PT ;  /* 0x00000004ff007c0c */ /* 0x000fda000bf05270 */
[----:B------:R-:W-:Y:S05]  /*49e0*/  @!P0 BRA `(.L_x_36) ;  /* 0x0000000c00688947 */ /* 0x000fea0003800000 */
[----:B------:R-:W3:Y:S04]  /*49f0*/  LDL.LU R4, [R1+0xb0] ;  /* 0x0000b00001047983 */ /* 0x000ee80000300800 */
[----:B------:R-:W4:Y:S04]  /*4a00*/  LDL.LU R6, [R1+0xac] ;  /* 0x0000ac0001067983 */ /* 0x000f280000300800 */
[----:B------:R-:W2:Y:S04]  /*4a10*/  LDL.LU R7, [R1+0xa8] ;  /* 0x0000a80001077983 */ /* 0x000ea80000300800 */
[----:B------:R-:W3:Y:S04]  /*4a20*/  LDL.LU R8, [R1+0xa4] ;  /* 0x0000a40001087983 */ /* 0x000ee80000300800 */
[----:B------:R-:W4:Y:S04]  /*4a30*/  LDL.LU R9, [R1+0xa0] ;  /* 0x0000a00001097983 */ /* 0x000f280000300800 */
[----:B------:R-:W2:Y:S04]  /*4a40*/  LDL.LU R10, [R1+0x9c] ;  /* 0x00009c00010a7983 */ /* 0x000ea80000300800 */
[----:B------:R-:W3:Y:S04]  /*4a50*/  LDL.LU R11, [R1+0x98] ;  /* 0x00009800010b7983 */ /* 0x000ee80000300800 */
[----:B------:R-:W4:Y:S04]  /*4a60*/  LDL.LU R12, [R1+0x94] ;  /* 0x00009400010c7983 */ /* 0x000f280000300800 */
[----:B------:R-:W2:Y:S04]  /*4a70*/  LDL.LU R13, [R1+0x90] ;  /* 0x00009000010d7983 */ /* 0x000ea80000300800 */
[----:B------:R-:W3:Y:S04]  /*4a80*/  LDL.LU R14, [R1+0x8c] ;  /* 0x00008c00010e7983 */ /* 0x000ee80000300800 */
[----:B------:R-:W4:Y:S01]  /*4a90*/  LDL.LU R0, [R1+0x24] ;  /* 0x0000240001007983 */ /* 0x000f220000300800 */
[----:B------:R-:W-:-:S03]  /*4aa0*/  FADD R227, R24, R227 ;  /* 0x000000e318e37221 */ /* 0x000fc60000000000 */
[----:B------:R-:W2:Y:S01]  /*4ab0*/  LDL.LU R3, [R1+0x28] ;  /* 0x0000280001037983 */ /* 0x000ea20000300800 */
[----:B------:R-:W-:-:S03]  /*4ac0*/  FADD R226, R25, R226 ;  /* 0x000000e219e27221 */ /* 0x000fc60000000000 */
[----:B------:R-:W3:Y:S01]  /*4ad0*/  LDL.LU R21, [R1+0x2c] ;  /* 0x00002c0001157983 */ /* 0x000ee20000300800 */
        /* <DEDUP_REMOVED lines=13> */
[----:B------:R-:W3:Y:S04]  /*4bb0*/  LDL.LU R28, [R1+0x10] ;  /* 0x00001000011c7983 */ /* 0x000ee80000300800 */
[----:B------:R-:W3:Y:S04]  /*4bc0*/  LDL.LU R29, [R1+0xc] ;  /* 0x00000c00011d7983 */ /* 0x000ee80000300800 */
[----:B------:R-:W3:Y:S04]  /*4bd0*/  LDL.LU R30, [R1+0x8] ;  /* 0x00000800011e7983 */ /* 0x000ee80000300800 */
[----:B------:R-:W3:Y:S04]  /*4be0*/  LDL.LU R31, [R1+0x4] ;  /* 0x00000400011f7983 */ /* 0x000ee80000300800 */
[----:B------:R-:W3:Y:S01]  /*4bf0*/  LDL.LU R32, [R1] ;  /* 0x0000000001207983 */ /* 0x000ee20000300800 */
[----:B------:R-:W-:Y:S01]  /*4c00*/  FADD R212, R39, R212 ;  /* 0x000000d427d47221 */ /* 0x000fe20000000000 */
        /* <DEDUP_REMOVED lines=73> */
[----:B----4-:R-:W-:Y:S01]  /*50a0*/  FADD R0, R116, R0 ;  /* 0x0000000074007221 */ /* 0x010fe20000000000 */
[----:B--2---:R-:W-:Y:S01]  /*50b0*/  FADD R3, R117, R3 ;  /* 0x0000000375037221 */ /* 0x004fe20000000000 */
[----:B---3--:R-:W-:Y:S01]  /*50c0*/  FADD R21, R118, R21 ;  /* 0x0000001576157221 */ /* 0x008fe20000000000 */
        /* <DEDUP_REMOVED lines=10> */
[----:B------:R-:W-:-:S05]  /*5170*/  FADD R32, R107, R32 ;  /* 0x000000206b207221 */ /* 0x000fca0000000000 */
[----:B------:R1:W-:Y:S04]  /*5180*/  STL [R1], R32 ;  /* 0x0000002001007387 */ /* 0x0003e80000100800 */
[----:B------:R2:W-:Y:S04]  /*5190*/  STL [R1+0x4], R31 ;  /* 0x0000041f01007387 */ /* 0x0005e80000100800 */
        /* <DEDUP_REMOVED lines=12> */
[----:B------:R-:W4:Y:S04]  /*5260*/  LDL.LU R39, [R1+0x38] ;  /* 0x0000380001277983 */ /* 0x000f280000300800 */
[----:B------:R-:W4:Y:S04]  /*5270*/  LDL.LU R38, [R1+0x3c] ;  /* 0x00003c0001267983 */ /* 0x000f280000300800 */
[----:B------:R-:W4:Y:S04]  /*5280*/  LDL.LU R37, [R1+0x40] ;  /* 0x0000400001257983 */ /* 0x000f280000300800 */
[----:B------:R-:W4:Y:S04]  /*5290*/  LDL.LU R36, [R1+0x44] ;  /* 0x0000440001247983 */ /* 0x000f280000300800 */
[----:B------:R-:W4:Y:S04]  /*52a0*/  LDL.LU R35, [R1+0x48] ;  /* 0x0000480001237983 */ /* 0x000f280000300800 */
[----:B------:R-:W4:Y:S04]  /*52b0*/  LDL.LU R34, [R1+0x4c] ;  /* 0x00004c0001227983 */ /* 0x000f280000300800 */
[----:B------:R-:W4:Y:S04]  /*52c0*/  LDL.LU R33, [R1+0x50] ;  /* 0x0000500001217983 */ /* 0x000f280000300800 */
[----:B-1----:R-:W4:Y:S04]  /*52d0*/  LDL.LU R32, [R1+0x54] ;  /* 0x0000540001207983 */ /* 0x002f280000300800 */
[----:B--2---:R-:W2:Y:S04]  /*52e0*/  LDL.LU R31, [R1+0x58] ;  /* 0x00005800011f7983 */ /* 0x004ea80000300800 */
[----:B---3--:R-:W3:Y:S04]  /*52f0*/  LDL.LU R30, [R1+0x5c] ;  /* 0x00005c00011e7983 */ /* 0x008ee80000300800 */
[----:B----4-:R-:W4:Y:S04]  /*5300*/  LDL.LU R29, [R1+0x60] ;  /* 0x00006000011d7983 */ /* 0x010f280000300800 */
        /* <DEDUP_REMOVED lines=21> */
[----:B------:R-:W-:-:S04]  /*5460*/  FADD R38, R122, R38 ;  /* 0x000000267a267221 */ /* 0x000fc80000000000 */
        /* <DEDUP_REMOVED lines=13> */
[----:B--2---:R-:W-:-:S03]  /*5540*/  FADD R31, R129, R31 ;  /* 0x0000001f811f7221 */ /* 0x004fc60000000000 */
[----:B------:R1:W-:Y:S01]  /*5550*/  STL [R1+0x54], R32 ;  /* 0x0000542001007387 */ /* 0x0003e20000100800 */
[----:B---3--:R-:W-:-:S03]  /*5560*/  FADD R30, R130, R30 ;  /* 0x0000001e821e7221 */ /* 0x008fc60000000000 */
[----:B------:R1:W-:Y:S01]  /*5570*/  STL [R1+0x58], R31 ;  /* 0x0000581f01007387 */ /* 0x0003e20000100800 */
[----:B----4-:R-:W-:-:S03]  /*5580*/  FADD R29, R131, R29 ;  /* 0x0000001d831d7221 */ /* 0x010fc60000000000 */
        /* <DEDUP_REMOVED lines=31> */
[----:B------:R1:W-:Y:S02]  /*5780*/  STL [R1+0xac], R6 ;  /* 0x0000ac0601007387 */ /* 0x0003e40000100800 */
.L_x_36:
[----:B-1----:R-:W1:Y:S02]  /*5790*/  LDC R0, c[0x0][0x28c] ;  /* 0x0000a300ff007b82 */ /* 0x002e640000000800 */
[----:B-1----:R-:W-:-:S13]  /*57a0*/  ISETP.GE.AND P0, PT, R0, 0x1, PT ;  /* 0x000000010000780c */ /* 0x002fda0003f06270 */
[----:B------:R-:W-:Y:S05]  /*57b0*/  @!P0 BRA `(.L_x_37) ;  /* 0x00000000005c8947 */ /* 0x000fea0003800000 */
[----:B------:R-:W-:-:S06]  /*57c0*/  UISETP.NE.AND UP0, UPT, UR57, 0x3, UPT ;  /* 0x000000033900788c */ /* 0x000fcc000bf05270 */
[----:B------:R-:W-:-:S13]  /*57d0*/  PLOP3.LUT P0, PT, PT, PT, UP0, 0x80, 0x0 ;  /* 0x000000000000781c */ /* 0x000fda0003f0f008 */
[----:B------:R-:W-:Y:S05]  /*57e0*/  @!P0 BRA `(.L_x_38) ;  /* 0x0000000000048947 */ /* 0x000fea0003800000 */
[----:B------:R-:W-:Y:S01]  /*57f0*/  BPT.TRAP 0x1 ;  /* 0x000000040000795c */ /* 0x000fe20000300000 */
.L_x_38:
[----:B------:R-:W3:Y:S04]  /*5800*/  LDL R0, [R1+0xbc] ;  /* 0x0000bc0001007983 */ /* 0x000ee80000100800 */
[----:B------:R-:W4:Y:S01]  /*5810*/  LDL R3, [R1+0xc0] ;  /* 0x0000c00001037983 */ /* 0x000f220000100800 */
[----:B------:R-:W-:Y:S01]  /*5820*/  UISETP.LT.AND UP1, UPT, UR58, 0x1, UPT ;  /* 0x000000013a00788c */ /* 0x000fe2000bf21270 */
[----:B---3--:R-:W-:-:S13]  /*5830*/  ISETP.NE.AND P0, PT, R0, RZ, PT ;  /* 0x000000ff0000720c */ /* 0x008fda0003f05270 */
[----:B------:R-:W-:-:S05]  /*5840*/  VOTEU.ANY UP0, P0 ;  /* 0x00000000003f7886 */ /* 0x000fca0000000100 */
[----:B------:R-:W-:-:S04]  /*5850*/  @UP0 USEL UR4, UR58, 0x1, UP1 ;  /* 0x000000013a040887 */ /* 0x000fc80008800000 */
[----:B------:R-:W-:-:S06]  /*5860*/  @UP0 UIADD3 UR4, UR36, UR58, -UR4 ;  /* 0x0000003a24040290 */ /* 0x000fcc000fffe804 */
[----:B------:R-:W-:-:S04]  /*5870*/  MOV R0, UR4 ;  /* 0x0000000400007c02 */ /* 0x000fc80008000f00 */
[----:B------:R-:W-:Y:S02]  /*5880*/  @P0 SHF.L.U32 R0, R0, 0x3, RZ ;  /* 0x0000000300000819 */ /* 0x000fe400000006ff */
[----:B----4-:R-:W-:Y:S02]  /*5890*/  MOV R4, R3 ;  /* 0x0000000300047202 */ /* 0x010fe40000000f00 */
[----:B------:R-:W-:Y:S02]  /*58a0*/  MOV R3, UR44 ;  /* 0x0000002c00037c02 */ /* 0x000fe40008000f00 */
[----:B------:R-:W-:Y:S01]  /*58b0*/  @P0 LOP3.LUT R0, R0, 0x38, RZ, 0xc0, !PT ;  /* 0x0000003800000812 */ /* 0x000fe200078ec0ff */
[----:B------:R-:W-:-:S03]  /*58c0*/  UISETP.GT.U32.AND UP0, UPT, UR45, 0x1, UPT ;  /* 0x000000012d00788c */ /* 0x000fc6000bf04070 */
[----:B------:R-:W-:-:S04]  /*58d0*/  @P0 IADD3 R0, R3, 0x40, R0 ;  /* 0x0000004003000810 */ /* 0x000fc80007ffe000 */
[----:B------:R-:W-:-:S04]  /*58e0*/  @P0 PRMT R0, R4, 0x654, R0 ;  /* 0x0000065404000816 */ /* 0x000fc80000000000 */
[----:B------:R1:W-:Y:S01]  /*58f0*/  @P0 SYNCS.ARRIVE.TRANS64.RED.A1T0 RZ, [R0+URZ], RZ ;  /* 0x000000ff00ff09a7 */ /* 0x0003e2000810043f */
[----:B------:R-:W-:-:S13]  /*5900*/  PLOP3.LUT P0, PT, PT, PT, UP0, 0x80, 0x0 ;  /* 0x000000000000781c */ /* 0x000fda0003f0f008 */
[----:B-1----:R-:W-:Y:S05]  /*5910*/  @P0 BRA `(.L_x_37) ;  /* 0x0000000000040947 */ /* 0x002fea0003800000 */
[----:B------:R-:W-:Y:S01]  /*5920*/  BPT.TRAP 0x1 ;  /* 0x000000040000795c */ /* 0x000fe20000300000 */
.L_x_37:
[----:B------:R-:W-:Y:S01]  /*5930*/  UIADD3 UR4, UR44, 0x100, URZ ;  /* 0x000001002c047890 */ /* 0x000fe2000fffe03f */
[----:B------:R-:W-:Y:S01]  /*5940*/  R2UR UR42, R5 ;  /* 0x00000000052a72ca */ /* 0x000fe200000e0000 */
[----:B------:R-:W-:Y:S02]  /*5950*/  USHF.L.U32 UR41, UR41, 0x8, URZ ;  /* 0x0000000829297899 */ /* 0x000fe4000800063f */
[----:B------:R-:W-:-:S06]  /*5960*/  ULOP3.LUT UP0, URZ, UR4, 0x9f, URZ, 0xc0, !UPT ;  /* 0x0000009f043f7892 */ /* 0x000fcc000f80c03f */
[----:B------:R-:W-:-:S04]  /*5970*/  PLOP3.LUT P0, PT, PT, PT, UP0, 0x80, 0x0 ;  /* 0x000000000000781c */ /* 0x000fc80003f0f008 */
[----:B------:R-:W-:-:S09]  /*5980*/  USHF.L.U32 UR42, UR42, 0x7, URZ ;  /* 0x000000072a2a7899 */ /* 0x000fd2000800063f */
[----:B------:R-:W-:Y:S05]  /*5990*/  @!P0 BRA `(.L_x_39) ;  /* 0x0000000000408947 */ /* 0x000fea0003800000 */
[----:B------:R-:W-:Y:S01]  /*59a0*/  MOV R14, 0x0 ;  /* 0x00000000000e7802 */ /* 0x000fe20000000f00 */
[----:B------:R-:W-:Y:S01]  /*59b0*/  ULDC.64 UR4, c[0x4][0x70] ;  /* 0x01001c0000047ab9 */ /* 0x000fe20000000a00 */
[----:B------:R-:W-:Y:S01]  /*59c0*/  ULDC.64 UR6, c[0x4][0x8] ;  /* 0x0100020000067ab9 */ /* 0x000fe20000000a00 */
[----:B------:R-:W-:Y:S02]  /*59d0*/  MOV R4, UR4 ;  /* 0x0000000400047c02 */ /* 0x000fe40008000f00 */
[----:B------:R-:W-:Y:S01]  /*59e0*/  MOV R5, UR5 ;  /* 0x0000000500057c02 */ /* 0x000fe20008000f00 */
[----:B------:R-:W1:Y:S01]  /*59f0*/  LDC.64 R14, c[0x4][R14] ;  /* 0x010000000e0e7b82 */ /* 0x000e620000000a00 */
[----:B------:R-:W-:Y:S01]  /*5a00*/  ULDC.64 UR4, c[0x4][0x78] ;  /* 0x01001e0000047ab9 */ /* 0x000fe20000000a00 */
[----:B------:R-:W-:Y:S02]  /*5a10*/  MOV R10, UR6 ;  /* 0x00000006000a7c02 */ /* 0x000fe40008000f00 */
[----:B------:R-:W-:-:S02]  /*5a20*/  MOV R6, UR4 ;  /* 0x0000000400067c02 */ /* 0x000fc40008000f00 */
[----:B------:R-:W-:Y:S02]  /*5a30*/  MOV R7, UR5 ;  /* 0x0000000500077c02 */ /* 0x000fe40008000f00 */
[----:B------:R-:W-:Y:S02]  /*5a40*/  MOV R11, UR7 ;  /* 0x00000007000b7c02 */ /* 0x000fe40008000f00 */
[----:B------:R-:W-:Y:S02]  /*5a50*/  MOV R8, 0x70 ;  /* 0x0000007000087802 */ /* 0x000fe40000000f00 */
[----:B------:R-:W-:Y:S02]  /*5a60*/  MOV R12, 0x1 ;  /* 0x00000001000c7802 */ /* 0x000fe40000000f00 */
[----:B------:R-:W-:-:S07]  /*5a70*/  MOV R13, RZ ;  /* 0x000000ff000d7202 */ /* 0x000fce0000000f00 */
[----:B------:R-:W-:-:S07]  /*5a80*/  LEPC R20, `(.L_x_39) ;  /* 0x000000001014794e */ /* 0x000fce0000000000 */
[----:B-12--5:R-:W-:Y:S05]  /*5a90*/  CALL.ABS.NOINC R14 ;  /* 0x000000000e007343 */ /* 0x026fea0003c00000 */
.L_x_39:
[----:B------:R-:W-:-:S04]  /*5aa0*/  UIADD3 UR4, UR44, 0x4100, URZ ;  /* 0x000041002c047890 */ /* 0x000fc8000fffe03f */
[----:B------:R-:W-:-:S06]  /*5ab0*/  ULOP3.LUT UP0, URZ, UR4, 0x9f, URZ, 0xc0, !UPT ;  /* 0x0000009f043f7892 */ /* 0x000fcc000f80c03f */
[----:B------:R-:W-:-:S13]  /*5ac0*/  PLOP3.LUT P0, PT, PT, PT, UP0, 0x80, 0x0 ;  /* 0x000000000000781c */ /* 0x000fda0003f0f008 */
        /* <DEDUP_REMOVED lines=17> */
.L_x_40:
[----:B------:R-:W1:Y:S02]  /*5be0*/  LDC.64 R4, c[0x0][0x590] ;  /* 0x00016400ff047b82 */ /* 0x000e640000000a00 */
[----:B-1----:R-:W-:-:S04]  /*5bf0*/  ISETP.NE.U32.AND P2, PT, R4, RZ, PT ;  /* 0x000000ff0400720c */ /* 0x002fc80003f45070 */
[----:B------:R-:W-:-:S13]  /*5c00*/  ISETP.NE.AND.EX P2, PT, R5, RZ, PT, P2 ;  /* 0x000000ff0500720c */ /* 0x000fda0003f45320 */
[----:B------:R-:W-:Y:S05]  /*5c10*/  @!P2 BRA `(.L_x_41) ;  /* 0x00000000003ca947 */ /* 0x000fea0003800000 */
[----:B------:R-:W-:Y:S02]  /*5c20*/  ULDC.64 UR4, c[0x0][0x588] ;  /* 0x0001620000047ab9 */ /* 0x000fe40000000a00 */
[----:B------:R-:W-:-:S04]  /*5c30*/  ISETP.NE.U32.AND P0, PT, RZ, UR4, PT ;  /* 0x00000004ff007c0c */ /* 0x000fc8000bf05070 */
[----:B------:R-:W-:-:S13]  /*5c40*/  ISETP.NE.AND.EX P0, PT, RZ, UR5, PT, P0 ;  /* 0x00000005ff007c0c */ /* 0x000fda000bf05300 */
[----:B------:R-:W-:Y:S05]  /*5c50*/  @!P0 BRA `(.L_x_42) ;  /* 0x00000000001c8947 */ /* 0x000fea0003800000 */
[----:B------:R-:W1:Y:S01]  /*5c60*/  LDC.64 R6, c[0x0][0x588] ;  /* 0x00016200ff067b82 */ /* 0x000e620000000a00 */
[----:B------:R-:W-:-:S04]  /*5c70*/  IMAD R3, R4, UR43, RZ ;  /* 0x0000002b04037c24 */ /* 0x000fc8000f8e02ff */
[----:B-1----:R-:W-:-:S05]  /*5c80*/  IMAD.WIDE R6, R3, 0x4, R6 ;  /* 0x0000000403067825 */ /* 0x002fca00078e0206 */
[----:B-----5:R1:W5:Y:S01]  /*5c90*/  LDG.E R16, desc[UR54][R6.64] ;  /* 0x0000003606107981 */ /* 0x020362000c1e1900 */
[----:B------:R-:W-:-:S05]  /*5ca0*/  MOV R0, 0x1 ;  /* 0x0000000100007802 */ /* 0x000fca0000000f00 */
[----:B------:R1:W-:Y:S01]  /*5cb0*/  STL.S16 [R1+0xcc], R0 ;  /* 0x0000cc0001007387 */ /* 0x0003e20000100600 */
[----:B------:R-:W-:Y:S05]  /*5cc0*/  BRA `(.L_x_41) ;  /* 0x0000000000107947 */ /* 0x000fea0003800000 */
.L_x_42:
[----:B------:R-:W-:Y:S01]  /*5cd0*/  MOV R0, 0x1 ;  /* 0x0000000100007802 */ /* 0x000fe20000000f00 */
[----:B------:R-:W-:Y:S02]  /*5ce0*/  ULDC UR4, c[0x0][0x580] ;  /* 0x0001600000047ab9 */ /* 0x000fe40000000800 */
[----:B-----5:R-:W-:Y:S02]  /*5cf0*/  MOV R16, UR4 ;  /* 0x0000000400107c02 */ /* 0x020fe40008000f00 */
[----:B------:R3:W-:Y:S05]  /*5d00*/  STL.S16 [R1+0xcc], R0 ;  /* 0x0000cc0001007387 */ /* 0x0007ea0000100600 */
.L_x_41:
[----:B-1----:R-:W1:Y:S02]  /*5d10*/  LDC.64 R6, c[0x0][0x5b0] ;  /* 0x00016c00ff067b82 */ /* 0x002e640000000a00 */
[----:B-1----:R-:W-:-:S04]  /*5d20*/  ISETP.NE.U32.AND P0, PT, R6, RZ, PT ;  /* 0x000000ff0600720c */ /* 0x002fc80003f05070 */
[----:B------:R-:W-:-:S13]  /*5d30*/  ISETP.NE.AND.EX P0, PT, R7, RZ, PT, P0 ;  /* 0x000000ff0700720c */ /* 0x000fda0003f05300 */
[----:B------:R-:W-:Y:S05]  /*5d40*/  @!P0 BRA `(.L_x_43) ;  /* 0x00000000002c8947 */ /* 0x000fea0003800000 */
[----:B------:R-:W-:Y:S02]  /*5d50*/  ULDC.64 UR4, c[0x0][0x5a8] ;  /* 0x00016a0000047ab9 */ /* 0x000fe40000000a00 */
[----:B------:R-:W-:-:S04]  /*5d60*/  ISETP.NE.U32.AND P0, PT, RZ, UR4, PT ;  /* 0x00000004ff007c0c */ /* 0x000fc8000bf05070 */
[----:B------:R-:W-:-:S13]  /*5d70*/  ISETP.NE.AND.EX P0, PT, RZ, UR5, PT, P0 ;  /* 0x00000005ff007c0c */ /* 0x000fda000bf05300 */
[----:B------:R-:W-:Y:S05]  /*5d80*/  @!P0 BRA `(.L_x_44) ;  /* 0x0000000000148947 */ /* 0x000fea0003800000 */
[----:B-----5:R-:W1:Y:S01]  /*5d90*/  LDC.64 R2, c[0x0][0x5a8] ;  /* 0x00016a00ff027b82 */ /* 0x020e620000000a00 */
[----:B------:R-:W-:-:S04]  /*5da0*/  IMAD R7, R6, UR43, RZ ;  /* 0x0000002b06077c24 */ /* 0x000fc8000f8e02ff */
[----:B-1----:R-:W-:-:S06]  /*5db0*/  IMAD.WIDE R2, R7, 0x4, R2 ;  /* 0x0000000407027825 */ /* 0x002fcc00078e0202 */
[----:B------:R1:W5:Y:S01]  /*5dc0*/  LDG.E R2, desc[UR54][R2.64] ;  /* 0x0000003602027981 */ /* 0x000362000c1e1900 */
[----:B------:R-:W-:Y:S05]  /*5dd0*/  BRA `(.L_x_43) ;  /* 0x0000000000087947 */ /* 0x000fea0003800000 */
.L_x_44:
[----:B------:R-:W-:Y:S02]  /*5de0*/  ULDC UR4, c[0x0][0x5a0] ;  /* 0x0001680000047ab9 */ /* 0x000fe40000000800 */
[----:B-----5:R-:W-:-:S07]  /*5df0*/  MOV R2, UR4 ;  /* 0x0000000400027c02 */ /* 0x020fce0008000f00 */
.L_x_43:
[----:B------:R-:W-:Y:S01]  /*5e00*/  ULDC.64 UR4, c[0x0][0x588] ;  /* 0x0001620000047ab9 */ /* 0x000fe20000000a00 */
[----:B------:R-:W-:Y:S01]  /*5e10*/  ISETP.NE.U32.AND P3, PT, R4, RZ, PT ;  /* 0x000000ff0400720c */ /* 0x000fe20003f65070 */
[----:B------:R-:W-:Y:S02]  /*5e20*/  UISETP.NE.U32.AND UP0, UPT, UR4, URZ, UPT ;  /* 0x0000003f0400728c */ /* 0x000fe4000bf05070 */
[----:B------:R-:W-:Y:S02]  /*5e30*/  ISETP.NE.U32.AND P4, PT, RZ, UR4, PT ;  /* 0x00000004ff007c0c */ /* 0x000fe4000bf85070 */
[----:B------:R-:W-:Y:S01]  /*5e40*/  ISETP.NE.AND.EX P3, PT, R5, RZ, PT, P3 ;  /* 0x000000ff0500720c */ /* 0x000fe20003f65330 */
[----:B------:R-:W-:Y:S02]  /*5e50*/  UISETP.NE.AND.EX UP0, UPT, UR5, URZ, UPT, UP0 ;  /* 0x0000003f0500728c */ /* 0x000fe4000bf05300 */
[----:B------:R-:W-:Y:S02]  /*5e60*/  ISETP.NE.AND.EX P4, PT, RZ, UR5, PT, P4 ;  /* 0x00000005ff007c0c */ /* 0x000fe4000bf85340 */
[----:B------:R-:W-:-:S02]  /*5e70*/  PLOP3.LUT P0, PT, PT, PT, PT, 0x8, 0x0 ;  /* 0x000000000000781c */ /* 0x000fc40003f0e170 */
[----:B------:R-:W-:-:S04]  /*5e80*/  PLOP3.LUT P1, PT, PT, PT, UP0, 0x80, 0x0 ;  /* 0x000000000000781c */ /* 0x000fc80003f2f008 */
[----:B------:R-:W-:-:S05]  /*5e90*/  PLOP3.LUT P1, PT, P1, PT, PT, 0x8, 0x0 ;  /* 0x000000000000781c */ /* 0x000fca0000f2e170 */
[----:B------:R-:W-:Y:S08]  /*5ea0*/  @P4 BRA P3, `(.L_x_45) ;  /* 0x0000000000284947 */ /* 0x000ff00001800000 */
[----:B------:R-:W-:Y:S04]  /*5eb0*/  BSSY B0, `(.L_x_45) ;  /* 0x0000009000007945 */ /* 0x000fe80003800000 */
[----:B------:R-:W-:Y:S05]  /*5ec0*/  @!P2 BRA `(.L_x_46) ;  /* 0x000000000018a947 */ /* 0x000fea0003800000 */
[----:B---3--:R-:W3:Y:S01]  /*5ed0*/  LDL R0, [R1+0xcc] ;  /* 0x0000cc0001007983 */ /* 0x008ee20000100800 */
[----:B------:R-:W-:Y:S02]  /*5ee0*/  PLOP3.LUT P0, PT, P1, PT, PT, 0x80, 0x0 ;  /* 0x000000000000781c */ /* 0x000fe40000f0f070 */
[----:B---3--:R-:W-:-:S13]  /*5ef0*/  LOP3.LUT P3, RZ, R0, 0xff, RZ, 0xc0, !PT ;  /* 0x000000ff00ff7812 */ /* 0x008fda000786c0ff */
[----:B------:R-:W-:Y:S05]  /*5f00*/  @!P3 BRA `(.L_x_47) ;  /* 0x00000000000cb947 */ /* 0x000fea0003800000 */
[----:B-----5:R-:W-:Y:S01]  /*5f10*/  FSETP.EQ.AND P0, PT, R16, RZ, PT ;  /* 0x000000ff1000720b */ /* 0x020fe20003f02000 */
[----:B------:R-:W-:-:S12]  /*5f20*/  BRA `(.L_x_47) ;  /* 0x0000000000047947 */ /* 0x000fd80003800000 */
.L_x_46:
[----:B-----5:R-:W-:-:S13]  /*5f30*/  FSETP.EQ.AND P0, PT, R16, RZ, PT ;  /* 0x000000ff1000720b */ /* 0x020fda0003f02000 */
.L_x_47:
[----:B------:R-:W-:Y:S05]  /*5f40*/  BSYNC B0 ;  /* 0x0000000000007941 */ /* 0x000fea0003800000 */
.L_x_45:
[----:B------:R-:W-:Y:S04]  /*5f50*/  BSSY B0, `(.L_x_48) ;  /* 0x0000008000007945 */ /* 0x000fe80003800000 */
[----:B------:R-:W-:Y:S05]  /*5f60*/  @!P2 BRA `(.L_x_49) ;  /* 0x000000000014a947 */ /* 0x000fea0003800000 */
[----:B---3--:R-:W3:Y:S02]  /*5f70*/  LDL R0, [R1+0xcc] ;  /* 0x0000cc0001007983 */ /* 0x008ee40000100800 */
[----:B---3--:R-:W-:-:S13]  /*5f80*/  LOP3.LUT P2, RZ, R0, 0xff, RZ, 0xc0, !PT ;  /* 0x000000ff00ff7812 */ /* 0x008fda000784c0ff */
[----:B------:R-:W-:Y:S05]  /*5f90*/  @!P2 BRA `(.L_x_50) ;  /* 0x00000000000ca947 */ /* 0x000fea0003800000 */
[----:B-----5:R-:W-:Y:S01]  /*5fa0*/  FSETP.EQ.AND P1, PT, R16, RZ, PT ;  /* 0x000000ff1000720b */ /* 0x020fe20003f22000 */
[----:B------:R-:W-:-:S12]  /*5fb0*/  BRA `(.L_x_50) ;  /* 0x0000000000047947 */ /* 0x000fd80003800000 */
.L_x_49:
[----:B-----5:R-:W-:-:S13]  /*5fc0*/  FSETP.EQ.AND P1, PT, R16, RZ, PT ;  /* 0x000000ff1000720b */ /* 0x020fda0003f22000 */
.L_x_50:
[----:B------:R-:W-:Y:S05]  /*5fd0*/  BSYNC B0 ;  /* 0x0000000000007941 */ /* 0x000fea0003800000 */
.L_x_48:
[----:B------:R-:W-:Y:S01]  /*5fe0*/  BSSY B0, `(.L_x_51) ;  /* 0x0000047000007945 */ /* 0x000fe20003800000 */
[----:B------:R-:W-:Y:S02]  /*5ff0*/  CS2R R8, SRZ ;  /* 0x0000000000087805 */ /* 0x000fe4000001ff00 */
[----:B------:R-:W-:Y:S01]  /*6000*/  CS2R R6, SRZ ;  /* 0x0000000000067805 */ /* 0x000fe2000001ff00 */
[----:B------:R-:W-:Y:S06]  /*6010*/  @P0 BRA `(.L_x_52) ;  /* 0x00000004000c0947 */ /* 0x000fec0003800000 */
[----:B---3--:R-:W-:-:S04]  /*6020*/  MOV R0, UR56 ;  /* 0x0000003800007c02 */ /* 0x008fc80008000f00 */
[----:B------:R-:W-:-:S13]  /*6030*/  ISETP.NE.AND P3, PT, R0, 0x3, PT ;  /* 0x000000030000780c */ /* 0x000fda0003f65270 */
[----:B------:R-:W-:Y:S05]  /*6040*/  @!P3 BRA `(.L_x_53) ;  /* 0x000000000004b947 */ /* 0x000fea0003800000 */
[----:B------:R-:W-:Y:S01]  /*6050*/  BPT.TRAP 0x1 ;  /* 0x000000040000795c */ /* 0x000fe20000300000 */
.L_x_53:
[----:B-1----:R-:W3:Y:S04]  /*6060*/  LDL R3, [R1+0xb4] ;  /* 0x0000b40001037983 */ /* 0x002ee80000100800 */
[----:B------:R-:W4:Y:S01]  /*6070*/  LDL R0, [R1+0xb8] ;  /* 0x0000b80001007983 */ /* 0x000f220000100800 */
[----:B------:R-:W-:Y:S01]  /*6080*/  BSSY B1, `(.L_x_54) ;  /* 0x0000006000017945 */ /* 0x000fe20003800000 */
[----:B------:R-:W-:Y:S02]  /*6090*/  CS2R R8, SRZ ;  /* 0x0000000000087805 */ /* 0x000fe4000001ff00 */
[----:B---3--:R-:W-:Y:S02]  /*60a0*/  LEA R13, R3, UR44, 0x3 ;  /* 0x0000002c030d7c11 */ /* 0x008fe4000f8e18ff */
[----:B----4-:R-:W-:-:S04]  /*60b0*/  SHF.L.U32 R0, R0, 0x1f, RZ ;  /* 0x0000001f00007819 */ /* 0x010fc800000006ff */
[----:B------:R-:W1:Y:S02]  /*60c0*/  SYNCS.PHASECHK.TRANS64.TRYWAIT P2, [R13+URZ+0x80], R0 ;  /* 0x000080000d0075a7 */ /* 0x000e64000804017f */
[----:B-1----:R-:W-:Y:S05]  /*60d0*/  @!P2 BRA `(.L_x_55) ;  /* 0x0000014000b8a947 */ /* 0x002fea0003800000 */
.L_x_626:
[----:B------:R-:W-:Y:S05]  /*60e0*/  BSYNC B1 ;  /* 0x0000000000017941 */ /* 0x000fea0003800000 */
.L_x_54:
[----:B------:R3:W5:Y:S01]  /*60f0*/  LDL R12, [R1+0xb4] ;  /* 0x0000b400010c7983 */ /* 0x0007620000100800 */
[----:B------:R-:W-:Y:S01]  /*6100*/  BSSY B1, `(.L_x_56) ;  /* 0x0000020000017945 */ /* 0x000fe20003800000 */
[----:B------:R-:W-:-:S03]  /*6110*/  CS2R R6, SRZ ;  /* 0x0000000000067805 */ /* 0x000fc6000001ff00 */
[----:B------:R-:W-:Y:S05]  /*6120*/  @P1 BRA `(.L_x_57) ;  /* 0x0000000000741947 */ /* 0x000fea0003800000 */
[----:B------:R-:W1:Y:S02]  /*6130*/  S2R R10, SR_TID.X ;  /* 0x00000000000a7919 */ /* 0x000e640000002100 */
[C---:B-1----:R-:W-:Y:S02]  /*6140*/  SHF.L.U32 R0, R10.reuse, 0x4, RZ ;  /* 0x000000040a007819 */ /* 0x042fe400000006ff */
[C---:B------:R-:W-:Y:S02]  /*6150*/  SHF.L.U32 R3, R10.reuse, 0x1, RZ ;  /* 0x000000010a037819 */ /* 0x040fe400000006ff */
[----:B------:R-:W-:Y:S02]  /*6160*/  SHF.L.U32 R5, R10, 0x3, RZ ;  /* 0x000000030a057819 */ /* 0x000fe400000006ff */
[----:B------:R-:W-:Y:S02]  /*6170*/  LOP3.LUT R0, R0, 0xe00, RZ, 0xc0, !PT ;  /* 0x00000e0000007812 */ /* 0x000fe400078ec0ff */
[----:B------:R-:W-:-:S02]  /*6180*/  LOP3.LUT R4, R5, 0x80, RZ, 0xc0, !PT ;  /* 0x0000008005047812 */ /* 0x000fc400078ec0ff */
[----:B------:R-:W-:Y:S02]  /*6190*/  LOP3.LUT R0, R0, 0x6, R3, 0xf8, !PT ;  /* 0x0000000600007812 */ /* 0x000fe400078ef803 */
[--C-:B------:R-:W-:Y:S02]  /*61a0*/  LOP3.LUT R3, R4, 0x10, R10.reuse, 0xf8, !PT ;  /* 0x0000001004037812 */ /* 0x100fe400078ef80a */
[----:B------:R-:W-:Y:S02]  /*61b0*/  LOP3.LUT R0, R0, 0x60, R5, 0xf8, !PT ;  /* 0x0000006000007812 */ /* 0x000fe400078ef805 */
[----:B------:R-:W-:Y:S02]  /*61c0*/  SHF.R.U32.HI R4, RZ, 0x4, R10 ;  /* 0x00000004ff047819 */ /* 0x000fe4000001160a */
[----:B------:R-:W-:Y:S02]  /*61d0*/  LOP3.LUT R0, R0, R3, RZ, 0xfc, !PT ;  /* 0x0000000300007212 */ /* 0x000fe400078efcff */
[----:B------:R-:W-:-:S02]  /*61e0*/  LOP3.LUT P2, RZ, R4, 0x1, RZ, 0xc0, !PT ;  /* 0x0000000104ff7812 */ /* 0x000fc4000784c0ff */
[----:B-----5:R-:W-:-:S04]  /*61f0*/  LEA R0, R12, R0, 0xc ;  /* 0x000000000c007211 */ /* 0x020fc800078e60ff */
[----:B------:R-:W-:Y:S01]  /*6200*/  IADD3 R3, R0, UR44, RZ ;  /* 0x0000002c00037c10 */ /* 0x000fe2000fffe0ff */
[----:B------:R-:W-:Y:S03]  /*6210*/  LDS.U16 R6, [R0+UR44+0x200] ;  /* 0x0002002c00067984 */ /* 0x000fe60008000400 */
[C---:B------:R-:W-:Y:S01]  /*6220*/  IADD3 R4, R3.reuse, 0x100, RZ ;  /* 0x0000010003047810 */ /* 0x040fe20007ffe0ff */
[----:B------:R-:W-:Y:S01]  /*6230*/  LDS.U16 R7, [R0+UR44+0x208] ;  /* 0x0002082c00077984 */ /* 0x000fe20008000400 */
[----:B------:R-:W-:Y:S02]  /*6240*/  IADD3 R5, R3, 0x110, RZ ;  /* 0x0000011003057810 */ /* 0x000fe40007ffe0ff */
[----:B------:R-:W-:Y:S01]  /*6250*/  @P2 IADD3 R5, R4, -0x10, RZ ;  /* 0xfffffff004052810 */ /* 0x000fe20007ffe0ff */
[----:B------:R-:W1:Y:S04]  /*6260*/  LDS.U16 R3, [R0+UR44+0x100] ;  /* 0x0001002c00037984 */ /* 0x000e680008000400 */
[----:B------:R-:W-:Y:S04]  /*6270*/  LDS.U16 R8, [R5+0x100] ;  /* 0x0001000005087984 */ /* 0x000fe80000000400 */
[----:B------:R-:W4:Y:S04]  /*6280*/  LDS.U16 R9, [R5] ;  /* 0x0000000005097984 */ /* 0x000f280000000400 */
[----:B------:R-:W2:Y:S04]  /*6290*/  LDS.U16 R4, [R0+UR44+0x108] ;  /* 0x0001082c00047984 */ /* 0x000ea80008000400 */
[----:B------:R-:W-:Y:S04]  /*62a0*/  LDS.U16 R10, [R5+0x108] ;  /* 0x00010800050a7984 */ /* 0x000fe80000000400 */
[----:B------:R-:W3:Y:S01]  /*62b0*/  LDS.U16 R11, [R5+0x8] ;  /* 0x00000800050b7984 */ /* 0x000ee20000000400 */
[----:B-1----:R-:W-:-:S02]  /*62c0*/  PRMT R6, R3, 0x5410, R6 ;  /* 0x0000541003067816 */ /* 0x002fc40000000006 */
[----:B----4-:R-:W-:Y:S02]  /*62d0*/  PRMT R8, R9, 0x5410, R8 ;  /* 0x0000541009087816 */ /* 0x010fe40000000008 */
[----:B--2---:R-:W-:Y:S02]  /*62e0*/  PRMT R7, R4, 0x5410, R7 ;  /* 0x0000541004077816 */ /* 0x004fe40000000007 */
[----:B---3--:R-:W-:-:S07]  /*62f0*/  PRMT R9, R11, 0x5410, R10 ;  /* 0x000054100b097816 */ /* 0x008fce000000000a */
.L_x_57:
[----:B------:R-:W-:Y:S05]  /*6300*/  BSYNC B1 ;  /* 0x0000000000017941 */ /* 0x000fea0003800000 */
.L_x_56:
[----:B------:R-:W-:Y:S01]  /*6310*/  @!PT LDS RZ, [RZ] ;  /* 0x00000000fffff984 */ /* 0x000fe20000000800 */
[----:B------:R-:W-:Y:S01]  /*6320*/  @!PT LDS RZ, [RZ] ;  /* 0x00000000fffff984 */ /* 0x000fe20000000800 */
[----:B------:R-:W-:Y:S01]  /*6330*/  @!PT LDS RZ, [RZ] ;  /* 0x00000000fffff984 */ /* 0x000fe20000000800 */
[----:B------:R-:W-:Y:S01]  /*6340*/  @!PT LDS RZ, [RZ] ;  /* 0x00000000fffff984 */ /* 0x000fe20000000800 */
[----:B------:R4:W-:Y:S06]  /*6350*/  MEMBAR.ALL.CTA ;  /* 0x0000000000007992 */ /* 0x0009ec0000008000 */
[----:B----4-:R-:W4:Y:S01]  /*6360*/  FENCE.VIEW.ASYNC.S ;  /* 0x00000000000073c6 */ /* 0x010f220000000000 */
[----:B------:R-:W-:Y:S05]  /*6370*/  @!P3 BRA `(.L_x_58) ;  /* 0x000000000004b947 */ /* 0x000fea0003800000 */
[----:B------:R-:W-:Y:S01]  /*6380*/  BPT.TRAP 0x1 ;  /* 0x000000040000795c */ /* 0x000fe20000300000 */
.L_x_58:
[----:B------:R-:W2:Y:S01]  /*6390*/  LDL.LU R4, [R1+0xb8] ;  /* 0x0000b80001047983 */ /* 0x000ea20000300800 */
[----:B-1----:R-:W-:Y:S01]  /*63a0*/  IADD3 R0, R13, 0xa0, RZ ;  /* 0x000000a00d007810 */ /* 0x002fe20007ffe0ff */
[----:B------:R-:W1:Y:S03]  /*63b0*/  S2R R3, SR_CgaCtaId ;  /* 0x0000000000037919 */ /* 0x000e660000008800 */
[----:B-1----:R-:W-:-:S04]  /*63c0*/  PRMT R0, R3, 0x654, R0 ;  /* 0x0000065403007816 */ /* 0x002fc80000000000 */
[----:B----4-:R1:W-:Y:S02]  /*63d0*/  SYNCS.ARRIVE.TRANS64.RED.A1T0 RZ, [R0+URZ], RZ ;  /* 0x000000ff00ff79a7 */ /* 0x0103e4000810043f */
[----:B-1---5:R-:W-:-:S04]  /*63e0*/  IADD3 R0, R12, 0x1, RZ ;  /* 0x000000010c007810 */ /* 0x022fc80007ffe0ff */
[----:B------:R-:W-:-:S04]  /*63f0*/  ISETP.NE.AND P2, PT, R0, 0x4, PT ;  /* 0x000000040000780c */ /* 0x000fc80003f45270 */
[----:B------:R-:W-:Y:S02]  /*6400*/  SEL R3, RZ, 0x1, P2 ;  /* 0x00000001ff037807 */ /* 0x000fe40001000000 */
[----:B------:R-:W-:Y:S02]  /*6410*/  SEL R0, R0, RZ, P2 ;  /* 0x000000ff00007207 */ /* 0x000fe40001000000 */
[----:B--2---:R-:W-:-:S05]  /*6420*/  LOP3.LUT R4, R4, R3, RZ, 0x3c, !PT ;  /* 0x0000000304047212 */ /* 0x004fca00078e3cff */
[----:B------:R4:W-:Y:S04]  /*6430*/  STL [R1+0xb8], R4 ;  /* 0x0000b80401007387 */ /* 0x0009e80000100800 */
[----:B------:R4:W-:Y:S02]  /*6440*/  STL [R1+0xb4], R0 ;  /* 0x0000b40001007387 */ /* 0x0009e40000100800 */
.L_x_52:
[----:B------:R-:W-:Y:S05]  /*6450*/  BSYNC B0 ;  /* 0x0000000000007941 */ /* 0x000fea0003800000 */
.L_x_51:
[----:B---34-:R-:W-:Y:S01]  /*6460*/  F2FP.F16.E4M3.UNPACK_B R0, R6 ;  /* 0x00000006ff00723e */ /* 0x018fe200020006ff */
[C---:B-----5:R-:W-:Y:S01]  /*6470*/  FMUL R227, R2.reuse, R227 ;  /* 0x000000e302e37220 */ /* 0x060fe20000400000 */
[C---:B------:R-:W-:Y:S01]  /*6480*/  FMUL R226, R2.reuse, R226 ;  /* 0x000000e202e27220 */ /* 0x040fe20000400000 */
[----:B------:R-:W-:Y:S01]  /*6490*/  F2FP.F16.E4M3.UNPACK_B R4, R7 ;  /* 0x00000007ff04723e */ /* 0x000fe200020006ff */
[C---:B------:R-:W-:Y:S01]  /*64a0*/  FMUL R224, R2.reuse, R224 ;  /* 0x000000e002e07220 */ /* 0x040fe20000400000 */
[--C-:B-1----:R-:W-:Y:S02]  /*64b0*/  HADD2.F32 R3, -RZ, R0.reuse.H0_H0 ;  /* 0x20000000ff037230 */ /* 0x102fe40000004100 */
[----:B------:R-:W-:Y:S01]  /*64c0*/  FMUL R222, R2, R222 ;  /* 0x000000de02de7220 */ /* 0x000fe20000400000 */
[----:B------:R-:W-:Y:S01]  /*64d0*/  HADD2.F32 R5, -RZ, R0.H1_H1 ;  /* 0x30000000ff057230 */ /* 0x000fe20000004100 */
[----:B------:R-:W-:Y:S01]  /*64e0*/  F2FP.F16.E4M3.UNPACK_B R0, R6.H1 ;  /* 0x00000006ff00723e */ /* 0x000fe200030006ff */
[----:B------:R-:W-:-:S02]  /*64f0*/  HADD2.F32 R11, -RZ, R4.H0_H0 ;  /* 0x20000004ff0b7230 */ /* 0x000fc40000004100 */
[C---:B------:R-:W-:Y:S01]  /*6500*/  FFMA R227, R16.reuse, R3, R227 ;  /* 0x0000000310e37223 */ /* 0x040fe200000000e3 */
[----:B------:R-:W-:Y:S02]  /*6510*/  HADD2.F32 R13, -RZ, R4.H1_H1 ;  /* 0x30000004ff0d7230 */ /* 0x000fe40000004100 */
[----:B------:R-:W-:Y:S01]  /*6520*/  FFMA R21, R16, R5, R226 ;  /* 0x0000000510157223 */ /* 0x000fe200000000e2 */
[--C-:B------:R-:W-:Y:S02]  /*6530*/  HADD2.F32 R3, -RZ, R0.reuse.H0_H0 ;  /* 0x20000000ff037230 */ /* 0x100fe40000004100 */
[C---:B------:R-:W-:Y:S01]  /*6540*/  FMUL R4, R2.reuse, R223 ;  /* 0x000000df02047220 */ /* 0x040fe20000400000 */
[----:B------:R-:W-:Y:S01]  /*6550*/  HADD2.F32 R5, -RZ, R0.H1_H1 ;  /* 0x30000000ff057230 */ /* 0x000fe20000004100 */
[----:B------:R-:W-:Y:S01]  /*6560*/  F2FP.F16.E4M3.UNPACK_B R0, R7.H1 ;  /* 0x00000007ff00723e */ /* 0x000fe200030006ff */
[----:B------:R-:W-:Y:S01]  /*6570*/  FMUL R225, R2, R225 ;  /* 0x000000e102e17220 */ /* 0x000fe20000400000 */
[C---:B------:R-:W-:Y:S01]  /*6580*/  FFMA R29, R16.reuse, R11, R4 ;  /* 0x0000000b101d7223 */ /* 0x040fe20000000004 */
[----:B------:R-:W-:Y:S01]  /*6590*/  F2FP.F16.E4M3.UNPACK_B R10, R8 ;  /* 0x00000008ff0a723e */ /* 0x000fe200020006ff */
[----:B------:R-:W-:Y:S01]  /*65a0*/  FFMA R27, R16, R5, R224 ;  /* 0x00000005101b7223 */ /* 0x000fe200000000e0 */
[----:B------:R-:W-:-:S02]  /*65b0*/  HADD2.F32 R5, -RZ, R0.H0_H0 ;  /* 0x20000000ff057230 */ /* 0x000fc40000004100 */
[C---:B------:R-:W-:Y:S01]  /*65c0*/  FFMA R31, R16.reuse, R13, R222 ;  /* 0x0000000d101f7223 */ /* 0x040fe200000000de */
[----:B------:R-:W-:Y:S01]  /*65d0*/  HADD2.F32 R11, -RZ, R0.H1_H1 ;  /* 0x30000000ff0b7230 */ /* 0x000fe20000004100 */
[----:B------:R-:W-:Y:S01]  /*65e0*/  MOV R0, 0x3bbb989d ;  /* 0x3bbb989d00007802 */ /* 0x000fe20000000f00 */
[----:B------:R-:W-:Y:S01]  /*65f0*/  FFMA R225, R16, R3, R225 ;  /* 0x0000000310e17223 */ /* 0x000fe200000000e1 */
[--C-:B------:R-:W-:Y:S02]  /*6600*/  HADD2.F32 R13, -RZ, R10.reuse.H0_H0 ;  /* 0x2000000aff0d7230 */ /* 0x100fe40000004100 */
[C---:B------:R-:W-:Y:S01]  /*6610*/  FMUL R4, R2.reuse, R219 ;  /* 0x000000db02047220 */ /* 0x040fe20000400000 */
[----:B------:R-:W-:Y:S01]  /*6620*/  MOV R3, 0x437c0000 ;  /* 0x437c000000037802 */ /* 0x000fe20000000f00 */
[----:B------:R-:W-:Y:S01]  /*6630*/  FFMA.SAT R12, -R227, R0, 0.5 ;  /* 0x3f000000e30c7423 */ /* 0x000fe20000002100 */
[----:B------:R-:W-:Y:S01]  /*6640*/  FMUL R220, R2, R220 ;  /* 0x000000dc02dc7220 */ /* 0x000fe20000400000 */
[----:B------:R-:W-:Y:S01]  /*6650*/  FFMA R35, R16, R13, R4 ;  /* 0x0000000d10237223 */ /* 0x000fe20000000004 */
[----:B------:R-:W-:Y:S01]  /*6660*/  FMUL R221, R2, R221 ;  /* 0x000000dd02dd7220 */ /* 0x000fe20000400000 */
[----:B------:R-:W-:Y:S01]  /*6670*/  FFMA.RM R4, R12, R3, 12582913 ;  /* 0x4b4000010c047423 */ /* 0x000fe20000004003 */
[----:B------:R-:W-:Y:S01]  /*6680*/  FFMA R33, R16, R11, R220 ;  /* 0x0000000b10217223 */ /* 0x000fe200000000dc */
[----:B------:R-:W-:-:S02]  /*6690*/  HADD2.F32 R11, -RZ, R10.H1_H1 ;  /* 0x3000000aff0b7230 */ /* 0x000fc40000004100 */
[-C--:B------:R-:W-:Y:S01]  /*66a0*/  FFMA.SAT R12, -R21, R0.reuse, 0.5 ;  /* 0x3f000000150c7423 */ /* 0x080fe20000002100 */
[----:B------:R-:W-:Y:S01]  /*66b0*/  FADD R10, R4, -12583039 ;  /* 0xcb40007f040a7421 */ /* 0x000fe20000000000 */
[----:B------:R-:W-:Y:S01]  /*66c0*/  FFMA.SAT R14, -R225, R0, 0.5 ;  /* 0x3f000000e10e7423 */ /* 0x000fe20000002100 */
[----:B------:R-:W-:Y:S01]  /*66d0*/  FFMA R221, R16, R5, R221 ;  /* 0x0000000510dd7223 */ /* 0x000fe200000000dd */
[----:B------:R-:W-:Y:S01]  /*66e0*/  FMUL R15, R2, R218 ;  /* 0x000000da020f7220 */ /* 0x000fe20000400000 */
[-C--:B------:R-:W-:Y:S01]  /*66f0*/  FFMA.RM R5, R12, R3.reuse, 12582913 ;  /* 0x4b4000010c057423 */ /* 0x080fe20000004003 */
[C---:B------:R-:W-:Y:S01]  /*6700*/  FFMA R12, -R227.reuse, 1.4426950216293334961, -R10 ;  /* 0x3fb8aa3be30c7823 */ /* 0x040fe2000000090a */
[----:B------:R-:W-:Y:S01]  /*6710*/  FFMA.RM R10, R14, R3, 12582913 ;  /* 0x4b4000010e0a7423 */ /* 0x000fe20000004003 */
[----:B------:R-:W-:Y:S01]  /*6720*/  F2FP.F16.E4M3.UNPACK_B R13, R8.H1 ;  /* 0x00000008ff0d723e */ /* 0x000fe200030006ff */
[----:B------:R-:W-:Y:S01]  /*6730*/  FFMA R37, R16, R11, R15 ;  /* 0x0000000b10257223 */ /* 0x000fe2000000000f */
[----:B------:R-:W-:Y:S01]  /*6740*/  FFMA R11, -R227, 1.925963033500011079e-08, R12 ;  /* 0x32a57060e30b7823 */ /* 0x000fe2000000010c */
[----:B------:R-:W-:Y:S01]  /*6750*/  FADD R12, R10, -12583039 ;  /* 0xcb40007f0a0c7421 */ /* 0x000fe20000000000 */
[----:B------:R-:W-:Y:S01]  /*6760*/  FMUL R217, R2, R217 ;  /* 0x000000d902d97220 */ /* 0x000fe20000400000 */
[----:B------:R-:W-:-:S02]  /*6770*/  HADD2.F32 R15, -RZ, R13.H0_H0 ;  /* 0x2000000dff0f7230 */ /* 0x000fc40000004100 */
[----:B------:R-:W-:Y:S01]  /*6780*/  FADD R14, R5, -12583039 ;  /* 0xcb40007f050e7421 */ /* 0x000fe20000000000 */
[----:B------:R-:W-:Y:S01]  /*6790*/  FFMA R12, -R225, 1.4426950216293334961, -R12 ;  /* 0x3fb8aa3be10c7823 */ /* 0x000fe2000000090c */
[-C--:B------:R-:W-:Y:S01]  /*67a0*/  FFMA.SAT R20, -R27, R0.reuse, 0.5 ;  /* 0x3f0000001b147423 */ /* 0x080fe20000002100 */
[----:B------:R-:W-:Y:S01]  /*67b0*/  FFMA.SAT R24, -R29, R0, 0.5 ;  /* 0x3f0000001d187423 */ /* 0x000fe20000002100 */
[----:B------:R-:W-:Y:S01]  /*67c0*/  FFMA R217, R16, R15, R217 ;  /* 0x0000000f10d97223 */ /* 0x000fe200000000d9 */
[----:B------:R-:W-:Y:S01]  /*67d0*/  FFMA R15, -R225, 1.925963033500011079e-08, R12 ;  /* 0x32a57060e10f7823 */ /* 0x000fe2000000010c */
[----:B------:R-:W-:Y:S01]  /*67e0*/  FFMA R14, -R21, 1.4426950216293334961, -R14 ;  /* 0x3fb8aa3b150e7823 */ /* 0x000fe2000000090e */
[----:B------:R-:W-:Y:S01]  /*67f0*/  FFMA.RM R12, R20, R3, 12582913 ;  /* 0x4b400001140c7423 */ /* 0x000fe20000004003 */
[----:B------:R-:W-:Y:S01]  /*6800*/  FMUL R39, R2, R216 ;  /* 0x000000d802277220 */ /* 0x000fe20000400000 */
[----:B------:R-:W-:Y:S01]  /*6810*/  FFMA.SAT R26, -R31, R0, 0.5 ;  /* 0x3f0000001f1a7423 */ /* 0x000fe20000002100 */
[----:B------:R-:W-:Y:S01]  /*6820*/  FFMA R14, -R21, 1.925963033500011079e-08, R14 ;  /* 0x32a57060150e7823 */ /* 0x000fe2000000010e */
[----:B------:R-:W-:Y:S01]  /*6830*/  FADD R20, R12, -12583039 ;  /* 0xcb40007f0c147421 */ /* 0x000fe20000000000 */
[----:B------:R-:W-:-:S02]  /*6840*/  HADD2.F32 R21, -RZ, R13.H1_H1 ;  /* 0x3000000dff157230 */ /* 0x000fc40000004100 */
[----:B------:R-:W-:Y:S01]  /*6850*/  FFMA.RM R13, R24, R3, 12582913 ;  /* 0x4b400001180d7423 */ /* 0x000fe20000004003 */
[----:B------:R-:W-:Y:S01]  /*6860*/  F2FP.F16.E4M3.UNPACK_B R25, R9 ;  /* 0x00000009ff19723e */ /* 0x000fe200020006ff */
[----:B------:R-:W-:Y:S01]  /*6870*/  FFMA R20, -R27, 1.4426950216293334961, -R20 ;  /* 0x3fb8aa3b1b147823 */ /* 0x000fe20000000914 */
[----:B------:R-:W-:Y:S01]  /*6880*/  FMUL R215, R2, R215 ;  /* 0x000000d702d77220 */ /* 0x000fe20000400000 */
[----:B------:R-:W-:Y:S01]  /*6890*/  FFMA R39, R16, R21, R39 ;  /* 0x0000001510277223 */ /* 0x000fe20000000027 */
[----:B------:R-:W-:Y:S01]  /*68a0*/  FADD R24, R13, -12583039 ;  /* 0xcb40007f0d187421 */ /* 0x000fe20000000000 */
[----:B------:R-:W-:Y:S01]  /*68b0*/  FFMA.RM R21, R26, R3, 12582913 ;  /* 0x4b4000011a157423 */ /* 0x000fe20000004003 */
[----:B------:R-:W-:Y:S01]  /*68c0*/  FFMA R20, -R27, 1.925963033500011079e-08, R20 ;  /* 0x32a570601b147823 */ /* 0x000fe20000000114 */
[--C-:B------:R-:W-:Y:S02]  /*68d0*/  HADD2.F32 R27, -RZ, R25.reuse.H0_H0 ;  /* 0x20000019ff1b7230 */ /* 0x100fe40000004100 */
[----:B------:R-:W-:Y:S01]  /*68e0*/  FFMA R24, -R29, 1.4426950216293334961, -R24 ;  /* 0x3fb8aa3b1d187823 */ /* 0x000fe20000000918 */
[----:B------:R-:W-:Y:S01]  /*68f0*/  FADD R26, R21, -12583039 ;  /* 0xcb40007f151a7421 */ /* 0x000fe20000000000 */
[-C--:B------:R-:W-:Y:S01]  /*6900*/  FFMA.SAT R32, -R33, R0.reuse, 0.5 ;  /* 0x3f00000021207423 */ /* 0x080fe20000002100 */
[----:B------:R-:W-:Y:S01]  /*6910*/  FFMA.SAT R34, -R35, R0, 0.5 ;  /* 0x3f00000023227423 */ /* 0x000fe20000002100 */
[----:B------:R-:W-:Y:S01]  /*6920*/  FFMA R215, R16, R27, R215 ;  /* 0x0000001b10d77223 */ /* 0x000fe200000000d7 */
[----:B------:R-:W-:Y:S01]  /*6930*/  FFMA R24, -R29, 1.925963033500011079e-08, R24 ;  /* 0x32a570601d187823 */ /* 0x000fe20000000118 */
[----:B------:R-:W-:Y:S01]  /*6940*/  FFMA R28, -R31, 1.4426950216293334961, -R26 ;  /* 0x3fb8aa3b1f1c7823 */ /* 0x000fe2000000091a */
[----:B------:R-:W-:-:S02]  /*6950*/  HADD2.F32 R27, -RZ, R25.H1_H1 ;  /* 0x30000019ff1b7230 */ /* 0x000fc40000004100 */
[----:B------:R-:W-:Y:S01]  /*6960*/  FMUL R29, R2, R214 ;  /* 0x000000d6021d7220 */ /* 0x000fe20000400000 */
[-C--:B------:R-:W-:Y:S01]  /*6970*/  FFMA.RM R25, R32, R3.reuse, 12582913 ;  /* 0x4b40000120197423 */ /* 0x080fe20000004003 */
[----:B------:R-:W-:Y:S01]  /*6980*/  FFMA R28, -R31, 1.925963033500011079e-08, R28 ;  /* 0x32a570601f1c7823 */ /* 0x000fe2000000011c */
[----:B------:R-:W-:Y:S01]  /*6990*/  FFMA.RM R34, R34, R3, 12582913 ;  /* 0x4b40000122227423 */ /* 0x000fe20000004003 */
[----:B------:R-:W-:Y:S01]  /*69a0*/  FFMA R31, R16, R27, R29 ;  /* 0x0000001b101f7223 */ /* 0x000fe2000000001d */
[----:B------:R-:W-:Y:S01]  /*69b0*/  FADD R32, R25, -12583039 ;  /* 0xcb40007f19207421 */ /* 0x000fe20000000000 */
[----:B------:R-:W-:Y:S01]  /*69c0*/  F2FP.F16.E4M3.UNPACK_B R27, R9.H1 ;  /* 0x00000009ff1b723e */ /* 0x000fe200030006ff */
[----:B------:R-:W-:Y:S01]  /*69d0*/  FFMA.SAT R36, -R37, R0, 0.5 ;  /* 0x3f00000025247423 */ /* 0x000fe20000002100 */
[----:B------:R1:W-:Y:S01]  /*69e0*/  MUFU.EX2 R41, R28 ;  /* 0x0000001c00297308 */ /* 0x0003e20000000800 */
[----:B------:R-:W-:Y:S01]  /*69f0*/  FFMA R32, -R33, 1.4426950216293334961, -R32 ;  /* 0x3fb8aa3b21207823 */ /* 0x000fe20000000920 */
[----:B------:R-:W-:Y:S01]  /*6a00*/  FMUL R213, R2, R213 ;  /* 0x000000d502d57220 */ /* 0x000fe20000400000 */
[----:B------:R-:W-:-:S02]  /*6a10*/  HADD2.F32 R29, -RZ, R27.H0_H0 ;  /* 0x2000001bff1d7230 */ /* 0x000fc40000004100 */
[----:B------:R-:W-:Y:S01]  /*6a20*/  FFMA.RM R36, R36, R3, 12582913 ;  /* 0x4b40000124247423 */ /* 0x000fe20000004003 */
[----:B------:R-:W-:Y:S01]  /*6a30*/  FFMA R32, -R33, 1.925963033500011079e-08, R32 ;  /* 0x32a5706021207823 */ /* 0x000fe20000000120 */
[----:B------:R-:W-:Y:S02]  /*6a40*/  HADD2.F32 R27, -RZ, R27.H1_H1 ;  /* 0x3000001bff1b7230 */ /* 0x000fe40000004100 */
[----:B------:R-:W-:Y:S01]  /*6a50*/  FMUL R33, R2, R212 ;  /* 0x000000d402217220 */ /* 0x000fe20000400000 */
[----:B------:R-:W-:Y:S01]  /*6a60*/  FFMA R29, R16, R29, R213 ;  /* 0x0000001d101d7223 */ /* 0x000fe200000000d5 */
[----:B-1----:R-:W-:Y:S01]  /*6a70*/  FADD R28, R34, -12583039 ;  /* 0xcb40007f221c7421 */ /* 0x002fe20000000000 */
[----:B------:R-:W1:Y:S01]  /*6a80*/  MUFU.EX2 R11, R11 ;  /* 0x0000000b000b7308 */ /* 0x000e620000000800 */
[-C--:B------:R-:W-:Y:S01]  /*6a90*/  FFMA.SAT R30, -R221, R0.reuse, 0.5 ;  /* 0x3f000000dd1e7423 */ /* 0x080fe20000002100 */
[-C--:B------:R-:W-:Y:S01]  /*6aa0*/  FFMA.SAT R48, -R31, R0.reuse, 0.5 ;  /* 0x3f0000001f307423 */ /* 0x080fe20000002100 */
[----:B------:R-:W-:Y:S01]  /*6ab0*/  FFMA R28, -R35, 1.4426950216293334961, -R28 ;  /* 0x3fb8aa3b231c7823 */ /* 0x000fe2000000091c */
[----:B------:R-:W-:Y:S01]  /*6ac0*/  FADD R38, R36, -12583039 ;  /* 0xcb40007f24267421 */ /* 0x000fe20000000000 */
[----:B------:R-:W-:Y:S01]  /*6ad0*/  FFMA R27, R16, R27, R33 ;  /* 0x0000001b101b7223 */ /* 0x000fe20000000021 */
[-C--:B------:R-:W-:Y:S01]  /*6ae0*/  FFMA.SAT R50, -R29, R0.reuse, 0.5 ;  /* 0x3f0000001d327423 */ /* 0x080fe20000002100 */
[----:B------:R-:W-:Y:S01]  /*6af0*/  FFMA R28, -R35, 1.925963033500011079e-08, R28 ;  /* 0x32a57060231c7823 */ /* 0x000fe2000000011c */
[-C--:B------:R-:W-:Y:S01]  /*6b00*/  FFMA.RM R26, R30, R3.reuse, 12582913 ;  /* 0x4b4000011e1a7423 */ /* 0x080fe20000004003 */
[-C--:B------:R-:W-:Y:S01]  /*6b10*/  FFMA.RM R35, R48, R3.reuse, 12582913 ;  /* 0x4b40000130237423 */ /* 0x080fe20000004003 */
[----:B------:R-:W-:Y:S01]  /*6b20*/  FFMA R38, -R37, 1.4426950216293334961, -R38 ;  /* 0x3fb8aa3b25267823 */ /* 0x000fe20000000926 */
[-C--:B------:R-:W-:Y:S01]  /*6b30*/  FFMA.SAT R40, -R217, R0.reuse, 0.5 ;  /* 0x3f000000d9287423 */ /* 0x080fe20000002100 */
[-C--:B------:R-:W-:Y:S01]  /*6b40*/  FFMA.SAT R46, -R215, R0.reuse, 0.5 ;  /* 0x3f000000d72e7423 */ /* 0x080fe20000002100 */
[-C--:B------:R-:W-:Y:S01]  /*6b50*/  FFMA.SAT R52, -R27, R0.reuse, 0.5 ;  /* 0x3f0000001b347423 */ /* 0x080fe20000002100 */
[----:B------:R-:W-:Y:S01]  /*6b60*/  FFMA.SAT R42, -R39, R0, 0.5 ;  /* 0x3f000000272a7423 */ /* 0x000fe20000002100 */
[-C--:B------:R-:W-:Y:S01]  /*6b70*/  FFMA.RM R50, R50, R3.reuse, 12582913 ;  /* 0x4b40000132327423 */ /* 0x080fe20000004003 */
[----:B------:R-:W-:Y:S01]  /*6b80*/  FADD R30, R26, -12583039 ;  /* 0xcb40007f1a1e7421 */ /* 0x000fe20000000000 */
[----:B------:R-:W-:Y:S01]  /*6b90*/  FADD R0, R35, -12583039 ;  /* 0xcb40007f23007421 */ /* 0x000fe20000000000 */
[----:B------:R-:W-:Y:S01]  /*6ba0*/  FFMA R38, -R37, 1.925963033500011079e-08, R38 ;  /* 0x32a5706025267823 */ /* 0x000fe20000000126 */
[----:B------:R-:W3:Y:S01]  /*6bb0*/  MUFU.EX2 R14, R14 ;  /* 0x0000000e000e7308 */ /* 0x000ee20000000800 */
[-C--:B------:R-:W-:Y:S01]  /*6bc0*/  FFMA.RM R40, R40, R3.reuse, 12582913 ;  /* 0x4b40000128287423 */ /* 0x080fe20000004003 */
[-C--:B------:R-:W-:Y:S01]  /*6bd0*/  FFMA.RM R46, R46, R3.reuse, 12582913 ;  /* 0x4b4000012e2e7423 */ /* 0x080fe20000004003 */
[-C--:B------:R-:W-:Y:S01]  /*6be0*/  FFMA.RM R37, R52, R3.reuse, 12582913 ;  /* 0x4b40000134257423 */ /* 0x080fe20000004003 */
[----:B------:R-:W-:Y:S01]  /*6bf0*/  FADD R52, R50, -12583039 ;  /* 0xcb40007f32347421 */ /* 0x000fe20000000000 */
[----:B------:R-:W-:Y:S01]  /*6c00*/  FFMA R30, -R221, 1.4426950216293334961, -R30 ;  /* 0x3fb8aa3bdd1e7823 */ /* 0x000fe2000000091e */
[----:B------:R-:W-:Y:S01]  /*6c10*/  FFMA.RM R42, R42, R3, 12582913 ;  /* 0x4b4000012a2a7423 */ /* 0x000fe20000004003 */
[----:B------:R-:W-:Y:S01]  /*6c20*/  FFMA R0, -R31, 1.4426950216293334961, -R0 ;  /* 0x3fb8aa3b1f007823 */ /* 0x000fe20000000900 */
[----:B------:R-:W4:Y:S01]  /*6c30*/  MUFU.EX2 R20, R20 ;  /* 0x0000001400147308 */ /* 0x000f220000000800 */
[----:B------:R-:W-:Y:S01]  /*6c40*/  SHF.L.U32 R4, R4, 0x17, RZ ;  /* 0x0000001704047819 */ /* 0x000fe200000006ff */
[----:B------:R-:W-:Y:S01]  /*6c50*/  FADD R48, R46, -12583039 ;  /* 0xcb40007f2e307421 */ /* 0x000fe20000000000 */
[----:B------:R-:W-:Y:S01]  /*6c60*/  FFMA R52, -R29, 1.4426950216293334961, -R52 ;  /* 0x3fb8aa3b1d347823 */ /* 0x000fe20000000934 */
[----:B------:R-:W-:Y:S01]  /*6c70*/  FFMA R30, -R221, 1.925963033500011079e-08, R30 ;  /* 0x32a57060dd1e7823 */ /* 0x000fe2000000011e */
[----:B------:R-:W-:Y:S01]  /*6c80*/  FADD R44, R42, -12583039 ;  /* 0xcb40007f2a2c7421 */ /* 0x000fe20000000000 */
[----:B------:R-:W-:Y:S01]  /*6c90*/  FADD R54, R37, -12583039 ;  /* 0xcb40007f25367421 */ /* 0x000fe20000000000 */
[----:B------:R-:W-:Y:S01]  /*6ca0*/  FFMA R0, -R31, 1.925963033500011079e-08, R0 ;  /* 0x32a570601f007823 */ /* 0x000fe20000000100 */
[----:B------:R2:W-:Y:S01]  /*6cb0*/  MUFU.EX2 R43, R32 ;  /* 0x00000020002b7308 */ /* 0x0005e20000000800 */
[----:B-1----:R-:W-:Y:S01]  /*6cc0*/  FFMA R4, R4, R11, 1 ;  /* 0x3f80000004047423 */ /* 0x002fe2000000000b */
[----:B------:R-:W-:Y:S01]  /*6cd0*/  FFMA R48, -R215, 1.4426950216293334961, -R48 ;  /* 0x3fb8aa3bd7307823 */ /* 0x000fe20000000930 */
[----:B------:R-:W-:Y:S01]  /*6ce0*/  FFMA R52, -R29, 1.925963033500011079e-08, R52 ;  /* 0x32a570601d347823 */ /* 0x000fe20000000134 */
[----:B------:R-:W-:Y:S01]  /*6cf0*/  FFMA R44, -R39, 1.4426950216293334961, -R44 ;  /* 0x3fb8aa3b272c7823 */ /* 0x000fe2000000092c */
[----:B------:R-:W-:Y:S01]  /*6d00*/  FFMA R54, -R27, 1.4426950216293334961, -R54 ;  /* 0x3fb8aa3b1b367823 */ /* 0x000fe20000000936 */
[----:B------:R-:W-:Y:S01]  /*6d10*/  FFMA R48, -R215, 1.925963033500011079e-08, R48 ;  /* 0x32a57060d7307823 */ /* 0x000fe20000000130 */
[----:B------:R-:W-:Y:S01]  /*6d20*/  SHF.L.U32 R5, R5, 0x17, RZ ;  /* 0x0000001705057819 */ /* 0x000fe200000006ff */
[----:B------:R-:W1:Y:S01]  /*6d30*/  MUFU.EX2 R24, R24 ;  /* 0x0000001800187308 */ /* 0x000e620000000800 */
[----:B--2---:R-:W-:Y:S01]  /*6d40*/  FADD R32, R40, -12583039 ;  /* 0xcb40007f28207421 */ /* 0x004fe20000000000 */
[----:B------:R-:W-:Y:S01]  /*6d50*/  SHF.L.U32 R3, R12, 0x17, RZ ;  /* 0x000000170c037819 */ /* 0x000fe200000006ff */
[----:B------:R-:W-:Y:S01]  /*6d60*/  FFMA R44, -R39, 1.925963033500011079e-08, R44 ;  /* 0x32a57060272c7823 */ /* 0x000fe2000000012c */
[----:B------:R-:W-:Y:S01]  /*6d70*/  FFMA R54, -R27, 1.925963033500011079e-08, R54 ;  /* 0x32a570601b367823 */ /* 0x000fe20000000136 */
[----:B------:R-:W-:Y:S01]  /*6d80*/  FFMA R32, -R217, 1.4426950216293334961, -R32 ;  /* 0x3fb8aa3bd9207823 */ /* 0x000fe20000000920 */
[----:B---3--:R-:W-:Y:S01]  /*6d90*/  FFMA R14, R5, R14, 1 ;  /* 0x3f800000050e7423 */ /* 0x008fe2000000000e */
[----:B------:R-:W-:Y:S01]  /*6da0*/  SHF.L.U32 R13, R13, 0x17, RZ ;  /* 0x000000170d0d7819 */ /* 0x000fe200000006ff */
[----:B------:R2:W-:Y:S01]  /*6db0*/  MUFU.EX2 R29, R0 ;  /* 0x00000000001d7308 */ /* 0x0005e20000000800 */
[----:B------:R-:W-:Y:S01]  /*6dc0*/  FFMA R32, -R217, 1.925963033500011079e-08, R32 ;  /* 0x32a57060d9207823 */ /* 0x000fe20000000120 */
[----:B----4-:R-:W-:Y:S01]  /*6dd0*/  FFMA R20, R3, R20, 1 ;  /* 0x3f80000003147423 */ /* 0x010fe20000000014 */
[----:B------:R-:W-:Y:S01]  /*6de0*/  SHF.L.U32 R10, R10, 0x17, RZ ;  /* 0x000000170a0a7819 */ /* 0x000fe200000006ff */
[----:B------:R-:W-:Y:S01]  /*6df0*/  BSSY B1, `(.L_x_59) ;  /* 0x000002f000017945 */ /* 0x000fe20003800000 */
[----:B------:R-:W-:-:S02]  /*6e00*/  SHF.L.U32 R11, R26, 0x17, RZ ;  /* 0x000000171a0b7819 */ /* 0x000fc400000006ff */
[----:B------:R-:W-:Y:S01]  /*6e10*/  SHF.L.U32 R12, R25, 0x17, RZ ;  /* 0x00000017190c7819 */ /* 0x000fe200000006ff */
[----:B------:R-:W3:Y:S01]  /*6e20*/  MUFU.EX2 R15, R15 ;  /* 0x0000000f000f7308 */ /* 0x000ee20000000800 */
[----:B--2---:R-:W-:Y:S02]  /*6e30*/  VIADD R0, R4, 0x1800000 ;  /* 0x0180000004007836 */ /* 0x004fe40000000000 */
[----:B-1----:R-:W-:Y:S01]  /*6e40*/  FFMA R24, R13, R24, 1 ;  /* 0x3f8000000d187423 */ /* 0x002fe20000000018 */
[----:B------:R-:W-:Y:S01]  /*6e50*/  SHF.L.U32 R13, R34, 0x17, RZ ;  /* 0x00000017220d7819 */ /* 0x000fe200000006ff */
[----:B------:R-:W-:Y:S01]  /*6e60*/  FFMA R12, R12, R43, 1 ;  /* 0x3f8000000c0c7423 */ /* 0x000fe2000000002b */
[----:B------:R-:W-:Y:S02]  /*6e70*/  SHF.L.U32 R25, R40, 0x17, RZ ;  /* 0x0000001728197819 */ /* 0x000fe400000006ff */
[----:B------:R-:W-:Y:S01]  /*6e80*/  LOP3.LUT R0, R0, 0x7f800000, RZ, 0xc0, !PT ;  /* 0x7f80000000007812 */ /* 0x000fe200078ec0ff */
[----:B------:R-:W1:Y:S01]  /*6e90*/  MUFU.EX2 R28, R28 ;  /* 0x0000001c001c7308 */ /* 0x000e620000000800 */
[----:B------:R-:W-:-:S02]  /*6ea0*/  SHF.L.U32 R26, R42, 0x17, RZ ;  /* 0x000000172a1a7819 */ /* 0x000fc400000006ff */
[----:B------:R-:W-:Y:S02]  /*6eb0*/  ISETP.GT.U32.AND P2, PT, R0, 0x1ffffff, PT ;  /* 0x01ffffff0000780c */ /* 0x000fe40003f44070 */
[----:B------:R-:W-:Y:S02]  /*6ec0*/  SHF.L.U32 R27, R46, 0x17, RZ ;  /* 0x000000172e1b7819 */ /* 0x000fe400000006ff */
[----:B------:R-:W-:Y:S01]  /*6ed0*/  SHF.L.U32 R50, R50, 0x17, RZ ;  /* 0x0000001732327819 */ /* 0x000fe200000006ff */
[----:B------:R-:W2:Y:S01]  /*6ee0*/  MUFU.EX2 R30, R30 ;  /* 0x0000001e001e7308 */ /* 0x000ea20000000800 */
[----:B---3--:R-:W-:Y:S01]  /*6ef0*/  FFMA R15, R10, R15, 1 ;  /* 0x3f8000000a0f7423 */ /* 0x008fe2000000000f */
[----:B------:R-:W-:Y:S02]  /*6f00*/  SHF.L.U32 R10, R21, 0x17, RZ ;  /* 0x00000017150a7819 */ /* 0x000fe400000006ff */
[----:B------:R-:W-:-:S03]  /*6f10*/  SHF.L.U32 R21, R36, 0x17, RZ ;  /* 0x0000001724157819 */ /* 0x000fc600000006ff */
[----:B------:R-:W-:Y:S01]  /*6f20*/  FFMA R10, R10, R41, 1 ;  /* 0x3f8000000a0a7423 */ /* 0x000fe20000000029 */
[----:B------:R-:W3:Y:S01]  /*6f30*/  MUFU.EX2 R38, R38 ;  /* 0x0000002600267308 */ /* 0x000ee20000000800 */
[----:B-1----:R-:W-:Y:S01]  /*6f40*/  FFMA R13, R13, R28, 1 ;  /* 0x3f8000000d0d7423 */ /* 0x002fe2000000001c */
[----:B------:R-:W-:-:S05]  /*6f50*/  SHF.L.U32 R28, R35, 0x17, RZ ;  /* 0x00000017231c7819 */ /* 0x000fca00000006ff */
[----:B------:R-:W-:Y:S01]  /*6f60*/  FFMA R28, R28, R29, 1 ;  /* 0x3f8000001c1c7423 */ /* 0x000fe2000000001d */
[----:B------:R-:W1:Y:S01]  /*6f70*/  MUFU.EX2 R32, R32 ;  /* 0x0000002000207308 */ /* 0x000e620000000800 */
[----:B--2---:R-:W-:Y:S01]  /*6f80*/  FFMA R11, R11, R30, 1 ;  /* 0x3f8000000b0b7423 */ /* 0x004fe2000000001e */
[----:B------:R-:W-:-:S06]  /*6f90*/  SHF.L.U32 R30, R37, 0x17, RZ ;  /* 0x00000017251e7819 */ /* 0x000fcc00000006ff */
[----:B------:R-:W2:Y:S01]  /*6fa0*/  MUFU.EX2 R33, R44 ;  /* 0x0000002c00217308 */ /* 0x000ea20000000800 */
[----:B---3--:R-:W-:-:S07]  /*6fb0*/  FFMA R21, R21, R38, 1 ;  /* 0x3f80000015157423 */ /* 0x008fce0000000026 */
[----:B------:R-:W3:Y:S01]  /*6fc0*/  MUFU.EX2 R48, R48 ;  /* 0x0000003000307308 */ /* 0x000ee20000000800 */
[----:B-1----:R-:W-:-:S07]  /*6fd0*/  FFMA R25, R25, R32, 1 ;  /* 0x3f80000019197423 */ /* 0x002fce0000000020 */
[----:B------:R-:W1:Y:S01]  /*6fe0*/  MUFU.EX2 R3, R52 ;  /* 0x0000003400037308 */ /* 0x000e620000000800 */
[----:B--2---:R-:W-:-:S07]  /*6ff0*/  FFMA R26, R26, R33, 1 ;  /* 0x3f8000001a1a7423 */ /* 0x004fce0000000021 */
[----:B------:R-:W2:Y:S01]  /*7000*/  MUFU.EX2 R5, R54 ;  /* 0x0000003600057308 */ /* 0x000ea20000000800 */
[----:B---3--:R-:W-:Y:S01]  /*7010*/  FFMA R27, R27, R48, 1 ;  /* 0x3f8000001b1b7423 */ /* 0x008fe20000000030 */
[----:B-1----:R-:W-:Y:S01]  /*7020*/  FFMA R29, R50, R3, 1 ;  /* 0x3f800000321d7423 */ /* 0x002fe20000000003 */
[----:B--2---:R-:W-:Y:S01]  /*7030*/  FFMA R30, R30, R5, 1 ;  /* 0x3f8000001e1e7423 */ /* 0x004fe20000000005 */
[----:B------:R-:W-:Y:S06]  /*7040*/  @P2 BRA `(.L_x_60) ;  /* 0x0000000000142947 */ /* 0x000fec0003800000 */
[----:B------:R-:W-:Y:S02]  /*7050*/  MOV R0, R4 ;  /* 0x0000000400007202 */ /* 0x000fe40000000f00 */
[----:B------:R-:W-:-:S07]  /*7060*/  MOV R4, 0x7080 ;  /* 0x0000708000047802 */ /* 0x000fce0000000f00 */
[----:B------:R-:W-:Y:S05]  /*7070*/  CALL.REL.NOINC `($__internal_0_$__cuda_sm20_rcp_rn_f32_slowpath) ;  /* 0x0000013c00647944 */ /* 0x000fea0003c00000 */
[----:B------:R-:W-:Y:S01]  /*7080*/  MOV R31, R0 ;  /* 0x00000000001f7202 */ /* 0x000fe20000000f00 */
[----:B------:R-:W-:Y:S06]  /*7090*/  BRA `(.L_x_61) ;  /* 0x0000000000107947 */ /* 0x000fec0003800000 */
.L_x_60:
[----:B------:R-:W1:Y:S02]  /*70a0*/  MUFU.RCP R31, R4 ;  /* 0x00000004001f7308 */ /* 0x000e640000001000 */
[----:B-1----:R-:W-:-:S04]  /*70b0*/  FFMA R0, R4, R31, -1 ;  /* 0xbf80000004007423 */ /* 0x002fc8000000001f */
[----:B------:R-:W-:-:S04]  /*70c0*/  FADD.FTZ R0, -R0, -RZ ;  /* 0x800000ff00007221 */ /* 0x000fc80000010100 */
[----:B------:R-:W-:-:S07]  /*70d0*/  FFMA R31, R31, R0, R31 ;  /* 0x000000001f1f7223 */ /* 0x000fce000000001f */
.L_x_61:
[----:B------:R-:W-:Y:S05]  /*70e0*/  BSYNC B1 ;  /* 0x0000000000017941 */ /* 0x000fea0003800000 */
.L_x_59:
[----:B------:R-:W-:Y:S01]  /*70f0*/  IADD3 R0, R14, 0x1800000, RZ ;  /* 0x018000000e007810 */ /* 0x000fe20007ffe0ff */
[----:B------:R-:W-:Y:S03]  /*7100*/  BSSY B1, `(.L_x_62) ;  /* 0x000000d000017945 */ /* 0x000fe60003800000 */
[----:B------:R-:W-:-:S04]  /*7110*/  LOP3.LUT R0, R0, 0x7f800000, RZ, 0xc0, !PT ;  /* 0x7f80000000007812 */ /* 0x000fc800078ec0ff */
[----:B------:R-:W-:-:S13]  /*7120*/  ISETP.GT.U32.AND P2, PT, R0, 0x1ffffff, PT ;  /* 0x01ffffff0000780c */ /* 0x000fda0003f44070 */
[----:B------:R-:W-:Y:S05]  /*7130*/  @P2 BRA `(.L_x_63) ;  /* 0x0000000000142947 */ /* 0x000fea0003800000 */
[----:B------:R-:W-:Y:S02]  /*7140*/  MOV R0, R14 ;  /* 0x0000000e00007202 */ /* 0x000fe40000000f00 */
[----:B------:R-:W-:-:S07]  /*7150*/  MOV R4, 0x7170 ;  /* 0x0000717000047802 */ /* 0x000fce0000000f00 */
[----:B------:R-:W-:Y:S05]  /*7160*/  CALL.REL.NOINC `($__internal_0_$__cuda_sm20_rcp_rn_f32_slowpath) ;  /* 0x0000013c00287944 */ /* 0x000fea0003c00000 */
[----:B------:R-:W-:Y:S01]  /*7170*/  MOV R32, R0 ;  /* 0x0000000000207202 */ /* 0x000fe20000000f00 */
[----:B------:R-:W-:Y:S06]  /*7180*/  BRA `(.L_x_64) ;  /* 0x0000000000107947 */ /* 0x000fec0003800000 */
.L_x_63:
[----:B------:R-:W1:Y:S02]  /*7190*/  MUFU.RCP R3, R14 ;  /* 0x0000000e00037308 */ /* 0x000e640000001000 */
[----:B-1----:R-:W-:-:S04]  /*71a0*/  FFMA R0, R14, R3, -1 ;  /* 0xbf8000000e007423 */ /* 0x002fc80000000003 */
[----:B------:R-:W-:-:S04]  /*71b0*/  FADD.FTZ R0, -R0, -RZ ;  /* 0x800000ff00007221 */ /* 0x000fc80000010100 */
[----:B------:R-:W-:-:S07]  /*71c0*/  FFMA R32, R3, R0, R3 ;  /* 0x0000000003207223 */ /* 0x000fce0000000003 */
.L_x_64:
[----:B------:R-:W-:Y:S05]  /*71d0*/  BSYNC B1 ;  /* 0x0000000000017941 */ /* 0x000fea0003800000 */
.L_x_62:
        /* <DEDUP_REMOVED lines=10> */
.L_x_66:
[----:B------:R-:W1:Y:S02]  /*7280*/  MUFU.RCP R14, R15 ;  /* 0x0000000f000e7308 */ /* 0x000e640000001000 */
[----:B-1----:R-:W-:-:S04]  /*7290*/  FFMA R0, R15, R14, -1 ;  /* 0xbf8000000f007423 */ /* 0x002fc8000000000e */
[----:B------:R-:W-:-:S04]  /*72a0*/  FADD.FTZ R3, -R0, -RZ ;  /* 0x800000ff00037221 */ /* 0x000fc80000010100 */
[----:B------:R-:W-:-:S07]  /*72b0*/  FFMA R14, R14, R3, R14 ;  /* 0x000000030e0e7223 */ /* 0x000fce000000000e */
.L_x_67:
[----:B------:R-:W-:Y:S05]  /*72c0*/  BSYNC B1 ;  /* 0x0000000000017941 */ /* 0x000fea0003800000 */
.L_x_65:
        /* <DEDUP_REMOVED lines=10> */
.L_x_69:
[----:B------:R-:W1:Y:S02]  /*7370*/  MUFU.RCP R15, R20 ;  /* 0x00000014000f7308 */ /* 0x000e640000001000 */
[----:B-1----:R-:W-:-:S04]  /*7380*/  FFMA R0, R20, R15, -1 ;  /* 0xbf80000014007423 */ /* 0x002fc8000000000f */
[----:B------:R-:W-:-:S04]  /*7390*/  FADD.FTZ R0, -R0, -RZ ;  /* 0x800000ff00007221 */ /* 0x000fc80000010100 */
[----:B------:R-:W-:-:S07]  /*73a0*/  FFMA R15, R15, R0, R15 ;  /* 0x000000000f0f7223 */ /* 0x000fce000000000f */
.L_x_70:
[----:B------:R-:W-:Y:S05]  /*73b0*/  BSYNC B1 ;  /* 0x0000000000017941 */ /* 0x000fea0003800000 */
.L_x_68:
        /* <DEDUP_REMOVED lines=10> */
.L_x_72:
[----:B------:R-:W1:Y:S02]  /*7460*/  MUFU.RCP R3, R24 ;  /* 0x0000001800037308 */ /* 0x000e640000001000 */
[----:B-1----:R-:W-:-:S04]  /*7470*/  FFMA R0, R24, R3, -1 ;  /* 0xbf80000018007423 */ /* 0x002fc80000000003 */
[----:B------:R-:W-:-:S04]  /*7480*/  FADD.FTZ R0, -R0, -RZ ;  /* 0x800000ff00007221 */ /* 0x000fc80000010100 */
[----:B------:R-:W-:-:S07]  /*7490*/  FFMA R20, R3, R0, R3 ;  /* 0x0000000003147223 */ /* 0x000fce0000000003 */
.L_x_73:
[----:B------:R-:W-:Y:S05]  /*74a0*/  BSYNC B1 ;  /* 0x0000000000017941 */ /* 0x000fea0003800000 */
.L_x_71:
        /* <DEDUP_REMOVED lines=10> */
.L_x_75:
[----:B------:R-:W1:Y:S02]  /*7550*/  MUFU.RCP R33, R10 ;  /* 0x0000000a00217308 */ /* 0x000e640000001000 */
[----:B-1----:R-:W-:-:S04]  /*7560*/  FFMA R0, R10, R33, -1 ;  /* 0xbf8000000a007423 */ /* 0x002fc80000000021 */
[----:B------:R-:W-:-:S04]  /*7570*/  FADD.FTZ R0, -R0, -RZ ;  /* 0x800000ff00007221 */ /* 0x000fc80000010100 */
[----:B------:R-:W-:-:S07]  /*7580*/  FFMA R33, R33, R0, R33 ;  /* 0x0000000021217223 */ /* 0x000fce0000000021 */
.L_x_76:
[----:B------:R-:W-:Y:S05]  /*7590*/  BSYNC B1 ;  /* 0x0000000000017941 */ /* 0x000fea0003800000 */
.L_x_74:
        /* <DEDUP_REMOVED lines=10> */
.L_x_78:
[----:B------:R-:W1:Y:S02]  /*7640*/  MUFU.RCP R10, R11 ;  /* 0x0000000b000a7308 */ /* 0x000e640000001000 */
[----:B-1----:R-:W-:-:S04]  /*7650*/  FFMA R0, R11, R10, -1 ;  /* 0xbf8000000b007423 */ /* 0x002fc8000000000a */
[----:B------:R-:W-:-:S04]  /*7660*/  FADD.FTZ R3, -R0, -RZ ;  /* 0x800000ff00037221 */ /* 0x000fc80000010100 */
[----:B------:R-:W-:-:S07]  /*7670*/  FFMA R10, R10, R3, R10 ;  /* 0x000000030a0a7223 */ /* 0x000fce000000000a */
.L_x_79:
[----:B------:R-:W-:Y:S05]  /*7680*/  BSYNC B1 ;  /* 0x0000000000017941 */ /* 0x000fea0003800000 */
.L_x_77:
        /* <DEDUP_REMOVED lines=10> */
.L_x_81:
[----:B------:R-:W1:Y:S02]  /*7730*/  MUFU.RCP R11, R12 ;  /* 0x0000000c000b7308 */ /* 0x000e640000001000 */
[----:B-1----:R-:W-:-:S04]  /*7740*/  FFMA R0, R12, R11, -1 ;  /* 0xbf8000000c007423 */ /* 0x002fc8000000000b */
[----:B------:R-:W-:-:S04]  /*7750*/  FADD.FTZ R0, -R0, -RZ ;  /* 0x800000ff00007221 */ /* 0x000fc80000010100 */
[----:B------:R-:W-:-:S07]  /*7760*/  FFMA R11, R11, R0, R11 ;  /* 0x000000000b0b7223 */ /* 0x000fce000000000b */
.L_x_82:
[----:B------:R-:W-:Y:S05]  /*7770*/  BSYNC B1 ;  /* 0x0000000000017941 */ /* 0x000fea0003800000 */
.L_x_80:
        /* <DEDUP_REMOVED lines=10> */
.L_x_84:
[----:B------:R-:W1:Y:S02]  /*7820*/  MUFU.RCP R12, R13 ;  /* 0x0000000d000c7308 */ /* 0x000e640000001000 */
[----:B-1----:R-:W-:-:S04]  /*7830*/  FFMA R0, R13, R12, -1 ;  /* 0xbf8000000d007423 */ /* 0x002fc8000000000c */
[----:B------:R-:W-:-:S04]  /*7840*/  FADD.FTZ R3, -R0, -RZ ;  /* 0x800000ff00037221 */ /* 0x000fc80000010100 */
[----:B------:R-:W-:-:S07]  /*7850*/  FFMA R12, R12, R3, R12 ;  /* 0x000000030c0c7223 */ /* 0x000fce000000000c */
.L_x_85:
[----:B------:R-:W-:Y:S05]  /*7860*/  BSYNC B1 ;  /* 0x0000000000017941 */ /* 0x000fea0003800000 */
.L_x_83:
        /* <DEDUP_REMOVED lines=10> */
.L_x_87:
[----:B------:R-:W1:Y:S02]  /*7910*/  MUFU.RCP R0, R21 ;  /* 0x0000001500007308 */ /* 0x000e640000001000 */
[----:B-1----:R-:W-:-:S04]  /*7920*/  FFMA R3, R21, R0, -1 ;  /* 0xbf80000015037423 */ /* 0x002fc80000000000 */
[----:B------:R-:W-:-:S04]  /*7930*/  FADD.FTZ R3, -R3, -RZ ;  /* 0x800000ff03037221 */ /* 0x000fc80000010100 */
[----:B------:R-:W-:-:S07]  /*7940*/  FFMA R13, R0, R3, R0 ;  /* 0x00000003000d7223 */ /* 0x000fce0000000000 */
.L_x_88:
[----:B------:R-:W-:Y:S05]  /*7950*/  BSYNC B1 ;  /* 0x0000000000017941 */ /* 0x000fea0003800000 */
.L_x_86:
        /* <DEDUP_REMOVED lines=10> */
.L_x_90:
[----:B------:R-:W1:Y:S02]  /*7a00*/  MUFU.RCP R0, R25 ;  /* 0x0000001900007308 */ /* 0x000e640000001000 */
[----:B-1----:R-:W-:-:S04]  /*7a10*/  FFMA R3, R25, R0, -1 ;  /* 0xbf80000019037423 */ /* 0x002fc80000000000 */
[----:B------:R-:W-:-:S04]  /*7a20*/  FADD.FTZ R3, -R3, -RZ ;  /* 0x800000ff03037221 */ /* 0x000fc80000010100 */
[----:B------:R-:W-:-:S07]  /*7a30*/  FFMA R21, R0, R3, R0 ;  /* 0x0000000300157223 */ /* 0x000fce0000000000 */
.L_x_91:
[----:B------:R-:W-:Y:S05]  /*7a40*/  BSYNC B1 ;  /* 0x0000000000017941 */ /* 0x000fea0003800000 */
.L_x_89:
        /* <DEDUP_REMOVED lines=10> */
.L_x_93:
[----:B------:R-:W1:Y:S02]  /*7af0*/  MUFU.RCP R3, R26 ;  /* 0x0000001a00037308 */ /* 0x000e640000001000 */
[----:B-1----:R-:W-:-:S04]  /*7b00*/  FFMA R0, R26, R3, -1 ;  /* 0xbf8000001a007423 */ /* 0x002fc80000000003 */
[----:B------:R-:W-:-:S04]  /*7b10*/  FADD.FTZ R0, -R0, -RZ ;  /* 0x800000ff00007221 */ /* 0x000fc80000010100 */
[----:B------:R-:W-:-:S07]  /*7b20*/  FFMA R24, R3, R0, R3 ;  /* 0x0000000003187223 */ /* 0x000fce0000000003 */
.L_x_94:
[----:B------:R-:W-:Y:S05]  /*7b30*/  BSYNC B1 ;  /* 0x0000000000017941 */ /* 0x000fea0003800000 */
.L_x_92:
        /* <DEDUP_REMOVED lines=10> */
.L_x_96:
[----:B------:R-:W1:Y:S02]  /*7be0*/  MUFU.RCP R0, R27 ;  /* 0x0000001b00007308 */ /* 0x000e640000001000 */
[----:B-1----:R-:W-:-:S04]  /*7bf0*/  FFMA R3, R27, R0, -1 ;  /* 0xbf8000001b037423 */ /* 0x002fc80000000000 */
[----:B------:R-:W-:-:S04]  /*7c00*/  FADD.FTZ R3, -R3, -RZ ;  /* 0x800000ff03037221 */ /* 0x000fc80000010100 */
[----:B------:R-:W-:-:S07]  /*7c10*/  FFMA R25, R0, R3, R0 ;  /* 0x0000000300197223 */ /* 0x000fce0000000000 */
.L_x_97:
[----:B------:R-:W-:Y:S05]  /*7c20*/  BSYNC B1 ;  /* 0x0000000000017941 */ /* 0x000fea0003800000 */
.L_x_95:
        /* <DEDUP_REMOVED lines=10> */
.L_x_99:
[----:B------:R-:W1:Y:S02]  /*7cd0*/  MUFU.RCP R3, R28 ;  /* 0x0000001c00037308 */ /* 0x000e640000001000 */
[----:B-1----:R-:W-:-:S04]  /*7ce0*/  FFMA R0, R28, R3, -1 ;  /* 0xbf8000001c007423 */ /* 0x002fc80000000003 */
[----:B------:R-:W-:-:S04]  /*7cf0*/  FADD.FTZ R0, -R0, -RZ ;  /* 0x800000ff00007221 */ /* 0x000fc80000010100 */
[----:B------:R-:W-:-:S07]  /*7d00*/  FFMA R26, R3, R0, R3 ;  /* 0x00000000031a7223 */ /* 0x000fce0000000003 */
.L_x_100:
[----:B------:R-:W-:Y:S05]  /*7d10*/  BSYNC B1 ;  /* 0x0000000000017941 */ /* 0x000fea0003800000 */
.L_x_98:
        /* <DEDUP_REMOVED lines=10> */
.L_x_102:
[----:B------:R-:W1:Y:S02]  /*7dc0*/  MUFU.RCP R0, R29 ;  /* 0x0000001d00007308 */ /* 0x000e640000001000 */
[----:B-1----:R-:W-:-:S04]  /*7dd0*/  FFMA R3, R29, R0, -1 ;  /* 0xbf8000001d037423 */ /* 0x002fc80000000000 */
[----:B------:R-:W-:-:S04]  /*7de0*/  FADD.FTZ R3, -R3, -RZ ;  /* 0x800000ff03037221 */ /* 0x000fc80000010100 */
[----:B------:R-:W-:-:S07]  /*7df0*/  FFMA R27, R0, R3, R0 ;  /* 0x00000003001b7223 */ /* 0x000fce0000000000 */
.L_x_103:
[----:B------:R-:W-:Y:S05]  /*7e00*/  BSYNC B1 ;  /* 0x0000000000017941 */ /* 0x000fea0003800000 */
.L_x_101:
        /* <DEDUP_REMOVED lines=8> */
[----:B------:R-:W-:Y:S05]  /*7e90*/  BRA `(.L_x_106) ;  /* 0x0000000000107947 */ /* 0x000fea0003800000 */
.L_x_105:
[----:B------:R-:W1:Y:S02]  /*7ea0*/  MUFU.RCP R3, R30 ;  /* 0x0000001e00037308 */ /* 0x000e640000001000 */
[----:B-1----:R-:W-:-:S04]  /*7eb0*/  FFMA R0, R30, R3, -1 ;  /* 0xbf8000001e007423 */ /* 0x002fc80000000003 */
[----:B------:R-:W-:-:S04]  /*7ec0*/  FADD.FTZ R0, -R0, -RZ ;  /* 0x800000ff00007221 */ /* 0x000fc80000010100 */
[----:B------:R-:W-:-:S07]  /*7ed0*/  FFMA R0, R3, R0, R3 ;  /* 0x0000000003007223 */ /* 0x000fce0000000003 */
.L_x_106:
[----:B------:R-:W-:Y:S05]  /*7ee0*/  BSYNC B1 ;  /* 0x0000000000017941 */ /* 0x000fea0003800000 */
.L_x_104:
[----:B------:R-:W1:Y:S01]  /*7ef0*/  S2R R29, SR_TID.X ;  /* 0x00000000001d7919 */ /* 0x000e620000002100 */
[----:B------:R-:W-:Y:S02]  /*7f00*/  F2FP.SATFINITE.E4M3.F32.PACK_AB_MERGE_C R3, R11, R10, RZ ;  /* 0x0000000a0b03723e */ /* 0x000fe400048070ff */
[----:B------:R-:W-:Y:S01]  /*7f10*/  F2FP.SATFINITE.E4M3.F32.PACK_AB_MERGE_C R31, R32, R31, RZ ;  /* 0x0000001f201f723e */ /* 0x000fe200048070ff */
[----:B------:R-:W2:Y:S01]  /*7f20*/  S2R R28, SR_TID.X ;  /* 0x00000000001c7919 */ /* 0x000ea20000002100 */
[----:B------:R-:W-:Y:S02]  /*7f30*/  F2FP.SATFINITE.E4M3.F32.PACK_AB_MERGE_C R15, R15, R14, RZ ;  /* 0x0000000e0f0f723e */ /* 0x000fe400048070ff */
[----:B------:R-:W-:Y:S02]  /*7f40*/  F2FP.SATFINITE.E4M3.F32.PACK_AB_MERGE_C R33, R33, R20, RZ ;  /* 0x000000142121723e */ /* 0x000fe400048070ff */
[----:B------:R-:W-:Y:S02]  /*7f50*/  F2FP.SATFINITE.E4M3.F32.PACK_AB_MERGE_C R13, R13, R12, RZ ;  /* 0x0000000c0d0d723e */ /* 0x000fe400048070ff */
[----:B------:R-:W-:-:S02]  /*7f60*/  F2FP.SATFINITE.E4M3.F32.PACK_AB_MERGE_C R21, R24, R21, RZ ;  /* 0x000000151815723e */ /* 0x000fc400048070ff */
[----:B------:R-:W-:Y:S02]  /*7f70*/  F2FP.SATFINITE.E4M3.F32.PACK_AB_MERGE_C R25, R26, R25, RZ ;  /* 0x000000191a19723e */ /* 0x000fe400048070ff */
[----:B------:R-:W-:Y:S02]  /*7f80*/  F2FP.SATFINITE.E4M3.F32.PACK_AB_MERGE_C R27, R0, R27, RZ ;  /* 0x0000001b001b723e */ /* 0x000fe400048070ff */
[----:B-1----:R-:W-:-:S04]  /*7f90*/  LOP3.LUT R29, R29, 0xff, RZ, 0xc0, !PT ;  /* 0x000000ff1d1d7812 */ /* 0x002fc800078ec0ff */
[----:B------:R-:W-:Y:S02]  /*7fa0*/  IADD3 R29, R29, 0x1f, RZ ;  /* 0x0000001f1d1d7810 */ /* 0x000fe40007ffe0ff */
[C---:B--2---:R-:W-:Y:S02]  /*7fb0*/  SHF.L.U32 R4, R28.reuse, 0x4, RZ ;  /* 0x000000041c047819 */ /* 0x044fe400000006ff */
[----:B------:R-:W-:Y:S02]  /*7fc0*/  ISETP.GT.U32.AND P5, PT, R29, 0x3e, PT ;  /* 0x0000003e1d00780c */ /* 0x000fe40003fa4070 */
[----:B------:R-:W-:Y:S02]  /*7fd0*/  SHF.L.U32 R5, R28, 0x1, RZ ;  /* 0x000000011c057819 */ /* 0x000fe400000006ff */
[----:B------:R-:W-:Y:S02]  /*7fe0*/  LOP3.LUT R4, R4, 0xe00, RZ, 0xc0, !PT ;  /* 0x00000e0004047812 */ /* 0x000fe400078ec0ff */
[----:B------:R-:W-:-:S02]  /*7ff0*/  SHF.L.U32 R11, R28, 0x3, RZ ;  /* 0x000000031c0b7819 */ /* 0x000fc400000006ff */
[----:B------:R-:W-:Y:S02]  /*8000*/  LOP3.LUT R4, R4, 0x6, R5, 0xf8, !PT ;  /* 0x0000000604047812 */ /* 0x000fe400078ef805 */
[--C-:B------:R-:W-:Y:S02]  /*8010*/  SHF.R.U32.HI R10, RZ, 0x4, R28.reuse ;  /* 0x00000004ff0a7819 */ /* 0x100fe4000001161c */
[----:B------:R-:W-:Y:S02]  /*8020*/  LOP3.LUT R5, R11, 0x80, RZ, 0xc0, !PT ;  /* 0x000000800b057812 */ /* 0x000fe400078ec0ff */
[----:B------:R-:W-:Y:S02]  /*8030*/  LOP3.LUT R4, R4, 0x60, R11, 0xf8, !PT ;  /* 0x0000006004047812 */ /* 0x000fe400078ef80b */
[----:B------:R-:W-:Y:S02]  /*8040*/  LOP3.LUT P2, RZ, R10, 0x1, RZ, 0xc0, !PT ;  /* 0x000000010aff7812 */ /* 0x000fe4000784c0ff */
[----:B------:R-:W-:-:S02]  /*8050*/  LOP3.LUT R5, R5, 0x10, R28, 0xf8, !PT ;  /* 0x0000001005057812 */ /* 0x000fc400078ef81c */
[----:B------:R-:W-:Y:S02]  /*8060*/  MOV R11, 0x10 ;  /* 0x00000010000b7802 */ /* 0x000fe40000000f00 */
[----:B------:R-:W-:Y:S02]  /*8070*/  LOP3.LUT R10, R4, R5, RZ, 0xfc, !PT ;  /* 0x00000005040a7212 */ /* 0x000fe400078efcff */
[----:B------:R-:W-:Y:S01]  /*8080*/  SEL R11, R11, 0xfffffff0, !P2 ;  /* 0xfffffff00b0b7807 */ /* 0x000fe20005000000 */
[----:B------:R-:W-:Y:S06]  /*8090*/  @P5 BRA `(.L_x_107) ;  /* 0x0000000000045947 */ /* 0x000fec0003800000 */
[----:B------:R-:W-:-:S04]  /*80a0*/  DEPBAR.LE SB0, 0x1 ;  /* 0x000080400000791a */ /* 0x000fc80000000000 */
.L_x_107:
[----:B------:R-:W-:Y:S05]  /*80b0*/  WARPSYNC.ALL ;  /* 0x0000000000007948 */ /* 0x000fea0003800000 */
[----:B------:R-:W-:Y:S01]  /*80c0*/  BAR.SYNC.DEFER_BLOCKING 0x1, 0x100 ;  /* 0x0044000000007b1d */ /* 0x000fe20000010000 */
[----:B------:R-:W-:-:S04]  /*80d0*/  IADD3 R12, R10, UR44, RZ ;  /* 0x0000002c0a0c7c10 */ /* 0x000fc8000fffe0ff */
[----:B------:R-:W-:Y:S01]  /*80e0*/  IADD3 R12, R12, R11, RZ ;  /* 0x0000000b0c0c7210 */ /* 0x000fe20007ffe0ff */
[----:B------:R-:W-:Y:S01]  /*80f0*/  BSSY B0, `(.L_x_108) ;  /* 0x0000016000007945 */ /* 0x000fe20003800000 */
[----:B------:R1:W-:Y:S04]  /*8100*/  STS.U16 [R10+UR44+0x4100], R31 ;  /* 0x0041001f0a007988 */ /* 0x0003e8000800042c */
[----:B------:R1:W-:Y:S04]  /*8110*/  STS.U16 [R10+UR44+0x4200], R15 ;  /* 0x0042000f0a007988 */ /* 0x0003e8000800042c */
[----:B------:R1:W-:Y:S04]  /*8120*/  STS.U16 [R10+UR44+0x4108], R33 ;  /* 0x004108210a007988 */ /* 0x0003e8000800042c */
[----:B------:R1:W-:Y:S04]  /*8130*/  STS.U16 [R10+UR44+0x4208], R3 ;  /* 0x004208030a007988 */ /* 0x0003e8000800042c */
[----:B------:R1:W-:Y:S04]  /*8140*/  STS.U16 [R12+0x4100], R13 ;  /* 0x0041000d0c007388 */ /* 0x0003e80000000400 */
[----:B------:R1:W-:Y:S04]  /*8150*/  STS.U16 [R12+0x4200], R21 ;  /* 0x004200150c007388 */ /* 0x0003e80000000400 */
[----:B------:R1:W-:Y:S04]  /*8160*/  STS.U16 [R12+0x4108], R25 ;  /* 0x004108190c007388 */ /* 0x0003e80000000400 */
[----:B------:R1:W-:Y:S01]  /*8170*/  STS.U16 [R12+0x4208], R27 ;  /* 0x0042081b0c007388 */ /* 0x0003e20000000400 */
[----:B------:R-:W-:Y:S01]  /*8180*/  @!PT LDS RZ, [RZ] ;  /* 0x00000000fffff984 */ /* 0x000fe20000000800 */
[----:B------:R-:W-:Y:S01]  /*8190*/  @!PT LDS RZ, [RZ] ;  /* 0x00000000fffff984 */ /* 0x000fe20000000800 */
[----:B------:R-:W-:Y:S01]  /*81a0*/  @!PT LDS RZ, [RZ] ;  /* 0x00000000fffff984 */ /* 0x000fe20000000800 */
[----:B------:R-:W-:Y:S01]  /*81b0*/  @!PT LDS RZ, [RZ] ;  /* 0x00000000fffff984 */ /* 0x000fe20000000800 */
[----:B------:R2:W-:Y:S06]  /*81c0*/  MEMBAR.ALL.CTA ;  /* 0x0000000000007992 */ /* 0x0005ec0000008000 */
[----:B--2---:R-:W2:Y:S02]  /*81d0*/  FENCE.VIEW.ASYNC.S ;  /* 0x00000000000073c6 */ /* 0x004ea40000000000 */
[----:B--2---:R-:W-:Y:S06]  /*81e0*/  BAR.SYNC.DEFER_BLOCKING 0x1, 0x100 ;  /* 0x0044000000007b1d */ /* 0x004fec0000010000 */
[----:B-1----:R-:W-:Y:S05]  /*81f0*/  @P5 BRA `(.L_x_109) ;  /* 0x0000000000145947 */ /* 0x002fea0003800000 */
[----:B------:R-:W-:Y:S02]  /*8200*/  UIADD3 UR4, UP0, UR60, 0x4f0, URZ ;  /* 0x000004f03c047890 */ /* 0x000fe4000ff1e03f */
[----:B------:R-:W-:Y:S02]  /*8210*/  UIADD3 UR40, UR44, 0x4100, URZ ;  /* 0x000041002c287890 */ /* 0x000fe4000fffe03f */
[----:B------:R-:W-:-:S09]  /*8220*/  UIADD3.X UR5, URZ, UR61, URZ, UP0, !UPT ;  /* 0x0000003d3f057290 */ /* 0x000fd200087fe43f */
[----:B------:R1:W-:Y:S02]  /*8230*/  UTMASTG.3D [UR40], [UR4] ;  /* 0x00000028040073b5 */ /* 0x0003e40008010000 */
[----:B-1----:R0:W-:Y:S02]  /*8240*/  UTMACMDFLUSH ;  /* 0x00000000000079b7 */ /* 0x0021e40000000000 */
.L_x_109:
[----:B------:R-:W-:Y:S05]  /*8250*/  BSYNC B0 ;  /* 0x0000000000007941 */ /* 0x000fea0003800000 */
.L_x_108:
[----:B------:R-:W-:Y:S04]  /*8260*/  BSSY B0, `(.L_x_110) ;  /* 0x0000036000007945 */ /* 0x000fe80003800000 */
[----:B------:R-:W-:Y:S05]  /*8270*/  @P0 BRA `(.L_x_111) ;  /* 0x0000000000d00947 */ /* 0x000fea0003800000 */
[----:B------:R-:W-:-:S04]  /*8280*/  MOV R0, UR56 ;  /* 0x0000003800007c02 */ /* 0x000fc80008000f00 */
[----:B------:R-:W-:-:S13]  /*8290*/  ISETP.NE.AND P3, PT, R0, 0x3, PT ;  /* 0x000000030000780c */ /* 0x000fda0003f65270 */
[----:B------:R-:W-:Y:S05]  /*82a0*/  @!P3 BRA `(.L_x_112) ;  /* 0x000000000004b947 */ /* 0x000fea0003800000 */
[----:B------:R-:W-:Y:S01]  /*82b0*/  BPT.TRAP 0x1 ;  /* 0x000000040000795c */ /* 0x000fe20000300000 */
.L_x_112:
[----:B------:R-:W2:Y:S04]  /*82c0*/  LDL R3, [R1+0xb4] ;  /* 0x0000b40001037983 */ /* 0x000ea80000100800 */
[----:B------:R-:W3:Y:S01]  /*82d0*/  LDL R0, [R1+0xb8] ;  /* 0x0000b80001007983 */ /* 0x000ee20000100800 */
[----:B------:R-:W-:Y:S01]  /*82e0*/  BSSY B1, `(.L_x_113) ;  /* 0x0000005000017945 */ /* 0x000fe20003800000 */
[----:B--2---:R-:W-:Y:S02]  /*82f0*/  LEA R14, R3, UR44, 0x3 ;  /* 0x0000002c030e7c11 */ /* 0x004fe4000f8e18ff */
[----:B---3--:R-:W-:-:S04]  /*8300*/  SHF.L.U32 R3, R0, 0x1f, RZ ;  /* 0x0000001f00037819 */ /* 0x008fc800000006ff */
[----:B------:R-:W1:Y:S02]  /*8310*/  SYNCS.PHASECHK.TRANS64.TRYWAIT P2, [R14+URZ+0x80], R3 ;  /* 0x000080030e0075a7 */ /* 0x000e64000804017f */
[----:B-1----:R-:W-:Y:S05]  /*8320*/  @!P2 BRA `(.L_x_114) ;  /* 0x000001200038a947 */ /* 0x002fea0003800000 */
.L_x_627:
[----:B------:R-:W-:Y:S05]  /*8330*/  BSYNC B1 ;  /* 0x0000000000017941 */ /* 0x000fea0003800000 */
.L_x_113:
[----:B------:R-:W-:Y:S04]  /*8340*/  BSSY B1, `(.L_x_115) ;  /* 0x0000012000017945 */ /* 0x000fe80003800000 */
[----:B------:R-:W-:Y:S05]  /*8350*/  @P1 BRA `(.L_x_116) ;  /* 0x0000000000401947 */ /* 0x000fea0003800000 */
[----:B------:R-:W2:Y:S02]  /*8360*/  LDL R0, [R1+0xb4] ;  /* 0x0000b40001007983 */ /* 0x000ea40000100800 */
[----:B--2---:R-:W-:-:S04]  /*8370*/  LEA R15, R0, R10, 0xc ;  /* 0x0000000a000f7211 */ /* 0x004fc800078e60ff */
[----:B------:R-:W-:Y:S01]  /*8380*/  IADD3 R0, R15, UR44, RZ ;  /* 0x0000002c0f007c10 */ /* 0x000fe2000fffe0ff */
[----:B------:R-:W-:Y:S03]  /*8390*/  LDS.U16 R6, [R15+UR44+0x200] ;  /* 0x0002002c0f067984 */ /* 0x000fe60008000400 */
[----:B------:R-:W-:Y:S01]  /*83a0*/  IADD3 R13, R0, R11, RZ ;  /* 0x0000000b000d7210 */ /* 0x000fe20007ffe0ff */
[----:B-1----:R-:W1:Y:S04]  /*83b0*/  LDS.U16 R3, [R15+UR44+0x100] ;  /* 0x0001002c0f037984 */ /* 0x002e680008000400 */
[----:B------:R-:W-:Y:S04]  /*83c0*/  LDS.U16 R7, [R15+UR44+0x208] ;  /* 0x0002082c0f077984 */ /* 0x000fe80008000400 */
[----:B------:R-:W2:Y:S04]  /*83d0*/  LDS.U16 R0, [R15+UR44+0x108] ;  /* 0x0001082c0f007984 */ /* 0x000ea80008000400 */
[----:B------:R-:W-:Y:S04]  /*83e0*/  LDS.U16 R8, [R13+0x200] ;  /* 0x000200000d087984 */ /* 0x000fe80000000400 */
[----:B------:R-:W3:Y:S04]  /*83f0*/  LDS.U16 R5, [R13+0x100] ;  /* 0x000100000d057984 */ /* 0x000ee80000000400 */
[----:B------:R-:W-:Y:S04]  /*8400*/  LDS.U16 R9, [R13+0x208] ;  /* 0x000208000d097984 */ /* 0x000fe80000000400 */
[----:B------:R-:W4:Y:S01]  /*8410*/  LDS.U16 R4, [R13+0x108] ;  /* 0x000108000d047984 */ /* 0x000f220000000400 */
[----:B-1----:R-:W-:-:S02]  /*8420*/  PRMT R6, R3, 0x5410, R6 ;  /* 0x0000541003067816 */ /* 0x002fc40000000006 */
[----:B--2---:R-:W-:Y:S02]  /*8430*/  PRMT R7, R0, 0x5410, R7 ;  /* 0x0000541000077816 */ /* 0x004fe40000000007 */
[----:B---3--:R-:W-:Y:S02]  /*8440*/  PRMT R8, R5, 0x5410, R8 ;  /* 0x0000541005087816 */ /* 0x008fe40000000008 */
[----:B----4-:R-:W-:-:S07]  /*8450*/  PRMT R9, R4, 0x5410, R9 ;  /* 0x0000541004097816 */ /* 0x010fce0000000009 */
.L_x_116:
[----:B------:R-:W-:Y:S05]  /*8460*/  BSYNC B1 ;  /* 0x0000000000017941 */ /* 0x000fea0003800000 */
.L_x_115:
[----:B------:R-:W-:Y:S01]  /*8470*/  @!PT LDS RZ, [RZ] ;  /* 0x00000000fffff984 */ /* 0x000fe20000000800 */
[----:B------:R-:W-:Y:S01]  /*8480*/  @!PT LDS RZ, [RZ] ;  /* 0x00000000fffff984 */ /* 0x000fe20000000800 */
[----:B------:R-:W-:Y:S01]  /*8490*/  @!PT LDS RZ, [RZ] ;  /* 0x00000000fffff984 */ /* 0x000fe20000000800 */
[----:B------:R-:W-:Y:S01]  /*84a0*/  @!PT LDS RZ, [RZ] ;  /* 0x00000000fffff984 */ /* 0x000fe20000000800 */
[----:B------:R2:W-:Y:S06]  /*84b0*/  MEMBAR.ALL.CTA ;  /* 0x0000000000007992 */ /* 0x0005ec0000008000 */
[----:B--2---:R-:W2:Y:S01]  /*84c0*/  FENCE.VIEW.ASYNC.S ;  /* 0x00000000000073c6 */ /* 0x004ea20000000000 */
[----:B------:R-:W-:Y:S05]  /*84d0*/  @!P3 BRA `(.L_x_117) ;  /* 0x000000000004b947 */ /* 0x000fea0003800000 */
[----:B------:R-:W-:Y:S01]  /*84e0*/  BPT.TRAP 0x1 ;  /* 0x000000040000795c */ /* 0x000fe20000300000 */
.L_x_117:
[----:B------:R-:W3:Y:S04]  /*84f0*/  LDL.LU R5, [R1+0xb4] ;  /* 0x0000b40001057983 */ /* 0x000ee80000300800 */
[----:B------:R-:W4:Y:S01]  /*8500*/  LDL.LU R4, [R1+0xb8] ;  /* 0x0000b80001047983 */ /* 0x000f220000300800 */
[----:B------:R-:W-:Y:S01]  /*8510*/  IADD3 R0, R14, 0xa0, RZ ;  /* 0x000000a00e007810 */ /* 0x000fe20007ffe0ff */
[----:B-1----:R-:W1:Y:S03]  /*8520*/  S2R R3, SR_CgaCtaId ;  /* 0x0000000000037919 */ /* 0x002e660000008800 */
[----:B-1----:R-:W-:-:S04]  /*8530*/  PRMT R0, R3, 0x654, R0 ;  /* 0x0000065403007816 */ /* 0x002fc80000000000 */
[----:B--2---:R3:W-:Y:S02]  /*8540*/  SYNCS.ARRIVE.TRANS64.RED.A1T0 RZ, [R0+URZ], RZ ;  /* 0x000000ff00ff79a7 */ /* 0x0047e4000810043f */
[----:B---3--:R-:W-:-:S04]  /*8550*/  IADD3 R0, R5, 0x1, RZ ;  /* 0x0000000105007810 */ /* 0x008fc80007ffe0ff */
[----:B------:R-:W-:-:S04]  /*8560*/  ISETP.NE.AND P2, PT, R0, 0x4, PT ;  /* 0x000000040000780c */ /* 0x000fc80003f45270 */
[----:B------:R-:W-:Y:S02]  /*8570*/  SEL R3, RZ, 0x1, P2 ;  /* 0x00000001ff037807 */ /* 0x000fe40001000000 */
[----:B------:R-:W-:Y:S02]  /*8580*/  SEL R0, R0, RZ, P2 ;  /* 0x000000ff00007207 */ /* 0x000fe40001000000 */
[----:B----4-:R-:W-:-:S05]  /*8590*/  LOP3.LUT R4, R4, R3, RZ, 0x3c, !PT ;  /* 0x0000000304047212 */ /* 0x010fca00078e3cff */
[----:B------:R1:W-:Y:S04]  /*85a0*/  STL [R1+0xb8], R4 ;  /* 0x0000b80401007387 */ /* 0x0003e80000100800 */
[----:B------:R1:W-:Y:S02]  /*85b0*/  STL [R1+0xb4], R0 ;  /* 0x0000b40001007387 */ /* 0x0003e40000100800 */
.L_x_111:
[----:B------:R-:W-:Y:S05]  /*85c0*/  BSYNC B0 ;  /* 0x0000000000007941 */ /* 0x000fea0003800000 */
.L_x_110:
[----:B-1----:R-:W-:Y:S01]  /*85d0*/  F2FP.F16.E4M3.UNPACK_B R0, R6 ;  /* 0x00000006ff00723e */ /* 0x002fe200020006ff */
[C---:B------:R-:W-:Y:S01]  /*85e0*/  FMUL R211, R2.reuse, R211 ;  /* 0x000000d302d37220 */ /* 0x040fe20000400000 */
[C---:B------:R-:W-:Y:S01]  /*85f0*/  FMUL R3, R2.reuse, R210 ;  /* 0x000000d202037220 */ /* 0x040fe20000400000 */
[----:B------:R-:W-:Y:S01]  /*8600*/  F2FP.F16.E4M3.UNPACK_B R5, R7 ;  /* 0x00000007ff05723e */ /* 0x000fe200020006ff */
[----:B------:R-:W-:Y:S01]  /*8610*/  FMUL R209, R2, R209 ;  /* 0x000000d102d17220 */ /* 0x000fe20000400000 */
[--C-:B------:R-:W-:Y:S01]  /*8620*/  HADD2.F32 R4, -RZ, R0.reuse.H0_H0 ;  /* 0x20000000ff047230 */ /* 0x100fe20000004100 */
[----:B------:R-:W-:Y:S01]  /*8630*/  F2FP.F16.E4M3.UNPACK_B R13, R7.H1 ;  /* 0x00000007ff0d723e */ /* 0x000fe200030006ff */
[----:B------:R-:W-:Y:S01]  /*8640*/  HADD2.F32 R14, -RZ, R0.H1_H1 ;  /* 0x30000000ff0e7230 */ /* 0x000fe20000004100 */
[----:B------:R-:W-:Y:S01]  /*8650*/  F2FP.F16.E4M3.UNPACK_B R0, R6.H1 ;  /* 0x00000006ff00723e */ /* 0x000fe200030006ff */
[----:B------:R-:W-:Y:S02]  /*8660*/  HADD2.F32 R20, -RZ, R5.H1_H1 ;  /* 0x30000005ff147230 */ /* 0x000fe40000004100 */
[----:B------:R-:W-:Y:S01]  /*8670*/  FFMA R211, R16, R4, R211 ;  /* 0x0000000410d37223 */ /* 0x000fe200000000d3 */
[----:B------:R-:W-:Y:S01]  /*8680*/  FMUL R207, R2, R207 ;  /* 0x000000cf02cf7220 */ /* 0x000fe20000400000 */
[----:B------:R-:W-:Y:S01]  /*8690*/  FFMA R15, R16, R14, R3 ;  /* 0x0000000e100f7223 */ /* 0x000fe20000000003 */
[----:B------:R-:W-:-:S02]  /*86a0*/  HADD2.F32 R4, -RZ, R0.H0_H0 ;  /* 0x20000000ff047230 */ /* 0x000fc40000004100 */
[C---:B------:R-:W-:Y:S01]  /*86b0*/  FMUL R3, R2.reuse, R208 ;  /* 0x000000d002037220 */ /* 0x040fe20000400000 */
[----:B------:R-:W-:Y:S02]  /*86c0*/  HADD2.F32 R14, -RZ, R5.H0_H0 ;  /* 0x20000005ff0e7230 */ /* 0x000fe40000004100 */
[----:B------:R-:W-:Y:S01]  /*86d0*/  FMUL R5, R2, R206 ;  /* 0x000000ce02057220 */ /* 0x000fe20000400000 */
[----:B------:R-:W-:Y:S02]  /*86e0*/  HADD2.F32 R0, -RZ, R0.H1_H1 ;  /* 0x30000000ff007230 */ /* 0x000fe40000004100 */
[C---:B------:R-:W-:Y:S01]  /*86f0*/  FFMA R209, R16.reuse, R4, R209 ;  /* 0x0000000410d17223 */ /* 0x040fe200000000d1 */
[--C-:B------:R-:W-:Y:S02]  /*8700*/  HADD2.F32 R4, -RZ, R13.reuse.H0_H0 ;  /* 0x2000000dff047230 */ /* 0x100fe40000004100 */
[C---:B------:R-:W-:Y:S01]  /*8710*/  FFMA R27, R16.reuse, R20, R5 ;  /* 0x00000014101b7223 */ /* 0x040fe20000000005 */
[C---:B------:R-:W-:Y:S01]  /*8720*/  FFMA R207, R16.reuse, R14, R207 ;  /* 0x0000000e10cf7223 */ /* 0x040fe200000000cf */
[----:B------:R-:W-:Y:S01]  /*8730*/  HADD2.F32 R20, -RZ, R13.H1_H1 ;  /* 0x3000000dff147230 */ /* 0x000fe20000004100 */
[----:B------:R-:W-:Y:S01]  /*8740*/  F2FP.F16.E4M3.UNPACK_B R13, R8 ;  /* 0x00000008ff0d723e */ /* 0x000fe200020006ff */
[----:B------:R-:W-:Y:S01]  /*8750*/  FFMA R25, R16, R0, R3 ;  /* 0x0000000010197223 */ /* 0x000fe20000000003 */
[----:B------:R-:W-:Y:S01]  /*8760*/  MOV R14, 0x3bbb989d ;  /* 0x3bbb989d000e7802 */ /* 0x000fe20000000f00 */
[C---:B------:R-:W-:Y:S01]  /*8770*/  FMUL R3, R2.reuse, R204 ;  /* 0x000000cc02037220 */ /* 0x040fe20000400000 */
[----:B------:R-:W-:Y:S01]  /*8780*/  MOV R0, 0x437c0000 ;  /* 0x437c000000007802 */ /* 0x000fe20000000f00 */
[----:B------:R-:W-:Y:S01]  /*8790*/  FMUL R205, R2, R205 ;  /* 0x000000cd02cd7220 */ /* 0x000fe20000400000 */
[----:B------:R-:W-:-:S02]  /*87a0*/  HADD2.F32 R24, -RZ, R13.H0_H0 ;  /* 0x2000000dff187230 */ /* 0x000fc40000004100 */
[-C--:B------:R-:W-:Y:S01]  /*87b0*/  FFMA.SAT R5, -R211, R14.reuse, 0.5 ;  /* 0x3f000000d3057423 */ /* 0x080fe2000000210e */
[----:B------:R-:W-:Y:S02]  /*87c0*/  HADD2.F32 R31, -RZ, R13.H1_H1 ;  /* 0x3000000dff1f7230 */ /* 0x000fe40000004100 */
[----:B------:R-:W-:Y:S01]  /*87d0*/  FFMA.SAT R13, -R15, R14, 0.5 ;  /* 0x3f0000000f0d7423 */ /* 0x000fe2000000210e */
[----:B------:R-:W-:Y:S01]  /*87e0*/  FFMA R29, R16, R20, R3 ;  /* 0x00000014101d7223 */ /* 0x000fe20000000003 */
[----:B------:R-:W-:Y:S01]  /*87f0*/  FMUL R203, R2, R203 ;  /* 0x000000cb02cb7220 */ /* 0x000fe20000400000 */
[C---:B------:R-:W-:Y:S01]  /*8800*/  FFMA R205, R16.reuse, R4, R205 ;  /* 0x0000000410cd7223 */ /* 0x040fe200000000cd */
[-C--:B------:R-:W-:Y:S01]  /*8810*/  FFMA.RM R3, R5, R0.reuse, 12582913 ;  /* 0x4b40000105037423 */ /* 0x080fe20000004000 */
[----:B------:R-:W-:Y:S01]  /*8820*/  FFMA.RM R4, R13, R0, 12582913 ;  /* 0x4b4000010d047423 */ /* 0x000fe20000004000 */
[----:B------:R-:W-:Y:S01]  /*8830*/  FFMA R203, R16, R24, R203 ;  /* 0x0000001810cb7223 */ /* 0x000fe200000000cb */
[----:B------:R-:W-:Y:S01]  /*8840*/  FMUL R5, R2, R202 ;  /* 0x000000ca02057220 */ /* 0x000fe20000400000 */
[----:B------:R-:W-:Y:S01]  /*8850*/  FADD R20, R3, -12583039 ;  /* 0xcb40007f03147421 */ /* 0x000fe20000000000 */
[----:B------:R-:W-:Y:S01]  /*8860*/  FFMA.SAT R21, -R209, R14, 0.5 ;  /* 0x3f000000d1157423 */ /* 0x000fe2000000210e */
[----:B------:R-:W-:Y:S01]  /*8870*/  FADD R24, R4, -12583039 ;  /* 0xcb40007f04187421 */ /* 0x000fe20000000000 */
[----:B------:R-:W-:Y:S01]  /*8880*/  F2FP.F16.E4M3.UNPACK_B R26, R8.H1 ;  /* 0x00000008ff1a723e */ /* 0x000fe200030006ff */
[----:B------:R-:W-:Y:S01]  /*8890*/  FFMA R20, -R211, 1.4426950216293334961, -R20 ;  /* 0x3fb8aa3bd3147823 */ /* 0x000fe20000000914 */
[----:B------:R-:W-:Y:S01]  /*88a0*/  FFMA R31, R16, R31, R5 ;  /* 0x0000001f101f7223 */ /* 0x000fe20000000005 */
[----:B------:R-:W-:Y:S01]  /*88b0*/  FFMA.RM R5, R21, R0, 12582913 ;  /* 0x4b40000115057423 */ /* 0x000fe20000004000 */
[----:B------:R-:W-:Y:S01]  /*88c0*/  FFMA R24, -R15, 1.4426950216293334961, -R24 ;  /* 0x3fb8aa3b0f187823 */ /* 0x000fe20000000918 */
[----:B------:R-:W-:Y:S01]  /*88d0*/  FFMA.SAT R33, -R25, R14, 0.5 ;  /* 0x3f00000019217423 */ /* 0x000fe2000000210e */
[----:B------:R-:W-:-:S02]  /*88e0*/  HADD2.F32 R28, -RZ, R26.H0_H0 ;  /* 0x2000001aff1c7230 */ /* 0x000fc40000004100 */
[----:B------:R-:W-:Y:S01]  /*88f0*/  FFMA R13, -R211, 1.925963033500011079e-08, R20 ;  /* 0x32a57060d30d7823 */ /* 0x000fe20000000114 */
[----:B------:R-:W-:Y:S01]  /*8900*/  FMUL R201, R2, R201 ;  /* 0x000000c902c97220 */ /* 0x000fe20000400000 */
[----:B------:R-:W-:Y:S01]  /*8910*/  FADD R20, R5, -12583039 ;  /* 0xcb40007f05147421 */ /* 0x000fe20000000000 */
[----:B------:R-:W-:Y:S01]  /*8920*/  FFMA R21, -R15, 1.925963033500011079e-08, R24 ;  /* 0x32a570600f157823 */ /* 0x000fe20000000118 */
[----:B------:R-:W-:Y:S01]  /*8930*/  FFMA.RM R15, R33, R0, 12582913 ;  /* 0x4b400001210f7423 */ /* 0x000fe20000004000 */
[----:B------:R-:W-:Y:S01]  /*8940*/  FFMA R201, R16, R28, R201 ;  /* 0x0000001c10c97223 */ /* 0x000fe200000000c9 */
[----:B------:R-:W-:Y:S01]  /*8950*/  FFMA R20, -R209, 1.4426950216293334961, -R20 ;  /* 0x3fb8aa3bd1147823 */ /* 0x000fe20000000914 */
[----:B------:R-:W-:Y:S02]  /*8960*/  HADD2.F32 R28, -RZ, R26.H1_H1 ;  /* 0x3000001aff1c7230 */ /* 0x000fe40000004100 */
[----:B------:R-:W-:Y:S01]  /*8970*/  FFMA.SAT R35, -R207, R14, 0.5 ;  /* 0x3f000000cf237423 */ /* 0x000fe2000000210e */
[----:B------:R-:W-:Y:S01]  /*8980*/  FADD R26, R15, -12583039 ;  /* 0xcb40007f0f1a7421 */ /* 0x000fe20000000000 */
[----:B------:R-:W-:Y:S01]  /*8990*/  F2FP.F16.E4M3.UNPACK_B R37, R9 ;  /* 0x00000009ff25723e */ /* 0x000fe200020006ff */
[----:B------:R-:W-:Y:S01]  /*89a0*/  FFMA R24, -R209, 1.925963033500011079e-08, R20 ;  /* 0x32a57060d1187823 */ /* 0x000fe20000000114 */
[----:B------:R-:W-:Y:S01]  /*89b0*/  FFMA.RM R20, R35, R0, 12582913 ;  /* 0x4b40000123147423 */ /* 0x000fe20000004000 */
[----:B------:R-:W-:Y:S01]  /*89c0*/  FFMA R26, -R25, 1.4426950216293334961, -R26 ;  /* 0x3fb8aa3b191a7823 */ /* 0x000fe2000000091a */
[----:B------:R-:W-:Y:S01]  /*89d0*/  FFMA.SAT R35, -R27, R14, 0.5 ;  /* 0x3f0000001b237423 */ /* 0x000fe2000000210e */
[----:B------:R-:W-:-:S02]  /*89e0*/  HADD2.F32 R34, -RZ, R37.H0_H0 ;  /* 0x20000025ff227230 */ /* 0x000fc40000004100 */
[C---:B------:R-:W-:Y:S01]  /*89f0*/  FMUL R33, R2.reuse, R200 ;  /* 0x000000c802217220 */ /* 0x040fe20000400000 */
[----:B------:R-:W-:Y:S01]  /*8a00*/  FFMA R26, -R25, 1.925963033500011079e-08, R26 ;  /* 0x32a57060191a7823 */ /* 0x000fe2000000011a */
[----:B------:R-:W-:Y:S01]  /*8a10*/  FMUL R199, R2, R199 ;  /* 0x000000c702c77220 */ /* 0x000fe20000400000 */
[----:B------:R-:W-:Y:S01]  /*8a20*/  FFMA.RM R30, R35, R0, 12582913 ;  /* 0x4b400001231e7423 */ /* 0x000fe20000004000 */
[----:B------:R-:W-:Y:S01]  /*8a30*/  FFMA.SAT R25, -R205, R14, 0.5 ;  /* 0x3f000000cd197423 */ /* 0x000fe2000000210e */
[C---:B------:R-:W-:Y:S01]  /*8a40*/  FFMA R33, R16.reuse, R28, R33 ;  /* 0x0000001c10217223 */ /* 0x040fe20000000021 */
[----:B------:R-:W-:Y:S01]  /*8a50*/  FFMA R199, R16, R34, R199 ;  /* 0x0000002210c77223 */ /* 0x000fe200000000c7 */
[----:B------:R-:W-:Y:S01]  /*8a60*/  F2FP.F16.E4M3.UNPACK_B R43, R9.H1 ;  /* 0x00000009ff2b723e */ /* 0x000fe200030006ff */
[----:B------:R-:W-:Y:S01]  /*8a70*/  FADD R28, R20, -12583039 ;  /* 0xcb40007f141c7421 */ /* 0x000fe20000000000 */
[----:B------:R-:W-:Y:S01]  /*8a80*/  FADD R32, R30, -12583039 ;  /* 0xcb40007f1e207421 */ /* 0x000fe20000000000 */
[----:B------:R-:W-:Y:S01]  /*8a90*/  FFMA.RM R34, R25, R0, 12582913 ;  /* 0x4b40000119227423 */ /* 0x000fe20000004000 */
[----:B------:R-:W-:Y:S01]  /*8aa0*/  FFMA.SAT R25, -R29, R14, 0.5 ;  /* 0x3f0000001d197423 */ /* 0x000fe2000000210e */
[----:B------:R-:W-:Y:S01]  /*8ab0*/  FFMA R28, -R207, 1.4426950216293334961, -R28 ;  /* 0x3fb8aa3bcf1c7823 */ /* 0x000fe2000000091c */
[----:B------:R-:W-:Y:S01]  /*8ac0*/  FFMA R32, -R27, 1.4426950216293334961, -R32 ;  /* 0x3fb8aa3b1b207823 */ /* 0x000fe20000000920 */
[----:B------:R-:W-:-:S02]  /*8ad0*/  HADD2.F32 R39, -RZ, R43.H0_H0 ;  /* 0x2000002bff277230 */ /* 0x000fc40000004100 */
[----:B------:R-:W-:Y:S01]  /*8ae0*/  FFMA.RM R38, R25, R0, 12582913 ;  /* 0x4b40000119267423 */ /* 0x000fe20000004000 */
[----:B------:R-:W-:Y:S01]  /*8af0*/  FMUL R197, R2, R197 ;  /* 0x000000c502c57220 */ /* 0x000fe20000400000 */
[----:B------:R-:W-:Y:S01]  /*8b00*/  FFMA R28, -R207, 1.925963033500011079e-08, R28 ;  /* 0x32a57060cf1c7823 */ /* 0x000fe2000000011c */
[----:B------:R-:W-:Y:S01]  /*8b10*/  FFMA R32, -R27, 1.925963033500011079e-08, R32 ;  /* 0x32a570601b207823 */ /* 0x000fe20000000120 */
[----:B------:R-:W-:Y:S01]  /*8b20*/  FADD R40, R38, -12583039 ;  /* 0xcb40007f26287421 */ /* 0x000fe20000000000 */
[-C--:B------:R-:W-:Y:S01]  /*8b30*/  FFMA.SAT R27, -R203, R14.reuse, 0.5 ;  /* 0x3f000000cb1b7423 */ /* 0x080fe2000000210e */
[----:B------:R-:W-:Y:S01]  /*8b40*/  FFMA R197, R16, R39, R197 ;  /* 0x0000002710c57223 */ /* 0x000fe200000000c5 */
[----:B------:R-:W-:Y:S01]  /*8b50*/  FADD R36, R34, -12583039 ;  /* 0xcb40007f22247421 */ /* 0x000fe20000000000 */
[----:B------:R-:W-:Y:S01]  /*8b60*/  FFMA.SAT R39, -R33, R14, 0.5 ;  /* 0x3f00000021277423 */ /* 0x000fe2000000210e */
[----:B------:R1:W-:Y:S01]  /*8b70*/  MUFU.EX2 R35, R28 ;  /* 0x0000001c00237308 */ /* 0x0003e20000000800 */
[----:B------:R-:W-:Y:S01]  /*8b80*/  FFMA R40, -R29, 1.4426950216293334961, -R40 ;  /* 0x3fb8aa3b1d287823 */ /* 0x000fe20000000928 */
[----:B------:R-:W-:Y:S01]  /*8b90*/  FFMA R36, -R205, 1.4426950216293334961, -R36 ;  /* 0x3fb8aa3bcd247823 */ /* 0x000fe20000000924 */
[----:B------:R-:W-:Y:S01]  /*8ba0*/  FFMA.RM R41, R39, R0, 12582913 ;  /* 0x4b40000127297423 */ /* 0x000fe20000004000 */
[----:B------:R-:W-:-:S02]  /*8bb0*/  HADD2.F32 R37, -RZ, R37.H1_H1 ;  /* 0x30000025ff257230 */ /* 0x000fc40000004100 */
[----:B------:R-:W-:Y:S01]  /*8bc0*/  FMUL R25, R2, R198 ;  /* 0x000000c602197220 */ /* 0x000fe20000400000 */
[----:B------:R-:W-:Y:S01]  /*8bd0*/  FFMA R40, -R29, 1.925963033500011079e-08, R40 ;  /* 0x32a570601d287823 */ /* 0x000fe20000000128 */
[----:B------:R-:W-:Y:S01]  /*8be0*/  FFMA R36, -R205, 1.925963033500011079e-08, R36 ;  /* 0x32a57060cd247823 */ /* 0x000fe20000000124 */
[----:B------:R-:W-:Y:S01]  /*8bf0*/  FADD R48, R41, -12583039 ;  /* 0xcb40007f29307421 */ /* 0x000fe20000000000 */
[----:B-1----:R-:W-:Y:S01]  /*8c00*/  FFMA.RM R28, R27, R0, 12582913 ;  /* 0x4b4000011b1c7423 */ /* 0x002fe20000004000 */
[----:B------:R-:W-:Y:S01]  /*8c10*/  FFMA.SAT R27, -R31, R14, 0.5 ;  /* 0x3f0000001f1b7423 */ /* 0x000fe2000000210e */
[----:B------:R-:W-:Y:S01]  /*8c20*/  FFMA R25, R16, R37, R25 ;  /* 0x0000002510197223 */ /* 0x000fe20000000019 */
[----:B------:R-:W-:Y:S01]  /*8c30*/  FFMA R48, -R33, 1.4426950216293334961, -R48 ;  /* 0x3fb8aa3b21307823 */ /* 0x000fe20000000930 */
[----:B------:R1:W-:Y:S01]  /*8c40*/  MUFU.EX2 R37, R36 ;  /* 0x0000002400257308 */ /* 0x0003e20000000800 */
[----:B------:R-:W-:Y:S01]  /*8c50*/  FFMA.RM R29, R27, R0, 12582913 ;  /* 0x4b4000011b1d7423 */ /* 0x000fe20000004000 */
[----:B------:R-:W-:Y:S01]  /*8c60*/  FFMA.SAT R27, -R201, R14, 0.5 ;  /* 0x3f000000c91b7423 */ /* 0x000fe2000000210e */
[----:B------:R-:W-:-:S02]  /*8c70*/  HADD2.F32 R43, -RZ, R43.H1_H1 ;  /* 0x3000002bff2b7230 */ /* 0x000fc40000004100 */
[-C--:B------:R-:W-:Y:S01]  /*8c80*/  FFMA.SAT R39, -R199, R14.reuse, 0.5 ;  /* 0x3f000000c7277423 */ /* 0x080fe2000000210e */
[----:B------:R-:W-:Y:S01]  /*8c90*/  FFMA R48, -R33, 1.925963033500011079e-08, R48 ;  /* 0x32a5706021307823 */ /* 0x000fe20000000130 */
[----:B------:R-:W-:Y:S01]  /*8ca0*/  FFMA.SAT R33, -R25, R14, 0.5 ;  /* 0x3f00000019217423 */ /* 0x000fe2000000210e */
[----:B------:R-:W-:Y:S01]  /*8cb0*/  FADD R44, R29, -12583039 ;  /* 0xcb40007f1d2c7421 */ /* 0x000fe20000000000 */
[-C--:B------:R-:W-:Y:S01]  /*8cc0*/  FFMA.RM R45, R39, R0.reuse, 12582913 ;  /* 0x4b400001272d7423 */ /* 0x080fe20000004000 */
[----:B-1----:R-:W-:Y:S01]  /*8cd0*/  FFMA.RM R36, R27, R0, 12582913 ;  /* 0x4b4000011b247423 */ /* 0x002fe20000004000 */
[----:B------:R-:W-:Y:S01]  /*8ce0*/  FMUL R27, R2, R196 ;  /* 0x000000c4021b7220 */ /* 0x000fe20000400000 */
[----:B------:R-:W-:Y:S01]  /*8cf0*/  FFMA.SAT R39, -R197, R14, 0.5 ;  /* 0x3f000000c5277423 */ /* 0x000fe2000000210e */
[----:B------:R-:W-:Y:S01]  /*8d00*/  MUFU.EX2 R13, R13 ;  /* 0x0000000d000d7308 */ /* 0x000fe20000000800 */
[-C--:B------:R-:W-:Y:S01]  /*8d10*/  FFMA.RM R47, R33, R0.reuse, 12582913 ;  /* 0x4b400001212f7423 */ /* 0x080fe20000004000 */
[----:B------:R-:W-:Y:S01]  /*8d20*/  FFMA R27, R16, R43, R27 ;  /* 0x0000002b101b7223 */ /* 0x000fe2000000001b */
[----:B------:R-:W-:Y:S01]  /*8d30*/  FFMA.RM R49, R39, R0, 12582913 ;  /* 0x4b40000127317423 */ /* 0x000fe20000004000 */
[----:B------:R-:W-:Y:S01]  /*8d40*/  FFMA R44, -R31, 1.4426950216293334961, -R44 ;  /* 0x3fb8aa3b1f2c7823 */ /* 0x000fe2000000092c */
[----:B------:R-:W-:Y:S01]  /*8d50*/  FADD R42, R28, -12583039 ;  /* 0xcb40007f1c2a7421 */ /* 0x000fe20000000000 */
[----:B------:R-:W-:Y:S01]  /*8d60*/  FFMA.SAT R33, -R27, R14, 0.5 ;  /* 0x3f0000001b217423 */ /* 0x000fe2000000210e */
[----:B------:R-:W-:Y:S01]  /*8d70*/  FADD R46, R36, -12583039 ;  /* 0xcb40007f242e7421 */ /* 0x000fe20000000000 */
[----:B------:R-:W-:Y:S01]  /*8d80*/  FFMA R44, -R31, 1.925963033500011079e-08, R44 ;  /* 0x32a570601f2c7823 */ /* 0x000fe2000000012c */
[----:B------:R-:W1:Y:S01]  /*8d90*/  MUFU.EX2 R24, R24 ;  /* 0x0000001800187308 */ /* 0x000e620000000800 */
[----:B------:R-:W-:Y:S01]  /*8da0*/  FFMA.RM R51, R33, R0, 12582913 ;  /* 0x4b40000121337423 */ /* 0x000fe20000004000 */
[----:B------:R-:W-:Y:S01]  /*8db0*/  FADD R0, R49, -12583039 ;  /* 0xcb40007f31007421 */ /* 0x000fe20000000000 */
[----:B------:R-:W-:Y:S01]  /*8dc0*/  FADD R14, R47, -12583039 ;  /* 0xcb40007f2f0e7421 */ /* 0x000fe20000000000 */
[----:B------:R-:W-:Y:S01]  /*8dd0*/  FFMA R42, -R203, 1.4426950216293334961, -R42 ;  /* 0x3fb8aa3bcb2a7823 */ /* 0x000fe2000000092a */
[----:B------:R-:W-:Y:S01]  /*8de0*/  FADD R52, R51, -12583039 ;  /* 0xcb40007f33347421 */ /* 0x000fe20000000000 */
[----:B------:R-:W-:Y:S01]  /*8df0*/  FFMA R50, -R197, 1.4426950216293334961, -R0 ;  /* 0x3fb8aa3bc5327823 */ /* 0x000fe20000000900 */
[----:B------:R-:W-:Y:S01]  /*8e00*/  SHF.L.U32 R0, R3, 0x17, RZ ;  /* 0x0000001703007819 */ /* 0x000fe200000006ff */
[----:B------:R2:W-:Y:S01]  /*8e10*/  MUFU.EX2 R31, R44 ;  /* 0x0000002c001f7308 */ /* 0x0005e20000000800 */
[----:B------:R-:W-:Y:S01]  /*8e20*/  FFMA R46, -R201, 1.4426950216293334961, -R46 ;  /* 0x3fb8aa3bc92e7823 */ /* 0x000fe2000000092e */
[----:B------:R-:W-:Y:S01]  /*8e30*/  FFMA R14, -R25, 1.4426950216293334961, -R14 ;  /* 0x3fb8aa3b190e7823 */ /* 0x000fe2000000090e */
[----:B------:R-:W-:Y:S01]  /*8e40*/  FFMA R52, -R27, 1.4426950216293334961, -R52 ;  /* 0x3fb8aa3b1b347823 */ /* 0x000fe20000000934 */
[----:B------:R-:W-:Y:S01]  /*8e50*/  FFMA R42, -R203, 1.925963033500011079e-08, R42 ;  /* 0x32a57060cb2a7823 */ /* 0x000fe2000000012a */
[----:B------:R-:W-:Y:S01]  /*8e60*/  FFMA R46, -R201, 1.925963033500011079e-08, R46 ;  /* 0x32a57060c92e7823 */ /* 0x000fe2000000012e */
[----:B------:R-:W-:Y:S01]  /*8e70*/  FFMA R50, -R197, 1.925963033500011079e-08, R50 ;  /* 0x32a57060c5327823 */ /* 0x000fe20000000132 */
[----:B------:R-:W-:Y:S01]  /*8e80*/  SHF.L.U32 R5, R5, 0x17, RZ ;  /* 0x0000001705057819 */ /* 0x000fe200000006ff */
[----:B------:R3:W-:Y:S01]  /*8e90*/  MUFU.EX2 R43, R48 ;  /* 0x00000030002b7308 */ /* 0x0007e20000000800 */
[----:B--2---:R-:W-:Y:S01]  /*8ea0*/  FADD R44, R45, -12583039 ;  /* 0xcb40007f2d2c7421 */ /* 0x004fe20000000000 */
[----:B------:R-:W-:Y:S01]  /*8eb0*/  FFMA R14, -R25, 1.925963033500011079e-08, R14 ;  /* 0x32a57060190e7823 */ /* 0x000fe2000000010e */
[----:B------:R-:W-:Y:S01]  /*8ec0*/  FFMA R52, -R27, 1.925963033500011079e-08, R52 ;  /* 0x32a570601b347823 */ /* 0x000fe20000000134 */
[----:B-1----:R-:W-:Y:S01]  /*8ed0*/  FFMA R54, R5, R24, 1 ;  /* 0x3f80000005367423 */ /* 0x002fe20000000018 */
[C---:B------:R-:W-:Y:S01]  /*8ee0*/  FFMA R44, -R199.reuse, 1.4426950216293334961, -R44 ;  /* 0x3fb8aa3bc72c7823 */ /* 0x040fe2000000092c */
[----:B------:R-:W-:Y:S01]  /*8ef0*/  SHF.L.U32 R4, R4, 0x17, RZ ;  /* 0x0000001704047819 */ /* 0x000fe200000006ff */
[----:B------:R-:W-:Y:S01]  /*8f00*/  BSSY B1, `(.L_x_118) ;  /* 0x0000035000017945 */ /* 0x000fe20003800000 */
[----:B------:R-:W1:Y:S01]  /*8f10*/  MUFU.EX2 R21, R21 ;  /* 0x0000001500157308 */ /* 0x000e620000000800 */
[----:B---3--:R-:W-:Y:S01]  /*8f20*/  FFMA R48, R0, R13, 1 ;  /* 0x3f80000000307423 */ /* 0x008fe2000000000d */
[----:B------:R-:W-:Y:S01]  /*8f30*/  FFMA R44, -R199, 1.925963033500011079e-08, R44 ;  /* 0x32a57060c72c7823 */ /* 0x000fe2000000012c */
[----:B------:R-:W-:-:S02]  /*8f40*/  SHF.L.U32 R15, R15, 0x17, RZ ;  /* 0x000000170f0f7819 */ /* 0x000fc400000006ff */
[----:B------:R-:W-:Y:S02]  /*8f50*/  SHF.L.U32 R20, R20, 0x17, RZ ;  /* 0x0000001714147819 */ /* 0x000fe400000006ff */
[----:B------:R-:W-:Y:S01]  /*8f60*/  IADD3 R0, R48, 0x1800000, RZ ;  /* 0x0180000030007810 */ /* 0x000fe20007ffe0ff */
[----:B------:R-:W2:Y:S01]  /*8f70*/  MUFU.EX2 R26, R26 ;  /* 0x0000001a001a7308 */ /* 0x000ea20000000800 */
[----:B------:R-:W-:Y:S01]  /*8f80*/  SHF.L.U32 R39, R30, 0x17, RZ ;  /* 0x000000171e277819 */ /* 0x000fe200000006ff */
[----:B------:R-:W-:Y:S01]  /*8f90*/  FFMA R56, R20, R35, 1 ;  /* 0x3f80000014387423 */ /* 0x000fe20000000023 */
[----:B------:R-:W-:Y:S02]  /*8fa0*/  LOP3.LUT R0, R0, 0x7f800000, RZ, 0xc0, !PT ;  /* 0x7f80000000007812 */ /* 0x000fe400078ec0ff */
[----:B------:R-:W-:Y:S02]  /*8fb0*/  SHF.L.U32 R34, R34, 0x17, RZ ;  /* 0x0000001722227819 */ /* 0x000fe400000006ff */
[----:B------:R-:W-:Y:S01]  /*8fc0*/  ISETP.GT.U32.AND P2, PT, R0, 0x1ffffff, PT ;  /* 0x01ffffff0000780c */ /* 0x000fe20003f44070 */
[----:B------:R-:W3:Y:S01]  /*8fd0*/  MUFU.EX2 R32, R32 ;  /* 0x0000002000207308 */ /* 0x000ee20000000800 */
[----:B-1----:R-:W-:Y:S01]  /*8fe0*/  FFMA R53, R4, R21, 1 ;  /* 0x3f80000004357423 */ /* 0x002fe20000000015 */
[----:B------:R-:W-:-:S02]  /*8ff0*/  SHF.L.U32 R33, R38, 0x17, RZ ;  /* 0x0000001726217819 */ /* 0x000fc400000006ff */
[----:B------:R-:W-:Y:S02]  /*9000*/  SHF.L.U32 R13, R28, 0x17, RZ ;  /* 0x000000171c0d7819 */ /* 0x000fe400000006ff */
[----:B------:R-:W-:Y:S02]  /*9010*/  SHF.L.U32 R20, R41, 0x17, RZ ;  /* 0x0000001729147819 */ /* 0x000fe400000006ff */
[----:B------:R-:W1:Y:S01]  /*9020*/  MUFU.EX2 R40, R40 ;  /* 0x0000002800287308 */ /* 0x000e620000000800 */
[----:B--2---:R-:W-:Y:S01]  /*9030*/  FFMA R55, R15, R26, 1 ;  /* 0x3f8000000f377423 */ /* 0x004fe2000000001a */
[----:B------:R-:W-:Y:S01]  /*9040*/  SHF.L.U32 R15, R36, 0x17, RZ ;  /* 0x00000017240f7819 */ /* 0x000fe200000006ff */
[----:B------:R-:W-:Y:S01]  /*9050*/  FFMA R20, R20, R43, 1 ;  /* 0x3f80000014147423 */ /* 0x000fe2000000002b */
[----:B------:R-:W-:Y:S02]  /*9060*/  SHF.L.U32 R21, R45, 0x17, RZ ;  /* 0x000000172d157819 */ /* 0x000fe400000006ff */
[----:B------:R-:W-:-:S02]  /*9070*/  SHF.L.U32 R24, R47, 0x17, RZ ;  /* 0x000000172f187819 */ /* 0x000fc400000006ff */
[----:B------:R-:W2:Y:S01]  /*9080*/  MUFU.EX2 R42, R42 ;  /* 0x0000002a002a7308 */ /* 0x000ea20000000800 */
[----:B------:R-:W-:Y:S01]  /*9090*/  SHF.L.U32 R25, R49, 0x17, RZ ;  /* 0x0000001731197819 */ /* 0x000fe200000006ff */
[----:B---3--:R-:W-:Y:S01]  /*90a0*/  FFMA R39, R39, R32, 1 ;  /* 0x3f80000027277423 */ /* 0x008fe20000000020 */
[----:B------:R-:W-:Y:S01]  /*90b0*/  SHF.L.U32 R26, R51, 0x17, RZ ;  /* 0x00000017331a7819 */ /* 0x000fe200000006ff */
[----:B------:R-:W-:-:S04]  /*90c0*/  FFMA R32, R34, R37, 1 ;  /* 0x3f80000022207423 */ /* 0x000fc80000000025 */
[----:B------:R-:W3:Y:S01]  /*90d0*/  MUFU.EX2 R46, R46 ;  /* 0x0000002e002e7308 */ /* 0x000ee20000000800 */
[----:B-1----:R-:W-:-:S07]  /*90e0*/  FFMA R33, R33, R40, 1 ;  /* 0x3f80000021217423 */ /* 0x002fce0000000028 */
[----:B------:R-:W1:Y:S01]  /*90f0*/  MUFU.EX2 R44, R44 ;  /* 0x0000002c002c7308 */ /* 0x000e620000000800 */
[----:B--2---:R-:W-:-:S07]  /*9100*/  FFMA R13, R13, R42, 1 ;  /* 0x3f8000000d0d7423 */ /* 0x004fce000000002a */
[----:B------:R2:W4:Y:S01]  /*9110*/  MUFU.EX2 R3, R14 ;  /* 0x0000000e00037308 */ /* 0x0005220000000800 */
[----:B---3--:R-:W-:-:S07]  /*9120*/  FFMA R15, R15, R46, 1 ;  /* 0x3f8000000f0f7423 */ /* 0x008fce000000002e */
[----:B------:R-:W3:Y:S01]  /*9130*/  MUFU.EX2 R50, R50 ;  /* 0x0000003200327308 */ /* 0x000ee20000000800 */
[----:B--2---:R-:W-:Y:S01]  /*9140*/  SHF.L.U32 R14, R29, 0x17, RZ ;  /* 0x000000171d0e7819 */ /* 0x004fe200000006ff */
[----:B-1----:R-:W-:-:S04]  /*9150*/  FFMA R21, R21, R44, 1 ;  /* 0x3f80000015157423 */ /* 0x002fc8000000002c */
[----:B------:R-:W-:Y:S02]  /*9160*/  FFMA R14, R14, R31, 1 ;  /* 0x3f8000000e0e7423 */ /* 0x000fe4000000001f */
[----:B------:R-:W1:Y:S01]  /*9170*/  MUFU.EX2 R5, R52 ;  /* 0x0000003400057308 */ /* 0x000e620000000800 */
[----:B----4-:R-:W-:Y:S01]  /*9180*/  FFMA R24, R24, R3, 1 ;  /* 0x3f80000018187423 */ /* 0x010fe20000000003 */
[----:B---3--:R-:W-:Y:S01]  /*9190*/  FFMA R25, R25, R50, 1 ;  /* 0x3f80000019197423 */ /* 0x008fe20000000032 */
[----:B-1----:R-:W-:Y:S01]  /*91a0*/  FFMA R26, R26, R5, 1 ;  /* 0x3f8000001a1a7423 */ /* 0x002fe20000000005 */
[----:B------:R-:W-:Y:S06]  /*91b0*/  @P2 BRA `(.L_x_119) ;  /* 0x0000000000142947 */ /* 0x000fec0003800000 */
[----:B------:R-:W-:Y:S02]  /*91c0*/  MOV R0, R48 ;  /* 0x0000003000007202 */ /* 0x000fe40000000f00 */
[----:B------:R-:W-:-:S07]  /*91d0*/  MOV R4, 0x91f0 ;  /* 0x000091f000047802 */ /* 0x000fce0000000f00 */
[----:B------:R-:W-:Y:S05]  /*91e0*/  CALL.REL.NOINC `($__internal_0_$__cuda_sm20_rcp_rn_f32_slowpath) ;  /* 0x0000011c00087944 */ /* 0x000fea0003c00000 */
[----:B------:R-:W-:Y:S01]  /*91f0*/  MOV R27, R0 ;  /* 0x00000000001b7202 */ /* 0x000fe20000000f00 */
[----:B------:R-:W-:Y:S06]  /*9200*/  BRA `(.L_x_120) ;  /* 0x0000000000107947 */ /* 0x000fec0003800000 */
.L_x_119:
[----:B------:R-:W1:Y:S02]  /*9210*/  MUFU.RCP R27, R48 ;  /* 0x00000030001b7308 */ /* 0x000e640000001000 */
[----:B-1----:R-:W-:-:S04]  /*9220*/  FFMA R0, R48, R27, -1 ;  /* 0xbf80000030007423 */ /* 0x002fc8000000001b */
[----:B------:R-:W-:-:S04]  /*9230*/  FADD.FTZ R0, -R0, -RZ ;  /* 0x800000ff00007221 */ /* 0x000fc80000010100 */
[----:B------:R-:W-:-:S07]  /*9240*/  FFMA R27, R27, R0, R27 ;  /* 0x000000001b1b7223 */ /* 0x000fce000000001b */
.L_x_120:
[----:B------:R-:W-:Y:S05]  /*9250*/  BSYNC B1 ;  /* 0x0000000000017941 */ /* 0x000fea0003800000 */
.L_x_118:
        /* <DEDUP_REMOVED lines=10> */
.L_x_122:
[----:B------:R-:W1:Y:S02]  /*9300*/  MUFU.RCP R28, R53 ;  /* 0x00000035001c7308 */ /* 0x000e640000001000 */
[----:B-1----:R-:W-:-:S04]  /*9310*/  FFMA R0, R53, R28, -1 ;  /* 0xbf80000035007423 */ /* 0x002fc8000000001c */
[----:B------:R-:W-:-:S04]  /*9320*/  FADD.FTZ R3, -R0, -RZ ;  /* 0x800000ff00037221 */ /* 0x000fc80000010100 */
[----:B------:R-:W-:-:S07]  /*9330*/  FFMA R28, R28, R3, R28 ;  /* 0x000000031c1c7223 */ /* 0x000fce000000001c */
.L_x_123:
[----:B------:R-:W-:Y:S05]  /*9340*/  BSYNC B1 ;  /* 0x0000000000017941 */ /* 0x000fea0003800000 */
.L_x_121:
[----:B------:R-:W-:Y:S01]  /*9350*/  VIADD R0, R54, 0x1800000 ;  /* 0x0180000036007836 */ /* 0x000fe20000000000 */
[----:B------:R-:W-:Y:S04]  /*9360*/  BSSY B1, `(.L_x_124) ;  /* 0x000000d000017945 */ /* 0x000fe80003800000 */
        /* <DEDUP_REMOVED lines=8> */
.L_x_125:
[----:B------:R-:W1:Y:S02]  /*93f0*/  MUFU.RCP R29, R54 ;  /* 0x00000036001d7308 */ /* 0x000e640000001000 */
[----:B-1----:R-:W-:-:S04]  /*9400*/  FFMA R0, R54, R29, -1 ;  /* 0xbf80000036007423 */ /* 0x002fc8000000001d */
[----:B------:R-:W-:-:S04]  /*9410*/  FADD.FTZ R0, -R0, -RZ ;  /* 0x800000ff00007221 */ /* 0x000fc80000010100 */
[----:B------:R-:W-:-:S07]  /*9420*/  FFMA R29, R29, R0, R29 ;  /* 0x000000001d1d7223 */ /* 0x000fce000000001d */
.L_x_126:
[----:B------:R-:W-:Y:S05]  /*9430*/  BSYNC B1 ;  /* 0x0000000000017941 */ /* 0x000fea0003800000 */
.L_x_124:
        /* <DEDUP_REMOVED lines=10> */
.L_x_128:
[----:B------:R-:W1:Y:S02]  /*94e0*/  MUFU.RCP R30, R55 ;  /* 0x00000037001e7308 */ /* 0x000e640000001000 */
[----:B-1----:R-:W-:-:S04]  /*94f0*/  FFMA R0, R55, R30, -1 ;  /* 0xbf80000037007423 */ /* 0x002fc8000000001e */
[----:B------:R-:W-:-:S04]  /*9500*/  FADD.FTZ R3, -R0, -RZ ;  /* 0x800000ff00037221 */ /* 0x000fc80000010100 */
[----:B------:R-:W-:-:S07]  /*9510*/  FFMA R30, R30, R3, R30 ;  /* 0x000000031e1e7223 */ /* 0x000fce000000001e */
.L_x_129:
[----:B------:R-:W-:Y:S05]  /*9520*/  BSYNC B1 ;  /* 0x0000000000017941 */ /* 0x000fea0003800000 */
.L_x_127:
        /* <DEDUP_REMOVED lines=10> */
.L_x_131:
[----:B------:R-:W1:Y:S02]  /*95d0*/  MUFU.RCP R31, R56 ;  /* 0x00000038001f7308 */ /* 0x000e640000001000 */
[----:B-1----:R-:W-:-:S04]  /*95e0*/  FFMA R0, R56, R31, -1 ;  /* 0xbf80000038007423 */ /* 0x002fc8000000001f */
[----:B------:R-:W-:-:S04]  /*95f0*/  FADD.FTZ R0, -R0, -RZ ;  /* 0x800000ff00007221 */ /* 0x000fc80000010100 */
[----:B------:R-:W-:-:S07]  /*9600*/  FFMA R31, R31, R0, R31 ;  /* 0x000000001f1f7223 */ /* 0x000fce000000001f */
.L_x_132:
[----:B------:R-:W-:Y:S05]  /*9610*/  BSYNC B1 ;  /* 0x0000000000017941 */ /* 0x000fea0003800000 */
.L_x_130:
        /* <DEDUP_REMOVED lines=10> */
.L_x_134:
[----:B------:R-:W1:Y:S02]  /*96c0*/  MUFU.RCP R42, R39 ;  /* 0x00000027002a7308 */ /* 0x000e640000001000 */
[----:B-1----:R-:W-:-:S04]  /*96d0*/  FFMA R0, R39, R42, -1 ;  /* 0xbf80000027007423 */ /* 0x002fc8000000002a */
[----:B------:R-:W-:-:S04]  /*96e0*/  FADD.FTZ R3, -R0, -RZ ;  /* 0x800000ff00037221 */ /* 0x000fc80000010100 */
[----:B------:R-:W-:-:S07]  /*96f0*/  FFMA R42, R42, R3, R42 ;  /* 0x000000032a2a7223 */ /* 0x000fce000000002a */
.L_x_135:
[----:B------:R-:W-:Y:S05]  /*9700*/  BSYNC B1 ;  /* 0x0000000000017941 */ /* 0x000fea0003800000 */
.L_x_133:
        /* <DEDUP_REMOVED lines=10> */
.L_x_137:
[----:B------:R-:W1:Y:S02]  /*97b0*/  MUFU.RCP R39, R32 ;  /* 0x0000002000277308 */ /* 0x000e640000001000 */
[----:B-1----:R-:W-:-:S04]  /*97c0*/  FFMA R0, R32, R39, -1 ;  /* 0xbf80000020007423 */ /* 0x002fc80000000027 */
[----:B------:R-:W-:-:S04]  /*97d0*/  FADD.FTZ R0, -R0, -RZ ;  /* 0x800000ff00007221 */ /* 0x000fc80000010100 */
[----:B------:R-:W-:-:S07]  /*97e0*/  FFMA R39, R39, R0, R39 ;  /* 0x0000000027277223 */ /* 0x000fce0000000027 */
.L_x_138:
[----:B------:R-:W-:Y:S05]  /*97f0*/  BSYNC B1 ;  /* 0x0000000000017941 */ /* 0x000fea0003800000 */
.L_x_136:
        /* <DEDUP_REMOVED lines=10> */
.L_x_140:
[----:B------:R-:W1:Y:S02]  /*98a0*/  MUFU.RCP R32, R33 ;  /* 0x0000002100207308 */ /* 0x000e640000001000 */
[----:B-1----:R-:W-:-:S04]  /*98b0*/  FFMA R0, R33, R32, -1 ;  /* 0xbf80000021007423 */ /* 0x002fc80000000020 */
[----:B------:R-:W-:-:S04]  /*98c0*/  FADD.FTZ R3, -R0, -RZ ;  /* 0x800000ff00037221 */ /* 0x000fc80000010100 */
[----:B------:R-:W-:-:S07]  /*98d0*/  FFMA R32, R32, R3, R32 ;  /* 0x0000000320207223 */ /* 0x000fce0000000020 */
.L_x_141:
[----:B------:R-:W-:Y:S05]  /*98e0*/  BSYNC B1 ;  /* 0x0000000000017941 */ /* 0x000fea0003800000 */
.L_x_139:
        /* <DEDUP_REMOVED lines=10> */
.L_x_143:
[----:B------:R-:W1:Y:S02]  /*9990*/  MUFU.RCP R0, R13 ;  /* 0x0000000d00007308 */ /* 0x000e640000001000 */
[----:B-1----:R-:W-:-:S04]  /*99a0*/  FFMA R3, R13, R0, -1 ;  /* 0xbf8000000d037423 */ /* 0x002fc80000000000 */
[----:B------:R-:W-:-:S04]  /*99b0*/  FADD.FTZ R3, -R3, -RZ ;  /* 0x800000ff03037221 */ /* 0x000fc80000010100 */
[----:B------:R-:W-:-:S07]  /*99c0*/  FFMA R33, R0, R3, R0 ;  /* 0x0000000300217223 */ /* 0x000fce0000000000 */
.L_x_144:
[----:B------:R-:W-:Y:S05]  /*99d0*/  BSYNC B1 ;  /* 0x0000000000017941 */ /* 0x000fea0003800000 */
.L_x_142:
        /* <DEDUP_REMOVED lines=10> */
.L_x_146:
[----:B------:R-:W1:Y:S02]  /*9a80*/  MUFU.RCP R3, R14 ;  /* 0x0000000e00037308 */ /* 0x000e640000001000 */
[----:B-1----:R-:W-:-:S04]  /*9a90*/  FFMA R0, R14, R3, -1 ;  /* 0xbf8000000e007423 */ /* 0x002fc80000000003 */
[----:B------:R-:W-:-:S04]  /*9aa0*/  FADD.FTZ R0, -R0, -RZ ;  /* 0x800000ff00007221 */ /* 0x000fc80000010100 */
[----:B------:R-:W-:-:S07]  /*9ab0*/  FFMA R44, R3, R0, R3 ;  /* 0x00000000032c7223 */ /* 0x000fce0000000003 */
.L_x_147:
[----:B------:R-:W-:Y:S05]  /*9ac0*/  BSYNC B1 ;  /* 0x0000000000017941 */ /* 0x000fea0003800000 */
.L_x_145:
        /* <DEDUP_REMOVED lines=10> */
.L_x_149:
[----:B------:R-:W1:Y:S02]  /*9b70*/  MUFU.RCP R0, R15 ;  /* 0x0000000f00007308 */ /* 0x000e640000001000 */
[----:B-1----:R-:W-:-:S04]  /*9b80*/  FFMA R3, R15, R0, -1 ;  /* 0xbf8000000f037423 */ /* 0x002fc80000000000 */
[----:B------:R-:W-:-:S04]  /*9b90*/  FADD.FTZ R3, -R3, -RZ ;  /* 0x800000ff03037221 */ /* 0x000fc80000010100 */
[----:B------:R-:W-:-:S07]  /*9ba0*/  FFMA R13, R0, R3, R0 ;  /* 0x00000003000d7223 */ /* 0x000fce0000000000 */
.L_x_150:
[----:B------:R-:W-:Y:S05]  /*9bb0*/  BSYNC B1 ;  /* 0x0000000000017941 */ /* 0x000fea0003800000 */
.L_x_148:
        /* <DEDUP_REMOVED lines=10> */
.L_x_152:
[----:B------:R-:W1:Y:S02]  /*9c60*/  MUFU.RCP R3, R20 ;  /* 0x0000001400037308 */ /* 0x000e640000001000 */
[----:B-1----:R-:W-:-:S04]  /*9c70*/  FFMA R0, R20, R3, -1 ;  /* 0xbf80000014007423 */ /* 0x002fc80000000003 */
[----:B------:R-:W-:-:S04]  /*9c80*/  FADD.FTZ R0, -R0, -RZ ;  /* 0x800000ff00007221 */ /* 0x000fc80000010100 */
[----:B------:R-:W-:-:S07]  /*9c90*/  FFMA R14, R3, R0, R3 ;  /* 0x00000000030e7223 */ /* 0x000fce0000000003 */
.L_x_153:
[----:B------:R-:W-:Y:S05]  /*9ca0*/  BSYNC B1 ;  /* 0x0000000000017941 */ /* 0x000fea0003800000 */
.L_x_151:
        /* <DEDUP_REMOVED lines=10> */
.L_x_155:
[----:B------:R-:W1:Y:S02]  /*9d50*/  MUFU.RCP R0, R21 ;  /* 0x0000001500007308 */ /* 0x000e640000001000 */
[----:B-1----:R-:W-:-:S04]  /*9d60*/  FFMA R3, R21, R0, -1 ;  /* 0xbf80000015037423 */ /* 0x002fc80000000000 */
[----:B------:R-:W-:-:S04]  /*9d70*/  FADD.FTZ R3, -R3, -RZ ;  /* 0x800000ff03037221 */ /* 0x000fc80000010100 */
[----:B------:R-:W-:-:S07]  /*9d80*/  FFMA R15, R0, R3, R0 ;  /* 0x00000003000f7223 */ /* 0x000fce0000000000 */
.L_x_156:
[----:B------:R-:W-:Y:S05]  /*9d90*/  BSYNC B1 ;  /* 0x0000000000017941 */ /* 0x000fea0003800000 */
.L_x_154:
        /* <DEDUP_REMOVED lines=10> */
.L_x_158:
[----:B------:R-:W1:Y:S02]  /*9e40*/  MUFU.RCP R3, R24 ;  /* 0x0000001800037308 */ /* 0x000e640000001000 */
[----:B-1----:R-:W-:-:S04]  /*9e50*/  FFMA R0, R24, R3, -1 ;  /* 0xbf80000018007423 */ /* 0x002fc80000000003 */
[----:B------:R-:W-:-:S04]  /*9e60*/  FADD.FTZ R0, -R0, -RZ ;  /* 0x800000ff00007221 */ /* 0x000fc80000010100 */
[----:B------:R-:W-:-:S07]  /*9e70*/  FFMA R20, R3, R0, R3 ;  /* 0x0000000003147223 */ /* 0x000fce0000000003 */
.L_x_159:
[----:B------:R-:W-:Y:S05]  /*9e80*/  BSYNC B1 ;  /* 0x0000000000017941 */ /* 0x000fea0003800000 */
.L_x_157:
        /* <DEDUP_REMOVED lines=10> */
.L_x_161:
[----:B------:R-:W1:Y:S02]  /*9f30*/  MUFU.RCP R0, R25 ;  /* 0x0000001900007308 */ /* 0x000e640000001000 */
[----:B-1----:R-:W-:-:S04]  /*9f40*/  FFMA R3, R25, R0, -1 ;  /* 0xbf80000019037423 */ /* 0x002fc80000000000 */
[----:B------:R-:W-:-:S04]  /*9f50*/  FADD.FTZ R3, -R3, -RZ ;  /* 0x800000ff03037221 */ /* 0x000fc80000010100 */
[----:B------:R-:W-:-:S07]  /*9f60*/  FFMA R21, R0, R3, R0 ;  /* 0x0000000300157223 */ /* 0x000fce0000000000 */
.L_x_162:
[----:B------:R-:W-:Y:S05]  /*9f70*/  BSYNC B1 ;  /* 0x0000000000017941 */ /* 0x000fea0003800000 */
.L_x_160:
        /* <DEDUP_REMOVED lines=9> */
.L_x_164:
[----:B------:R-:W1:Y:S02]  /*a010*/  MUFU.RCP R3, R26 ;  /* 0x0000001a00037308 */ /* 0x000e640000001000 */
[----:B-1----:R-:W-:-:S04]  /*a020*/  FFMA R0, R26, R3, -1 ;  /* 0xbf8000001a007423 */ /* 0x002fc80000000003 */
[----:B------:R-:W-:-:S04]  /*a030*/  FADD.FTZ R0, -R0, -RZ ;  /* 0x800000ff00007221 */ /* 0x000fc80000010100 */
[----:B------:R-:W-:-:S07]  /*a040*/  FFMA R0, R3, R0, R3 ;  /* 0x0000000003007223 */ /* 0x000fce0000000003 */
.L_x_165:
[----:B------:R-:W-:Y:S05]  /*a050*/  BSYNC B1 ;  /* 0x0000000000017941 */ /* 0x000fea0003800000 */
.L_x_163:
[----:B------:R-:W-:Y:S02]  /*a060*/  F2FP.SATFINITE.E4M3.F32.PACK_AB_MERGE_C R27, R28, R27, RZ ;  /* 0x0000001b1c1b723e */ /* 0x000fe400048070ff */
[----:B------:R-:W-:Y:S02]  /*a070*/  F2FP.SATFINITE.E4M3.F32.PACK_AB_MERGE_C R29, R30, R29, RZ ;  /* 0x0000001d1e1d723e */ /* 0x000fe400048070ff */
[----:B------:R-:W-:Y:S02]  /*a080*/  F2FP.SATFINITE.E4M3.F32.PACK_AB_MERGE_C R31, R42, R31, RZ ;  /* 0x0000001f2a1f723e */ /* 0x000fe400048070ff */
[----:B------:R-:W-:Y:S02]  /*a090*/  F2FP.SATFINITE.E4M3.F32.PACK_AB_MERGE_C R39, R32, R39, RZ ;  /* 0x000000272027723e */ /* 0x000fe400048070ff */
[----:B------:R-:W-:Y:S02]  /*a0a0*/  F2FP.SATFINITE.E4M3.F32.PACK_AB_MERGE_C R33, R44, R33, RZ ;  /* 0x000000212c21723e */ /* 0x000fe400048070ff */
[----:B------:R-:W-:-:S02]  /*a0b0*/  F2FP.SATFINITE.E4M3.F32.PACK_AB_MERGE_C R13, R14, R13, RZ ;  /* 0x0000000d0e0d723e */ /* 0x000fc400048070ff */
[----:B------:R-:W-:Y:S02]  /*a0c0*/  F2FP.SATFINITE.E4M3.F32.PACK_AB_MERGE_C R15, R20, R15, RZ ;  /* 0x0000000f140f723e */ /* 0x000fe400048070ff */
[----:B------:R-:W-:Y:S01]  /*a0d0*/  F2FP.SATFINITE.E4M3.F32.PACK_AB_MERGE_C R21, R0, R21, RZ ;  /* 0x000000150015723e */ /* 0x000fe200048070ff */
[----:B------:R-:W-:Y:S06]  /*a0e0*/  @P5 BRA `(.L_x_166) ;  /* 0x0000000000045947 */ /* 0x000fec0003800000 */
[----:B------:R-:W-:-:S04]  /*a0f0*/  DEPBAR.LE SB0, 0x1 ;  /* 0x000080400000791a */ /* 0x000fc80000000000 */
.L_x_166:
[----:B------:R-:W-:Y:S05]  /*a100*/  WARPSYNC.ALL ;  /* 0x0000000000007948 */ /* 0x000fea0003800000 */
[----:B------:R-:W-:Y:S06]  /*a110*/  BAR.SYNC.DEFER_BLOCKING 0x1, 0x100 ;  /* 0x0044000000007b1d */ /* 0x000fec0000010000 */
        /* <DEDUP_REMOVED lines=19> */
[----:B------:R-:W-:Y:S02]  /*a250*/  UIADD3 UR4, UR44, 0x5100, URZ ;  /* 0x000051002c047890 */ /* 0x000fe4000fffe03f */
[----:B------:R-:W-:Y:S01]  /*a260*/  UIADD3.X UR9, URZ, UR61, URZ, UP0, !UPT ;  /* 0x0000003d3f097290 */ /* 0x000fe200087fe43f */
[----:B------:R-:W-:Y:S01]  /*a270*/  UMOV UR6, UR42 ;  /* 0x0000002a00067c82 */ /* 0x000fe20008000000 */
[----:B------:R-:W-:-:S07]  /*a280*/  UMOV UR7, UR43 ;  /* 0x0000002b00077c82 */ /* 0x000fce0008000000 */
[----:B------:R1:W-:Y:S02]  /*a290*/  UTMASTG.3D [UR4], [UR8] ;  /* 0x00000004080073b5 */ /* 0x0003e40008010000 */
[----:B-1----:R0:W-:Y:S02]  /*a2a0*/  UTMACMDFLUSH ;  /* 0x00000000000079b7 */ /* 0x0021e40000000000 */
.L_x_168:
[----:B------:R-:W-:Y:S05]  /*a2b0*/  BSYNC B0 ;  /* 0x0000000000007941 */ /* 0x000fea0003800000 */
.L_x_167:
[----:B------:R-:W2:Y:S04]  /*a2c0*/  LDL R4, [R1+0xb4] ;  /* 0x0000b40001047983 */ /* 0x000ea80000100800 */
[----:B------:R-:W3:Y:S01]  /*a2d0*/  LDL R3, [R1+0xb8] ;  /* 0x0000b80001037983 */ /* 0x000ee20000100800 */
[----:B------:R-:W-:Y:S01]  /*a2e0*/  BSSY B0, `(.L_x_169) ;  /* 0x0000036000007945 */ /* 0x000fe20003800000 */
[----:B--2---:R-:W-:Y:S02]  /*a2f0*/  MOV R13, R4 ;  /* 0x00000004000d7202 */ /* 0x004fe40000000f00 */
[----:B---3--:R-:W-:Y:S01]  /*a300*/  MOV R14, R3 ;  /* 0x00000003000e7202 */ /* 0x008fe20000000f00 */
[----:B------:R-:W-:Y:S06]  /*a310*/  @P0 BRA `(.L_x_170) ;  /* 0x0000000000c80947 */ /* 0x000fec0003800000 */
[----:B------:R-:W-:-:S04]  /*a320*/  MOV R0, UR56 ;  /* 0x0000003800007c02 */ /* 0x000fc80008000f00 */
[----:B------:R-:W-:-:S13]  /*a330*/  ISETP.NE.AND P3, PT, R0, 0x3, PT ;  /* 0x000000030000780c */ /* 0x000fda0003f65270 */
[----:B------:R-:W-:Y:S05]  /*a340*/  @!P3 BRA `(.L_x_171) ;  /* 0x000000000004b947 */ /* 0x000fea0003800000 */
[----:B------:R-:W-:Y:S01]  /*a350*/  BPT.TRAP 0x1 ;  /* 0x000000040000795c */ /* 0x000fe20000300000 */
.L_x_171:
[----:B------:R-:W-:Y:S01]  /*a360*/  LEA R13, R4, UR44, 0x3 ;  /* 0x0000002c040d7c11 */ /* 0x000fe2000f8e18ff */
[----:B------:R-:W-:Y:S01]  /*a370*/  BSSY B1, `(.L_x_172) ;  /* 0x0000004000017945 */ /* 0x000fe20003800000 */
[----:B------:R-:W-:-:S04]  /*a380*/  SHF.L.U32 R0, R3, 0x1f, RZ ;  /* 0x0000001f03007819 */ /* 0x000fc800000006ff */
[----:B------:R-:W1:Y:S02]  /*a390*/  SYNCS.PHASECHK.TRANS64.TRYWAIT P2, [R13+URZ+0x80], R0 ;  /* 0x000080000d0075a7 */ /* 0x000e64000804017f */
[----:B-1----:R-:W-:Y:S05]  /*a3a0*/  @!P2 BRA `(.L_x_173) ;  /* 0x00000100002ca947 */ /* 0x002fea0003800000 */
.L_x_628:
[----:B------:R-:W-:Y:S05]  /*a3b0*/  BSYNC B1 ;  /* 0x0000000000017941 */ /* 0x000fea0003800000 */
.L_x_172:
[----:B------:R-:W-:Y:S04]  /*a3c0*/  BSSY B1, `(.L_x_174) ;  /* 0x0000012000017945 */ /* 0x000fe80003800000 */
[----:B------:R-:W-:Y:S05]  /*a3d0*/  @P1 BRA `(.L_x_175) ;  /* 0x0000000000401947 */ /* 0x000fea0003800000 */
[----:B------:R-:W2:Y:S02]  /*a3e0*/  LDL R3, [R1+0xb4] ;  /* 0x0000b40001037983 */ /* 0x000ea40000100800 */
[----:B--2---:R-:W-:-:S04]  /*a3f0*/  LEA R14, R3, R10, 0xc ;  /* 0x0000000a030e7211 */ /* 0x004fc800078e60ff */
[----:B-1----:R-:W-:Y:S01]  /*a400*/  IADD3 R0, R14, UR44, RZ ;  /* 0x0000002c0e007c10 */ /* 0x002fe2000fffe0ff */
[----:B------:R-:W-:Y:S03]  /*a410*/  LDS.U16 R6, [R14+UR44+0x200] ;  /* 0x0002002c0e067984 */ /* 0x000fe60008000400 */
[----:B------:R-:W-:Y:S01]  /*a420*/  IADD3 R15, R0, R11, RZ ;  /* 0x0000000b000f7210 */ /* 0x000fe20007ffe0ff */
[----:B------:R-:W1:Y:S04]  /*a430*/  LDS.U16 R3, [R14+UR44+0x100] ;  /* 0x0001002c0e037984 */ /* 0x000e680008000400 */
        /* <DEDUP_REMOVED lines=10> */
.L_x_175:
[----:B------:R-:W-:Y:S05]  /*a4e0*/  BSYNC B1 ;  /* 0x0000000000017941 */ /* 0x000fea0003800000 */
.L_x_174:
        /* <DEDUP_REMOVED lines=8> */
.L_x_176:
[----:B------:R-:W3:Y:S04]  /*a570*/  LDL.LU R5, [R1+0xb4] ;  /* 0x0000b40001057983 */ /* 0x000ee80000300800 */
[----:B------:R-:W4:Y:S01]  /*a580*/  LDL.LU R4, [R1+0xb8] ;  /* 0x0000b80001047983 */ /* 0x000f220000300800 */
[----:B-1----:R-:W-:Y:S01]  /*a590*/  IADD3 R0, R13, 0xa0, RZ ;  /* 0x000000a00d007810 */ /* 0x002fe20007ffe0ff */
[----:B------:R-:W1:Y:S03]  /*a5a0*/  S2R R3, SR_CgaCtaId ;  /* 0x0000000000037919 */ /* 0x000e660000008800 */
[----:B-1----:R-:W-:-:S04]  /*a5b0*/  PRMT R0, R3, 0x654, R0 ;  /* 0x0000065403007816 */ /* 0x002fc80000000000 */
[----:B--2---:R1:W-:Y:S01]  /*a5c0*/  SYNCS.ARRIVE.TRANS64.RED.A1T0 RZ, [R0+URZ], RZ ;  /* 0x000000ff00ff79a7 */ /* 0x0043e2000810043f */
[----:B---3--:R-:W-:-:S04]  /*a5d0*/  IADD3 R13, R5, 0x1, RZ ;  /* 0x00000001050d7810 */ /* 0x008fc80007ffe0ff */
[----:B------:R-:W-:-:S04]  /*a5e0*/  ISETP.NE.AND P2, PT, R13, 0x4, PT ;  /* 0x000000040d00780c */ /* 0x000fc80003f45270 */
[----:B------:R-:W-:Y:S02]  /*a5f0*/  SEL R14, RZ, 0x1, P2 ;  /* 0x00000001ff0e7807 */ /* 0x000fe40001000000 */
[----:B------:R-:W-:Y:S02]  /*a600*/  SEL R13, R13, RZ, P2 ;  /* 0x000000ff0d0d7207 */ /* 0x000fe40001000000 */
[----:B----4-:R-:W-:-:S03]  /*a610*/  LOP3.LUT R14, R4, R14, RZ, 0x3c, !PT ;  /* 0x0000000e040e7212 */ /* 0x010fc600078e3cff */
[----:B------:R1:W-:Y:S04]  /*a620*/  STL [R1+0xb4], R13 ;  /* 0x0000b40d01007387 */ /* 0x0003e80000100800 */
[----:B------:R1:W-:Y:S02]  /*a630*/  STL [R1+0xb8], R14 ;  /* 0x0000b80e01007387 */ /* 0x0003e40000100800 */
.L_x_170:
[----:B------:R-:W-:Y:S05]  /*a640*/  BSYNC B0 ;  /* 0x0000000000007941 */ /* 0x000fea0003800000 */
.L_x_169:
[----:B-1----:R-:W-:Y:S01]  /*a650*/  F2FP.F16.E4M3.UNPACK_B R0, R6 ;  /* 0x00000006ff00723e */ /* 0x002fe200020006ff */
[C---:B------:R-:W-:Y:S01]  /*a660*/  FMUL R195, R2.reuse, R195 ;  /* 0x000000c302c37220 */ /* 0x040fe20000400000 */
[C---:B------:R-:W-:Y:S01]  /*a670*/  FMUL R3, R2.reuse, R194 ;  /* 0x000000c202037220 */ /* 0x040fe20000400000 */
[----:B------:R-:W-:Y:S01]  /*a680*/  F2FP.F16.E4M3.UNPACK_B R24, R7.H1 ;  /* 0x00000007ff18723e */ /* 0x000fe200030006ff */
[C---:B------:R-:W-:Y:S01]  /*a690*/  FMUL R193, R2.reuse, R193 ;  /* 0x000000c102c17220 */ /* 0x040fe20000400000 */
[--C-:B------:R-:W-:Y:S01]  /*a6a0*/  HADD2.F32 R4, -RZ, R0.reuse.H0_H0 ;  /* 0x20000000ff047230 */ /* 0x100fe20000004100 */
[----:B------:R-:W-:Y:S01]  /*a6b0*/  MOV R46, 0x3bbb989d ;  /* 0x3bbb989d002e7802 */ /* 0x000fe20000000f00 */
[----:B------:R-:W-:Y:S01]  /*a6c0*/  HADD2.F32 R20, -RZ, R0.H1_H1 ;  /* 0x30000000ff147230 */ /* 0x000fe20000004100 */
[----:B------:R-:W-:Y:S01]  /*a6d0*/  F2FP.F16.E4M3.UNPACK_B R0, R6.H1 ;  /* 0x00000006ff00723e */ /* 0x000fe200030006ff */
[----:B------:R-:W-:Y:S01]  /*a6e0*/  FMUL R185, R2, R185 ;  /* 0x000000b902b97220 */ /* 0x000fe20000400000 */
[C---:B------:R-:W-:Y:S01]  /*a6f0*/  FFMA R195, R16.reuse, R4, R195 ;  /* 0x0000000410c37223 */ /* 0x040fe200000000c3 */
[----:B------:R-:W-:Y:S01]  /*a700*/  F2FP.F16.E4M3.UNPACK_B R5, R7 ;  /* 0x00000007ff05723e */ /* 0x000fe200020006ff */
[----:B------:R-:W-:Y:S01]  /*a710*/  FFMA R15, R16, R20, R3 ;  /* 0x00000014100f7223 */ /* 0x000fe20000000003 */
[----:B------:R-:W-:-:S02]  /*a720*/  HADD2.F32 R4, -RZ, R0.H0_H0 ;  /* 0x20000000ff047230 */ /* 0x000fc40000004100 */
[----:B------:R-:W-:Y:S01]  /*a730*/  FMUL R3, R2, R192 ;  /* 0x000000c002037220 */ /* 0x000fe20000400000 */
[----:B------:R-:W-:Y:S01]  /*a740*/  HADD2.F32 R0, -RZ, R0.H1_H1 ;  /* 0x30000000ff007230 */ /* 0x000fe20000004100 */
[----:B------:R-:W-:Y:S01]  /*a750*/  F2FP.F16.E4M3.UNPACK_B R31, R8.H1 ;  /* 0x00000008ff1f723e */ /* 0x000fe200030006ff */
[----:B------:R-:W-:Y:S02]  /*a760*/  HADD2.F32 R26, -RZ, R5.H0_H0 ;  /* 0x20000005ff1a7230 */ /* 0x000fe40000004100 */
[C---:B------:R-:W-:Y:S01]  /*a770*/  FFMA R193, R16.reuse, R4, R193 ;  /* 0x0000000410c17223 */ /* 0x040fe200000000c1 */
[----:B------:R-:W-:Y:S01]  /*a780*/  MOV R4, 0x437c0000 ;  /* 0x437c000000047802 */ /* 0x000fe20000000f00 */
[----:B------:R-:W-:Y:S01]  /*a790*/  FFMA R20, R16, R0, R3 ;  /* 0x0000000010147223 */ /* 0x000fe20000000003 */
[--C-:B------:R-:W-:Y:S02]  /*a7a0*/  HADD2.F32 R0, -RZ, R24.reuse.H0_H0 ;  /* 0x20000018ff007230 */ /* 0x100fe40000004100 */
[----:B------:R-:W-:Y:S01]  /*a7b0*/  FMUL R3, R2, R188 ;  /* 0x000000bc02037220 */ /* 0x000fe20000400000 */
[----:B------:R-:W-:-:S02]  /*a7c0*/  HADD2.F32 R24, -RZ, R24.H1_H1 ;  /* 0x30000018ff187230 */ /* 0x000fc40000004100 */
[----:B------:R-:W-:Y:S01]  /*a7d0*/  FFMA.SAT R29, -R20, R46, 0.5 ;  /* 0x3f000000141d7423 */ /* 0x000fe2000000212e */
[----:B------:R-:W-:Y:S02]  /*a7e0*/  HADD2.F32 R28, -RZ, R5.H1_H1 ;  /* 0x30000005ff1c7230 */ /* 0x000fe40000004100 */
[----:B------:R-:W-:Y:S01]  /*a7f0*/  FMUL R5, R2, R190 ;  /* 0x000000be02057220 */ /* 0x000fe20000400000 */
[--C-:B------:R-:W-:Y:S02]  /*a800*/  HADD2.F32 R32, -RZ, R31.reuse.H0_H0 ;  /* 0x2000001fff207230 */ /* 0x100fe40000004100 */
[----:B------:R-:W-:Y:S01]  /*a810*/  FFMA R24, R16, R24, R3 ;  /* 0x0000001810187223 */ /* 0x000fe20000000003 */
[----:B------:R-:W-:Y:S01]  /*a820*/  FFMA.SAT R3, -R15, R46, 0.5 ;  /* 0x3f0000000f037423 */ /* 0x000fe2000000212e */
[----:B------:R-:W-:Y:S01]  /*a830*/  FFMA.RM R29, R29, R4, 12582913 ;  /* 0x4b4000011d1d7423 */ /* 0x000fe20000004004 */
[----:B------:R-:W-:Y:S01]  /*a840*/  FMUL R191, R2, R191 ;  /* 0x000000bf02bf7220 */ /* 0x000fe20000400000 */
[C---:B------:R-:W-:Y:S01]  /*a850*/  FFMA R21, R16.reuse, R28, R5 ;  /* 0x0000001c10157223 */ /* 0x040fe20000000005 */
[----:B------:R-:W-:Y:S01]  /*a860*/  FFMA.RM R3, R3, R4, 12582913 ;  /* 0x4b40000103037423 */ /* 0x000fe20000004004 */
[----:B------:R-:W-:Y:S01]  /*a870*/  F2FP.F16.E4M3.UNPACK_B R25, R8 ;  /* 0x00000008ff19723e */ /* 0x000fe200020006ff */
[----:B------:R-:W-:Y:S01]  /*a880*/  FFMA R185, R16, R32, R185 ;  /* 0x0000002010b97223 */ /* 0x000fe200000000b9 */
[----:B------:R-:W-:Y:S01]  /*a890*/  FMUL R189, R2, R189 ;  /* 0x000000bd02bd7220 */ /* 0x000fe20000400000 */
[----:B------:R-:W-:Y:S01]  /*a8a0*/  FADD R28, R3, -12583039 ;  /* 0xcb40007f031c7421 */ /* 0x000fe20000000000 */
[----:B------:R-:W-:-:S02]  /*a8b0*/  HADD2.F32 R32, -RZ, R31.H1_H1 ;  /* 0x3000001fff207230 */ /* 0x000fc40000004100 */
[----:B------:R-:W-:Y:S01]  /*a8c0*/  FFMA.SAT R5, -R195, R46, 0.5 ;  /* 0x3f000000c3057423 */ /* 0x000fe2000000212e */
[----:B------:R-:W-:Y:S01]  /*a8d0*/  FADD R31, R29, -12583039 ;  /* 0xcb40007f1d1f7421 */ /* 0x000fe20000000000 */
[C---:B------:R-:W-:Y:S01]  /*a8e0*/  FFMA R191, R16.reuse, R26, R191 ;  /* 0x0000001a10bf7223 */ /* 0x040fe200000000bf */
[--C-:B------:R-:W-:Y:S02]  /*a8f0*/  HADD2.F32 R26, -RZ, R25.reuse.H0_H0 ;  /* 0x20000019ff1a7230 */ /* 0x100fe40000004100 */
[----:B------:R-:W-:Y:S01]  /*a900*/  FFMA R189, R16, R0, R189 ;  /* 0x0000000010bd7223 */ /* 0x000fe200000000bd */
[----:B------:R-:W-:Y:S01]  /*a910*/  FFMA R28, -R15, 1.4426950216293334961, -R28 ;  /* 0x3fb8aa3b0f1c7823 */ /* 0x000fe2000000091c */
[----:B------:R-:W-:Y:S01]  /*a920*/  FFMA.RM R0, R5, R4, 12582913 ;  /* 0x4b40000105007423 */ /* 0x000fe20000004004 */
[----:B------:R-:W-:Y:S02]  /*a930*/  HADD2.F32 R25, -RZ, R25.H1_H1 ;  /* 0x30000019ff197230 */ /* 0x000fe40000004100 */
[----:B------:R-:W-:Y:S01]  /*a940*/  FFMA R31, -R20, 1.4426950216293334961, -R31 ;  /* 0x3fb8aa3b141f7823 */ /* 0x000fe2000000091f */
[----:B------:R-:W-:Y:S01]  /*a950*/  FMUL R5, R2, R186 ;  /* 0x000000ba02057220 */ /* 0x000fe20000400000 */
[-C--:B------:R-:W-:Y:S01]  /*a960*/  FFMA.SAT R35, -R21, R46.reuse, 0.5 ;  /* 0x3f00000015237423 */ /* 0x080fe2000000212e */
[----:B------:R-:W-:Y:S01]  /*a970*/  FFMA.SAT R39, -R24, R46, 0.5 ;  /* 0x3f00000018277423 */ /* 0x000fe2000000212e */
[C---:B------:R-:W-:Y:S01]  /*a980*/  FMUL R187, R2.reuse, R187 ;  /* 0x000000bb02bb7220 */ /* 0x040fe20000400000 */
[----:B------:R-:W-:Y:S01]  /*a990*/  FFMA R28, -R15, 1.925963033500011079e-08, R28 ;  /* 0x32a570600f1c7823 */ /* 0x000fe2000000011c */
[----:B------:R-:W-:Y:S01]  /*a9a0*/  FMUL R15, R2, R184 ;  /* 0x000000b8020f7220 */ /* 0x000fe20000400000 */
[----:B------:R-:W-:Y:S01]  /*a9b0*/  FFMA R31, -R20, 1.925963033500011079e-08, R31 ;  /* 0x32a57060141f7823 */ /* 0x000fe2000000011f */
[C---:B------:R-:W-:Y:S01]  /*a9c0*/  FFMA R25, R16.reuse, R25, R5 ;  /* 0x0000001910197223 */ /* 0x040fe20000000005 */
[-C--:B------:R-:W-:Y:S01]  /*a9d0*/  FFMA.RM R35, R35, R4.reuse, 12582913 ;  /* 0x4b40000123237423 */ /* 0x080fe20000004004 */
[----:B------:R-:W-:Y:S01]  /*a9e0*/  FFMA.RM R39, R39, R4, 12582913 ;  /* 0x4b40000127277423 */ /* 0x000fe20000004004 */
[C---:B------:R-:W-:Y:S01]  /*a9f0*/  FFMA R187, R16.reuse, R26, R187 ;  /* 0x0000001a10bb7223 */ /* 0x040fe200000000bb */
[-C--:B------:R-:W-:Y:S01]  /*aa00*/  F2FP.F16.E4M3.UNPACK_B R42, R9.reuse.H1 ;  /* 0x00000009ff2a723e */ /* 0x080fe200030006ff */
[----:B------:R-:W-:Y:S01]  /*aa10*/  FFMA R15, R16, R32, R15 ;  /* 0x00000020100f7223 */ /* 0x000fe2000000000f */
[----:B------:R1:W-:Y:S01]  /*aa20*/  MUFU.EX2 R20, R31 ;  /* 0x0000001f00147308 */ /* 0x0003e20000000800 */
[----:B------:R-:W-:Y:S01]  /*aa30*/  FADD R32, R35, -12583039 ;  /* 0xcb40007f23207421 */ /* 0x000fe20000000000 */
[-C--:B------:R-:W-:Y:S01]  /*aa40*/  FFMA.SAT R43, -R25, R46.reuse, 0.5 ;  /* 0x3f000000192b7423 */ /* 0x080fe2000000212e */
[----:B------:R-:W-:Y:S01]  /*aa50*/  FFMA.SAT R41, -R187, R46, 0.5 ;  /* 0x3f000000bb297423 */ /* 0x000fe2000000212e */
[----:B------:R-:W-:Y:S01]  /*aa60*/  F2FP.F16.E4M3.UNPACK_B R36, R9 ;  /* 0x00000009ff24723e */ /* 0x000fe200020006ff */
[----:B------:R-:W-:-:S02]  /*aa70*/  HADD2.F32 R38, -RZ, R42.H0_H0 ;  /* 0x2000002aff267230 */ /* 0x000fc40000004100 */
[----:B------:R-:W-:Y:S01]  /*aa80*/  FMUL R181, R2, R181 ;  /* 0x000000b502b57220 */ /* 0x000fe20000400000 */
[----:B------:R-:W-:Y:S01]  /*aa90*/  FFMA R32, -R21, 1.4426950216293334961, -R32 ;  /* 0x3fb8aa3b15207823 */ /* 0x000fe20000000920 */
[-C--:B------:R-:W-:Y:S01]  /*aaa0*/  FFMA.RM R43, R43, R4.reuse, 12582913 ;  /* 0x4b4000012b2b7423 */ /* 0x080fe20000004004 */
[----:B-1----:R-:W-:Y:S01]  /*aab0*/  FADD R31, R39, -12583039 ;  /* 0xcb40007f271f7421 */ /* 0x002fe20000000000 */
[----:B------:R-:W-:Y:S01]  /*aac0*/  FFMA.RM R41, R41, R4, 12582913 ;  /* 0x4b40000129297423 */ /* 0x000fe20000004004 */
[----:B------:R-:W-:Y:S01]  /*aad0*/  FADD R26, R0, -12583039 ;  /* 0xcb40007f001a7421 */ /* 0x000fe20000000000 */
[--C-:B------:R-:W-:Y:S02]  /*aae0*/  HADD2.F32 R34, -RZ, R36.reuse.H0_H0 ;  /* 0x20000024ff227230 */ /* 0x100fe40000004100 */
[----:B------:R-:W-:Y:S01]  /*aaf0*/  FFMA R31, -R24, 1.4426950216293334961, -R31 ;  /* 0x3fb8aa3b181f7823 */ /* 0x000fe2000000091f */
[----:B------:R-:W-:Y:S01]  /*ab00*/  FFMA R181, R16, R38, R181 ;  /* 0x0000002610b57223 */ /* 0x000fe200000000b5 */
[----:B------:R-:W-:Y:S01]  /*ab10*/  FFMA R32, -R21, 1.925963033500011079e-08, R32 ;  /* 0x32a5706015207823 */ /* 0x000fe20000000120 */
[----:B------:R-:W-:-:S02]  /*ab20*/  HADD2.F32 R36, -RZ, R36.H1_H1 ;  /* 0x30000024ff247230 */ /* 0x000fc40000004100 */
[----:B------:R-:W-:Y:S01]  /*ab30*/  FFMA R31, -R24, 1.925963033500011079e-08, R31 ;  /* 0x32a57060181f7823 */ /* 0x000fe2000000011f */
[----:B------:R-:W-:Y:S01]  /*ab40*/  FADD R38, R43, -12583039 ;  /* 0xcb40007f2b267421 */ /* 0x000fe20000000000 */
[----:B------:R-:W-:Y:S01]  /*ab50*/  FMUL R21, R2, R182 ;  /* 0x000000b602157220 */ /* 0x000fe20000400000 */
[----:B------:R-:W-:Y:S01]  /*ab60*/  FADD R24, R41, -12583039 ;  /* 0xcb40007f29187421 */ /* 0x000fe20000000000 */
[----:B------:R-:W-:Y:S01]  /*ab70*/  FFMA R26, -R195, 1.4426950216293334961, -R26 ;  /* 0x3fb8aa3bc31a7823 */ /* 0x000fe2000000091a */
[-C--:B------:R-:W-:Y:S01]  /*ab80*/  FFMA.SAT R45, -R185, R46.reuse, 0.5 ;  /* 0x3f000000b92d7423 */ /* 0x080fe2000000212e */
[----:B------:R-:W-:Y:S01]  /*ab90*/  FFMA R38, -R25, 1.4426950216293334961, -R38 ;  /* 0x3fb8aa3b19267823 */ /* 0x000fe20000000926 */
[----:B------:R-:W-:Y:S01]  /*aba0*/  FFMA.SAT R27, -R193, R46, 0.5 ;  /* 0x3f000000c11b7423 */ /* 0x000fe2000000212e */
[----:B------:R-:W-:Y:S01]  /*abb0*/  FFMA R21, R16, R36, R21 ;  /* 0x0000002410157223 */ /* 0x000fe20000000015 */
[----:B------:R-:W-:Y:S01]  /*abc0*/  FFMA R36, -R187, 1.4426950216293334961, -R24 ;  /* 0x3fb8aa3bbb247823 */ /* 0x000fe20000000918 */
[----:B------:R-:W-:Y:S01]  /*abd0*/  FFMA R26, -R195, 1.925963033500011079e-08, R26 ;  /* 0x32a57060c31a7823 */ /* 0x000fe2000000011a */
[----:B------:R1:W-:Y:S01]  /*abe0*/  MUFU.EX2 R24, R31 ;  /* 0x0000001f00187308 */ /* 0x0003e20000000800 */
[----:B------:R-:W-:Y:S01]  /*abf0*/  FFMA.SAT R47, -R15, R46, 0.5 ;  /* 0x3f0000000f2f7423 */ /* 0x000fe2000000212e */
[----:B------:R-:W-:Y:S01]  /*ac00*/  FFMA.RM R45, R45, R4, 12582913 ;  /* 0x4b4000012d2d7423 */ /* 0x000fe20000004004 */
[----:B------:R-:W-:Y:S01]  /*ac10*/  FFMA R38, -R25, 1.925963033500011079e-08, R38 ;  /* 0x32a5706019267823 */ /* 0x000fe20000000126 */
[C---:B------:R-:W-:Y:S01]  /*ac20*/  FMUL R25, R2.reuse, R180 ;  /* 0x000000b402197220 */ /* 0x040fe20000400000 */
[----:B------:R-:W-:Y:S01]  /*ac30*/  FFMA.RM R5, R27, R4, 12582913 ;  /* 0x4b4000011b057423 */ /* 0x000fe20000004004 */
[----:B------:R-:W-:Y:S01]  /*ac40*/  FFMA.SAT R33, -R191, R46, 0.5 ;  /* 0x3f000000bf217423 */ /* 0x000fe2000000212e */
[----:B------:R-:W-:Y:S01]  /*ac50*/  FMUL R183, R2, R183 ;  /* 0x000000b702b77220 */ /* 0x000fe20000400000 */
[----:B------:R2:W3:Y:S01]  /*ac60*/  MUFU.EX2 R27, R26 ;  /* 0x0000001a001b7308 */ /* 0x0004e20000000800 */
[----:B-1----:R-:W-:-:S02]  /*ac70*/  HADD2.F32 R31, -RZ, R42.H1_H1 ;  /* 0x3000002aff1f7230 */ /* 0x002fc40000004100 */
[-C--:B------:R-:W-:Y:S01]  /*ac80*/  FFMA.RM R47, R47, R4.reuse, 12582913 ;  /* 0x4b4000012f2f7423 */ /* 0x080fe20000004004 */
[----:B------:R-:W-:Y:S01]  /*ac90*/  FADD R40, R45, -12583039 ;  /* 0xcb40007f2d287421 */ /* 0x000fe20000000000 */
[----:B------:R-:W-:Y:S01]  /*aca0*/  FFMA.RM R33, R33, R4, 12582913 ;  /* 0x4b40000121217423 */ /* 0x000fe20000004004 */
[C---:B------:R-:W-:Y:S01]  /*acb0*/  FFMA R183, R16.reuse, R34, R183 ;  /* 0x0000002210b77223 */ /* 0x040fe200000000b7 */
[----:B------:R-:W-:Y:S01]  /*acc0*/  FFMA R25, R16, R31, R25 ;  /* 0x0000001f10197223 */ /* 0x000fe20000000019 */
[----:B------:R-:W-:Y:S01]  /*acd0*/  FADD R42, R47, -12583039 ;  /* 0xcb40007f2f2a7421 */ /* 0x000fe20000000000 */
[----:B------:R-:W-:Y:S01]  /*ace0*/  FFMA R40, -R185, 1.4426950216293334961, -R40 ;  /* 0x3fb8aa3bb9287823 */ /* 0x000fe20000000928 */
[-C--:B------:R-:W-:Y:S01]  /*acf0*/  FFMA.SAT R37, -R189, R46.reuse, 0.5 ;  /* 0x3f000000bd257423 */ /* 0x080fe2000000212e */
[-C--:B------:R-:W-:Y:S01]  /*ad00*/  FFMA.SAT R51, -R181, R46.reuse, 0.5 ;  /* 0x3f000000b5337423 */ /* 0x080fe2000000212e */
[-C--:B------:R-:W-:Y:S01]  /*ad10*/  FFMA.SAT R53, -R25, R46.reuse, 0.5 ;  /* 0x3f00000019357423 */ /* 0x080fe2000000212e */
[----:B--2---:R-:W-:Y:S01]  /*ad20*/  FADD R26, R33, -12583039 ;  /* 0xcb40007f211a7421 */ /* 0x004fe20000000000 */
[-C--:B------:R-:W-:Y:S01]  /*ad30*/  FFMA.SAT R31, -R183, R46.reuse, 0.5 ;  /* 0x3f000000b71f7423 */ /* 0x080fe2000000212e */
[----:B------:R-:W-:Y:S01]  /*ad40*/  FFMA R42, -R15, 1.4426950216293334961, -R42 ;  /* 0x3fb8aa3b0f2a7823 */ /* 0x000fe2000000092a */
[----:B------:R-:W-:Y:S01]  /*ad50*/  FFMA.SAT R49, -R21, R46, 0.5 ;  /* 0x3f00000015317423 */ /* 0x000fe2000000212e */
[----:B------:R-:W-:Y:S01]  /*ad60*/  FFMA R40, -R185, 1.925963033500011079e-08, R40 ;  /* 0x32a57060b9287823 */ /* 0x000fe20000000128 */
[-C--:B------:R-:W-:Y:S01]  /*ad70*/  FFMA.RM R37, R37, R4.reuse, 12582913 ;  /* 0x4b40000125257423 */ /* 0x080fe20000004004 */
[-C--:B------:R-:W-:Y:S01]  /*ad80*/  FFMA.RM R51, R51, R4.reuse, 12582913 ;  /* 0x4b40000133337423 */ /* 0x080fe20000004004 */
[-C--:B------:R-:W-:Y:S01]  /*ad90*/  FFMA.RM R53, R53, R4.reuse, 12582913 ;  /* 0x4b40000135357423 */ /* 0x080fe20000004004 */
[----:B------:R-:W-:Y:S01]  /*ada0*/  FFMA R26, -R191, 1.4426950216293334961, -R26 ;  /* 0x3fb8aa3bbf1a7823 */ /* 0x000fe2000000091a */
[-C--:B------:R-:W-:Y:S01]  /*adb0*/  FFMA.RM R31, R31, R4.reuse, 12582913 ;  /* 0x4b4000011f1f7423 */ /* 0x080fe20000004004 */
[----:B------:R-:W-:Y:S01]  /*adc0*/  FFMA R42, -R15, 1.925963033500011079e-08, R42 ;  /* 0x32a570600f2a7823 */ /* 0x000fe2000000012a */
[----:B------:R-:W-:Y:S01]  /*add0*/  FFMA.RM R49, R49, R4, 12582913 ;  /* 0x4b40000131317423 */ /* 0x000fe20000004004 */
[----:B------:R-:W-:Y:S01]  /*ade0*/  SHF.L.U32 R0, R0, 0x17, RZ ;  /* 0x0000001700007819 */ /* 0x000fe200000006ff */
[----:B------:R1:W-:Y:S01]  /*adf0*/  MUFU.EX2 R15, R40 ;  /* 0x00000028000f7308 */ /* 0x0003e20000000800 */
[----:B------:R-:W-:Y:S01]  /*ae00*/  FADD R30, R5, -12583039 ;  /* 0xcb40007f051e7421 */ /* 0x000fe20000000000 */
[----:B------:R-:W-:Y:S01]  /*ae10*/  FADD R34, R37, -12583039 ;  /* 0xcb40007f25227421 */ /* 0x000fe20000000000 */
[----:B------:R-:W-:Y:S01]  /*ae20*/  FADD R4, R51, -12583039 ;  /* 0xcb40007f33047421 */ /* 0x000fe20000000000 */
[----:B------:R-:W-:Y:S01]  /*ae30*/  FFMA R26, -R191, 1.925963033500011079e-08, R26 ;  /* 0x32a57060bf1a7823 */ /* 0x000fe2000000011a */
[----:B------:R-:W-:Y:S01]  /*ae40*/  FADD R44, R31, -12583039 ;  /* 0xcb40007f1f2c7421 */ /* 0x000fe20000000000 */
[----:B------:R-:W-:Y:S01]  /*ae50*/  FADD R46, R49, -12583039 ;  /* 0xcb40007f312e7421 */ /* 0x000fe20000000000 */
[----:B---3--:R-:W-:Y:S01]  /*ae60*/  FFMA R27, R0, R27, 1 ;  /* 0x3f800000001b7423 */ /* 0x008fe2000000001b */
[----:B------:R-:W2:Y:S01]  /*ae70*/  MUFU.EX2 R28, R28 ;  /* 0x0000001c001c7308 */ /* 0x000ea20000000800 */
[----:B-1----:R-:W-:Y:S01]  /*ae80*/  FADD R40, R53, -12583039 ;  /* 0xcb40007f35287421 */ /* 0x002fe20000000000 */
[----:B------:R-:W-:Y:S01]  /*ae90*/  FFMA R30, -R193, 1.4426950216293334961, -R30 ;  /* 0x3fb8aa3bc11e7823 */ /* 0x000fe2000000091e */
[----:B------:R-:W-:Y:S01]  /*aea0*/  FFMA R34, -R189, 1.4426950216293334961, -R34 ;  /* 0x3fb8aa3bbd227823 */ /* 0x000fe20000000922 */
[----:B------:R-:W-:Y:S01]  /*aeb0*/  FFMA R4, -R181, 1.4426950216293334961, -R4 ;  /* 0x3fb8aa3bb5047823 */ /* 0x000fe20000000904 */
[----:B------:R-:W-:Y:S01]  /*aec0*/  FFMA R40, -R25, 1.4426950216293334961, -R40 ;  /* 0x3fb8aa3b19287823 */ /* 0x000fe20000000928 */
[----:B------:R-:W-:Y:S01]  /*aed0*/  FFMA R44, -R183, 1.4426950216293334961, -R44 ;  /* 0x3fb8aa3bb72c7823 */ /* 0x000fe2000000092c */
[----:B------:R-:W-:Y:S01]  /*aee0*/  FFMA R46, -R21, 1.4426950216293334961, -R46 ;  /* 0x3fb8aa3b152e7823 */ /* 0x000fe2000000092e */
[----:B------:R-:W1:Y:S01]  /*aef0*/  MUFU.EX2 R26, R26 ;  /* 0x0000001a001a7308 */ /* 0x000e620000000800 */
[----:B------:R-:W-:Y:S01]  /*af00*/  FFMA R30, -R193, 1.925963033500011079e-08, R30 ;  /* 0x32a57060c11e7823 */ /* 0x000fe2000000011e */
[----:B------:R-:W-:Y:S01]  /*af10*/  FFMA R34, -R189, 1.925963033500011079e-08, R34 ;  /* 0x32a57060bd227823 */ /* 0x000fe20000000122 */
[----:B------:R-:W-:Y:S01]  /*af20*/  FFMA R36, -R187, 1.925963033500011079e-08, R36 ;  /* 0x32a57060bb247823 */ /* 0x000fe20000000124 */
[----:B------:R-:W-:Y:S01]  /*af30*/  FFMA R4, -R181, 1.925963033500011079e-08, R4 ;  /* 0x32a57060b5047823 */ /* 0x000fe20000000104 */
[----:B------:R-:W-:Y:S01]  /*af40*/  FFMA R40, -R25, 1.925963033500011079e-08, R40 ;  /* 0x32a5706019287823 */ /* 0x000fe20000000128 */
[----:B------:R-:W-:Y:S01]  /*af50*/  IADD3 R0, R27, 0x1800000, RZ ;  /* 0x018000001b007810 */ /* 0x000fe20007ffe0ff */
[----:B------:R-:W-:Y:S01]  /*af60*/  FFMA R44, -R183, 1.925963033500011079e-08, R44 ;  /* 0x32a57060b72c7823 */ /* 0x000fe2000000012c */
[----:B------:R-:W-:Y:S01]  /*af70*/  FFMA R46, -R21, 1.925963033500011079e-08, R46 ;  /* 0x32a57060152e7823 */ /* 0x000fe2000000012e */
[----:B------:R-:W3:Y:S01]  /*af80*/  MUFU.EX2 R30, R30 ;  /* 0x0000001e001e7308 */ /* 0x000ee20000000800 */
[----:B------:R-:W-:Y:S01]  /*af90*/  LOP3.LUT R0, R0, 0x7f800000, RZ, 0xc0, !PT ;  /* 0x7f80000000007812 */ /* 0x000fe200078ec0ff */
[----:B------:R-:W-:Y:S01]  /*afa0*/  BSSY B1, `(.L_x_177) ;  /* 0x0000033000017945 */ /* 0x000fe20003800000 */
[----:B------:R-:W-:-:S02]  /*afb0*/  SHF.L.U32 R3, R3, 0x17, RZ ;  /* 0x0000001703037819 */ /* 0x000fc400000006ff */
[----:B------:R-:W-:Y:S02]  /*afc0*/  ISETP.GT.U32.AND P2, PT, R0, 0x1ffffff, PT ;  /* 0x01ffffff0000780c */ /* 0x000fe40003f44070 */
[----:B------:R-:W-:Y:S01]  /*afd0*/  SHF.L.U32 R33, R33, 0x17, RZ ;  /* 0x0000001721217819 */ /* 0x000fe200000006ff */
[----:B------:R1:W4:Y:S01]  /*afe0*/  MUFU.EX2 R21, R44 ;  /* 0x0000002c00157308 */ /* 0x0003220000000800 */
[----:B--2---:R-:W-:Y:S01]  /*aff0*/  FFMA R48, R3, R28, 1 ;  /* 0x3f80000003307423 */ /* 0x004fe2000000001c */
[----:B------:R-:W-:Y:S02]  /*b000*/  SHF.L.U32 R39, R39, 0x17, RZ ;  /* 0x0000001727277819 */ /* 0x000fe400000006ff */
[----:B------:R-:W-:Y:S02]  /*b010*/  SHF.L.U32 R28, R45, 0x17, RZ ;  /* 0x000000172d1c7819 */ /* 0x000fe400000006ff */
[----:B------:R-:W-:Y:S01]  /*b020*/  SHF.L.U32 R5, R5, 0x17, RZ ;  /* 0x0000001705057819 */ /* 0x000fe200000006ff */
[----:B------:R-:W-:Y:S01]  /*b030*/  FFMA R39, R39, R24, 1 ;  /* 0x3f80000027277423 */ /* 0x000fe20000000018 */
[----:B------:R-:W2:Y:S01]  /*b040*/  MUFU.EX2 R32, R32 ;  /* 0x0000002000207308 */ /* 0x000ea20000000800 */
[----:B-1----:R-:W-:Y:S01]  /*b050*/  FFMA R44, R33, R26, 1 ;  /* 0x3f800000212c7423 */ /* 0x002fe2000000001a */
[----:B------:R-:W-:Y:S01]  /*b060*/  FFMA R28, R28, R15, 1 ;  /* 0x3f8000001c1c7423 */ /* 0x000fe2000000000f */
[----:B------:R-:W-:Y:S01]  /*b070*/  SHF.L.U32 R26, R31, 0x17, RZ ;  /* 0x000000171f1a7819 */ /* 0x000fe200000006ff */
[----:B---3--:R-:W-:Y:S01]  /*b080*/  FFMA R30, R5, R30, 1 ;  /* 0x3f800000051e7423 */ /* 0x008fe2000000001e */
[----:B------:R-:W-:-:S02]  /*b090*/  SHF.L.U32 R29, R29, 0x17, RZ ;  /* 0x000000171d1d7819 */ /* 0x000fc400000006ff */
[----:B------:R-:W-:Y:S01]  /*b0a0*/  SHF.L.U32 R35, R35, 0x17, RZ ;  /* 0x0000001723237819 */ /* 0x000fe200000006ff */
[----:B------:R-:W-:Y:S01]  /*b0b0*/  MUFU.EX2 R34, R34 ;  /* 0x0000002200227308 */ /* 0x000fe20000000800 */
[----:B------:R-:W-:Y:S01]  /*b0c0*/  SHF.L.U32 R37, R37, 0x17, RZ ;  /* 0x0000001725257819 */ /* 0x000fe200000006ff */
[----:B----4-:R-:W-:Y:S01]  /*b0d0*/  FFMA R26, R26, R21, 1 ;  /* 0x3f8000001a1a7423 */ /* 0x010fe20000000015 */
[----:B------:R-:W-:Y:S01]  /*b0e0*/  SHF.L.U32 R41, R41, 0x17, RZ ;  /* 0x0000001729297819 */ /* 0x000fe200000006ff */
[----:B------:R-:W-:Y:S01]  /*b0f0*/  FFMA R29, R29, R20, 1 ;  /* 0x3f8000001d1d7423 */ /* 0x000fe20000000014 */
[----:B------:R-:W-:Y:S02]  /*b100*/  SHF.L.U32 R43, R43, 0x17, RZ ;  /* 0x000000172b2b7819 */ /* 0x000fe400000006ff */
[----:B------:R-:W-:Y:S01]  /*b110*/  SHF.L.U32 R47, R47, 0x17, RZ ;  /* 0x000000172f2f7819 */ /* 0x000fe200000006ff */
[----:B------:R-:W1:Y:S01]  /*b120*/  MUFU.EX2 R36, R36 ;  /* 0x0000002400247308 */ /* 0x000e620000000800 */
[----:B------:R-:W-:Y:S01]  /*b130*/  SHF.L.U32 R24, R49, 0x17, RZ ;  /* 0x0000001731187819 */ /* 0x000fe200000006ff */
[----:B--2---:R-:W-:Y:S01]  /*b140*/  FFMA R33, R35, R32, 1 ;  /* 0x3f80000023217423 */ /* 0x004fe20000000020 */
[----:B------:R-:W-:-:S02]  /*b150*/  SHF.L.U32 R51, R51, 0x17, RZ ;  /* 0x0000001733337819 */ /* 0x000fc400000006ff */
[----:B------:R-:W-:-:S03]  /*b160*/  SHF.L.U32 R15, R53, 0x17, RZ ;  /* 0x00000017350f7819 */ /* 0x000fc600000006ff */
[----:B------:R-:W2:Y:S08]  /*b170*/  MUFU.EX2 R38, R38 ;  /* 0x0000002600267308 */ /* 0x000eb00000000800 */
[----:B------:R-:W3:Y:S01]  /*b180*/  MUFU.EX2 R42, R42 ;  /* 0x0000002a002a7308 */ /* 0x000ee20000000800 */
[----:B-1----:R-:W-:-:S07]  /*b190*/  FFMA R50, R41, R36, 1 ;  /* 0x3f80000029327423 */ /* 0x002fce0000000024 */
[----:B------:R1:W4:Y:S01]  /*b1a0*/  MUFU.EX2 R25, R46 ;  /* 0x0000002e00197308 */ /* 0x0003220000000800 */
[----:B--2---:R-:W-:-:S07]  /*b1b0*/  FFMA R43, R43, R38, 1 ;  /* 0x3f8000002b2b7423 */ /* 0x004fce0000000026 */
[----:B------:R-:W2:Y:S01]  /*b1c0*/  MUFU.EX2 R4, R4 ;  /* 0x0000000400047308 */ /* 0x000ea20000000800 */
[----:B-1----:R-:W-:Y:S01]  /*b1d0*/  FFMA R46, R37, R34, 1 ;  /* 0x3f800000252e7423 */ /* 0x002fe20000000022 */
[----:B---3--:R-:W-:-:S06]  /*b1e0*/  FFMA R47, R47, R42, 1 ;  /* 0x3f8000002f2f7423 */ /* 0x008fcc000000002a */
[----:B------:R-:W1:Y:S01]  /*b1f0*/  MUFU.EX2 R40, R40 ;  /* 0x0000002800287308 */ /* 0x000e620000000800 */
[----:B----4-:R-:W-:Y:S01]  /*b200*/  FFMA R24, R24, R25, 1 ;  /* 0x3f80000018187423 */ /* 0x010fe20000000019 */
[----:B--2---:R-:W-:Y:S01]  /*b210*/  FFMA R21, R51, R4, 1 ;  /* 0x3f80000033157423 */ /* 0x004fe20000000004 */
[----:B-1----:R-:W-:Y:S01]  /*b220*/  FFMA R15, R15, R40, 1 ;  /* 0x3f8000000f0f7423 */ /* 0x002fe20000000028 */
[----:B------:R-:W-:Y:S06]  /*b230*/  @P2 BRA `(.L_x_178) ;  /* 0x0000000000142947 */ /* 0x000fec0003800000 */
[----:B------:R-:W-:Y:S02]  /*b240*/  MOV R0, R27 ;  /* 0x0000001b00007202 */ /* 0x000fe40000000f00 */
[----:B------:R-:W-:-:S07]  /*b250*/  MOV R4, 0xb270 ;  /* 0x0000b27000047802 */ /* 0x000fce0000000f00 */
[----:B------:R-:W-:Y:S05]  /*b260*/  CALL.REL.NOINC `($__internal_0_$__cuda_sm20_rcp_rn_f32_slowpath) ;  /* 0x000000f800e87944 */ /* 0x000fea0003c00000 */
[----:B------:R-:W-:Y:S01]  /*b270*/  MOV R20, R0 ;  /* 0x0000000000147202 */ /* 0x000fe20000000f00 */
[----:B------:R-:W-:Y:S06]  /*b280*/  BRA `(.L_x_179) ;  /* 0x0000000000107947 */ /* 0x000fec0003800000 */
.L_x_178:
[----:B------:R-:W1:Y:S02]  /*b290*/  MUFU.RCP R20, R27 ;  /* 0x0000001b00147308 */ /* 0x000e640000001000 */
[----:B-1----:R-:W-:-:S04]  /*b2a0*/  FFMA R0, R27, R20, -1 ;  /* 0xbf8000001b007423 */ /* 0x002fc80000000014 */
[----:B------:R-:W-:-:S04]  /*b2b0*/  FADD.FTZ R3, -R0, -RZ ;  /* 0x800000ff00037221 */ /* 0x000fc80000010100 */
[----:B------:R-:W-:-:S07]  /*b2c0*/  FFMA R20, R20, R3, R20 ;  /* 0x0000000314147223 */ /* 0x000fce0000000014 */
.L_x_179:
[----:B------:R-:W-:Y:S05]  /*b2d0*/  BSYNC B1 ;  /* 0x0000000000017941 */ /* 0x000fea0003800000 */
.L_x_177:
        /* <DEDUP_REMOVED lines=10> */
.L_x_181:
[----:B------:R-:W1:Y:S02]  /*b380*/  MUFU.RCP R25, R48 ;  /* 0x0000003000197308 */ /* 0x000e640000001000 */
[----:B-1----:R-:W-:-:S04]  /*b390*/  FFMA R0, R48, R25, -1 ;  /* 0xbf80000030007423 */ /* 0x002fc80000000019 */
[----:B------:R-:W-:-:S04]  /*b3a0*/  FADD.FTZ R0, -R0, -RZ ;  /* 0x800000ff00007221 */ /* 0x000fc80000010100 */
[----:B------:R-:W-:-:S07]  /*b3b0*/  FFMA R25, R25, R0, R25 ;  /* 0x0000000019197223 */ /* 0x000fce0000000019 */
.L_x_182:
[----:B------:R-:W-:Y:S05]  /*b3c0*/  BSYNC B1 ;  /* 0x0000000000017941 */ /* 0x000fea0003800000 */
.L_x_180:
        /* <DEDUP_REMOVED lines=10> */
.L_x_184:
[----:B------:R-:W1:Y:S02]  /*b470*/  MUFU.RCP R27, R30 ;  /* 0x0000001e001b7308 */ /* 0x000e640000001000 */
[----:B-1----:R-:W-:-:S04]  /*b480*/  FFMA R0, R30, R27, -1 ;  /* 0xbf8000001e007423 */ /* 0x002fc8000000001b */
[----:B------:R-:W-:-:S04]  /*b490*/  FADD.FTZ R0, -R0, -RZ ;  /* 0x800000ff00007221 */ /* 0x000fc80000010100 */
[----:B------:R-:W-:-:S07]  /*b4a0*/  FFMA R27, R27, R0, R27 ;  /* 0x000000001b1b7223 */ /* 0x000fce000000001b */
.L_x_185:
[----:B------:R-:W-:Y:S05]  /*b4b0*/  BSYNC B1 ;  /* 0x0000000000017941 */ /* 0x000fea0003800000 */
.L_x_183:
        /* <DEDUP_REMOVED lines=10> */
.L_x_187:
[----:B------:R-:W1:Y:S02]  /*b560*/  MUFU.RCP R30, R29 ;  /* 0x0000001d001e7308 */ /* 0x000e640000001000 */
[----:B-1----:R-:W-:-:S04]  /*b570*/  FFMA R0, R29, R30, -1 ;  /* 0xbf8000001d007423 */ /* 0x002fc8000000001e */
[----:B------:R-:W-:-:S04]  /*b580*/  FADD.FTZ R3, -R0, -RZ ;  /* 0x800000ff00037221 */ /* 0x000fc80000010100 */
[----:B------:R-:W-:-:S07]  /*b590*/  FFMA R30, R30, R3, R30 ;  /* 0x000000031e1e7223 */ /* 0x000fce000000001e */
.L_x_188:
[----:B------:R-:W-:Y:S05]  /*b5a0*/  BSYNC B1 ;  /* 0x0000000000017941 */ /* 0x000fea0003800000 */
.L_x_186:
        /* <DEDUP_REMOVED lines=10> */
.L_x_190:
[----:B------:R-:W1:Y:S02]  /*b650*/  MUFU.RCP R29, R44 ;  /* 0x0000002c001d7308 */ /* 0x000e640000001000 */
[----:B-1----:R-:W-:-:S04]  /*b660*/  FFMA R0, R44, R29, -1 ;  /* 0xbf8000002c007423 */ /* 0x002fc8000000001d */
[----:B------:R-:W-:-:S04]  /*b670*/  FADD.FTZ R0, -R0, -RZ ;  /* 0x800000ff00007221 */ /* 0x000fc80000010100 */
[----:B------:R-:W-:-:S07]  /*b680*/  FFMA R29, R29, R0, R29 ;  /* 0x000000001d1d7223 */ /* 0x000fce000000001d */
.L_x_191:
[----:B------:R-:W-:Y:S05]  /*b690*/  BSYNC B1 ;  /* 0x0000000000017941 */ /* 0x000fea0003800000 */
.L_x_189:
        /* <DEDUP_REMOVED lines=10> */
.L_x_193:
[----:B------:R-:W1:Y:S02]  /*b740*/  MUFU.RCP R32, R33 ;  /* 0x0000002100207308 */ /* 0x000e640000001000 */
[----:B-1----:R-:W-:-:S04]  /*b750*/  FFMA R0, R33, R32, -1 ;  /* 0xbf80000021007423 */ /* 0x002fc80000000020 */
[----:B------:R-:W-:-:S04]  /*b760*/  FADD.FTZ R3, -R0, -RZ ;  /* 0x800000ff00037221 */ /* 0x000fc80000010100 */
[----:B------:R-:W-:-:S07]  /*b770*/  FFMA R32, R32, R3, R32 ;  /* 0x0000000320207223 */ /* 0x000fce0000000020 */
.L_x_194:
[----:B------:R-:W-:Y:S05]  /*b780*/  BSYNC B1 ;  /* 0x0000000000017941 */ /* 0x000fea0003800000 */
.L_x_192:
        /* <DEDUP_REMOVED lines=10> */
.L_x_196:
[----:B------:R-:W1:Y:S02]  /*b830*/  MUFU.RCP R31, R46 ;  /* 0x0000002e001f7308 */ /* 0x000e640000001000 */
[----:B-1----:R-:W-:-:S04]  /*b840*/  FFMA R0, R46, R31, -1 ;  /* 0xbf8000002e007423 */ /* 0x002fc8000000001f */
[----:B------:R-:W-:-:S04]  /*b850*/  FADD.FTZ R0, -R0, -RZ ;  /* 0x800000ff00007221 */ /* 0x000fc80000010100 */
[----:B------:R-:W-:-:S07]  /*b860*/  FFMA R31, R31, R0, R31 ;  /* 0x000000001f1f7223 */ /* 0x000fce000000001f */
.L_x_197:
[----:B------:R-:W-:Y:S05]  /*b870*/  BSYNC B1 ;  /* 0x0000000000017941 */ /* 0x000fea0003800000 */
.L_x_195:
        /* <DEDUP_REMOVED lines=8> */
[----:B------:R-:W-:Y:S01]  /*b900*/  IMAD.MOV.U32 R42, RZ, RZ, R0 ;  /* 0x000000ffff2a7224 */ /* 0x000fe200078e0000 */
[----:B------:R-:W-:Y:S06]  /*b910*/  BRA `(.L_x_200) ;  /* 0x0000000000107947 */ /* 0x000fec0003800000 */
.L_x_199:
[----:B------:R-:W1:Y:S02]  /*b920*/  MUFU.RCP R42, R39 ;  /* 0x00000027002a7308 */ /* 0x000e640000001000 */
[----:B-1----:R-:W-:-:S04]  /*b930*/  FFMA R0, R39, R42, -1 ;  /* 0xbf80000027007423 */ /* 0x002fc8000000002a */
[----:B------:R-:W-:-:S04]  /*b940*/  FADD.FTZ R3, -R0, -RZ ;  /* 0x800000ff00037221 */ /* 0x000fc80000010100 */
[----:B------:R-:W-:-:S07]  /*b950*/  FFMA R42, R42, R3, R42 ;  /* 0x000000032a2a7223 */ /* 0x000fce000000002a */
.L_x_200:
[----:B------:R-:W-:Y:S05]  /*b960*/  BSYNC B1 ;  /* 0x0000000000017941 */ /* 0x000fea0003800000 */
.L_x_198:
        /* <DEDUP_REMOVED lines=10> */
.L_x_202:
[----:B------:R-:W1:Y:S02]  /*ba10*/  MUFU.RCP R33, R50 ;  /* 0x0000003200217308 */ /* 0x000e640000001000 */
[----:B-1----:R-:W-:-:S04]  /*ba20*/  FFMA R0, R50, R33, -1 ;  /* 0xbf80000032007423 */ /* 0x002fc80000000021 */
[----:B------:R-:W-:-:S04]  /*ba30*/  FADD.FTZ R0, -R0, -RZ ;  /* 0x800000ff00007221 */ /* 0x000fc80000010100 */
[----:B------:R-:W-:-:S07]  /*ba40*/  FFMA R33, R33, R0, R33 ;  /* 0x0000000021217223 */ /* 0x000fce0000000021 */
.L_x_203:
[----:B------:R-:W-:Y:S05]  /*ba50*/  BSYNC B1 ;  /* 0x0000000000017941 */ /* 0x000fea0003800000 */
.L_x_201:
        /* <DEDUP_REMOVED lines=10> */
.L_x_205:
[----:B------:R-:W1:Y:S02]  /*bb00*/  MUFU.RCP R44, R43 ;  /* 0x0000002b002c7308 */ /* 0x000e640000001000 */
[----:B-1----:R-:W-:-:S04]  /*bb10*/  FFMA R0, R43, R44, -1 ;  /* 0xbf8000002b007423 */ /* 0x002fc8000000002c */
[----:B------:R-:W-:-:S04]  /*bb20*/  FADD.FTZ R3, -R0, -RZ ;  /* 0x800000ff00037221 */ /* 0x000fc80000010100 */
[----:B------:R-:W-:-:S07]  /*bb30*/  FFMA R44, R44, R3, R44 ;  /* 0x000000032c2c7223 */ /* 0x000fce000000002c */
.L_x_206:
[----:B------:R-:W-:Y:S05]  /*bb40*/  BSYNC B1 ;  /* 0x0000000000017941 */ /* 0x000fea0003800000 */
.L_x_204:
        /* <DEDUP_REMOVED lines=10> */
.L_x_208:
[----:B------:R-:W1:Y:S02]  /*bbf0*/  MUFU.RCP R39, R28 ;  /* 0x0000001c00277308 */ /* 0x000e640000001000 */
[----:B-1----:R-:W-:-:S04]  /*bc00*/  FFMA R0, R28, R39, -1 ;  /* 0xbf8000001c007423 */ /* 0x002fc80000000027 */
[----:B------:R-:W-:-:S04]  /*bc10*/  FADD.FTZ R0, -R0, -RZ ;  /* 0x800000ff00007221 */ /* 0x000fc80000010100 */
[----:B------:R-:W-:-:S07]  /*bc20*/  FFMA R39, R39, R0, R39 ;  /* 0x0000000027277223 */ /* 0x000fce0000000027 */
.L_x_209:
[----:B------:R-:W-:Y:S05]  /*bc30*/  BSYNC B1 ;  /* 0x0000000000017941 */ /* 0x000fea0003800000 */
.L_x_207:
        /* <DEDUP_REMOVED lines=10> */
.L_x_211:
[----:B------:R-:W1:Y:S02]  /*bce0*/  MUFU.RCP R28, R47 ;  /* 0x0000002f001c7308 */ /* 0x000e640000001000 */
[----:B-1----:R-:W-:-:S04]  /*bcf0*/  FFMA R0, R47, R28, -1 ;  /* 0xbf8000002f007423 */ /* 0x002fc8000000001c */
[----:B------:R-:W-:-:S04]  /*bd00*/  FADD.FTZ R3, -R0, -RZ ;  /* 0x800000ff00037221 */ /* 0x000fc80000010100 */
[----:B------:R-:W-:-:S07]  /*bd10*/  FFMA R28, R28, R3, R28 ;  /* 0x000000031c1c7223 */ /* 0x000fce000000001c */
.L_x_212:
[----:B------:R-:W-:Y:S05]  /*bd20*/  BSYNC B1 ;  /* 0x0000000000017941 */ /* 0x000fea0003800000 */
.L_x_210:
        /* <DEDUP_REMOVED lines=10> */
.L_x_214:
[----:B------:R-:W1:Y:S02]  /*bdd0*/  MUFU.RCP R41, R26 ;  /* 0x0000001a00297308 */ /* 0x000e640000001000 */
[----:B-1----:R-:W-:-:S04]  /*bde0*/  FFMA R0, R26, R41, -1 ;  /* 0xbf8000001a007423 */ /* 0x002fc80000000029 */
[----:B------:R-:W-:-:S04]  /*bdf0*/  FADD.FTZ R0, -R0, -RZ ;  /* 0x800000ff00007221 */ /* 0x000fc80000010100 */
[----:B------:R-:W-:-:S07]  /*be00*/  FFMA R41, R41, R0, R41 ;  /* 0x0000000029297223 */ /* 0x000fce0000000029 */
.L_x_215:
[----:B------:R-:W-:Y:S05]  /*be10*/  BSYNC B1 ;  /* 0x0000000000017941 */ /* 0x000fea0003800000 */
.L_x_213:
        /* <DEDUP_REMOVED lines=10> */
.L_x_217:
[----:B------:R-:W1:Y:S02]  /*bec0*/  MUFU.RCP R3, R24 ;  /* 0x0000001800037308 */ /* 0x000e640000001000 */
[----:B-1----:R-:W-:-:S04]  /*bed0*/  FFMA R0, R24, R3, -1 ;  /* 0xbf80000018007423 */ /* 0x002fc80000000003 */
[----:B------:R-:W-:-:S04]  /*bee0*/  FADD.FTZ R0, -R0, -RZ ;  /* 0x800000ff00007221 */ /* 0x000fc80000010100 */
[----:B------:R-:W-:-:S07]  /*bef0*/  FFMA R26, R3, R0, R3 ;  /* 0x00000000031a7223 */ /* 0x000fce0000000003 */
.L_x_218:
[----:B------:R-:W-:Y:S05]  /*bf00*/  BSYNC B1 ;  /* 0x0000000000017941 */ /* 0x000fea0003800000 */
.L_x_216:
        /* <DEDUP_REMOVED lines=10> */
.L_x_220:
[----:B------:R-:W1:Y:S02]  /*bfb0*/  MUFU.RCP R24, R21 ;  /* 0x0000001500187308 */ /* 0x000e640000001000 */
[----:B-1----:R-:W-:-:S04]  /*bfc0*/  FFMA R0, R21, R24, -1 ;  /* 0xbf80000015007423 */ /* 0x002fc80000000018 */
[----:B------:R-:W-:-:S04]  /*bfd0*/  FADD.FTZ R3, -R0, -RZ ;  /* 0x800000ff00037221 */ /* 0x000fc80000010100 */
[----:B------:R-:W-:-:S07]  /*bfe0*/  FFMA R24, R24, R3, R24 ;  /* 0x0000000318187223 */ /* 0x000fce0000000018 */
.L_x_221:
[----:B------:R-:W-:Y:S05]  /*bff0*/  BSYNC B1 ;  /* 0x0000000000017941 */ /* 0x000fea0003800000 */
.L_x_219:
        /* <DEDUP_REMOVED lines=9> */
.L_x_223:
[----:B------:R-:W1:Y:S02]  /*c090*/  MUFU.RCP R0, R15 ;  /* 0x0000000f00007308 */ /* 0x000e640000001000 */
[----:B-1----:R-:W-:-:S04]  /*c0a0*/  FFMA R3, R15, R0, -1 ;  /* 0xbf8000000f037423 */ /* 0x002fc80000000000 */
[----:B------:R-:W-:-:S04]  /*c0b0*/  FADD.FTZ R3, -R3, -RZ ;  /* 0x800000ff03037221 */ /* 0x000fc80000010100 */
[----:B------:R-:W-:-:S07]  /*c0c0*/  FFMA R0, R0, R3, R0 ;  /* 0x0000000300007223 */ /* 0x000fce0000000000 */
.L_x_224:
[----:B------:R-:W-:Y:S05]  /*c0d0*/  BSYNC B1 ;  /* 0x0000000000017941 */ /* 0x000fea0003800000 */
.L_x_222:
        /* <DEDUP_REMOVED lines=10> */
.L_x_225:
        /* <DEDUP_REMOVED lines=27> */
.L_x_227:
[----:B------:R-:W-:Y:S05]  /*c330*/  BSYNC B0 ;  /* 0x0000000000007941 */ /* 0x000fea0003800000 */
.L_x_226:
[----:B------:R-:W-:Y:S04]  /*c340*/  BSSY B0, `(.L_x_228) ;  /* 0x000003c000007945 */ /* 0x000fe80003800000 */
[----:B------:R-:W-:Y:S05]  /*c350*/  @P0 BRA `(.L_x_229) ;  /* 0x0000000000e80947 */ /* 0x000fea0003800000 */
[----:B------:R-:W-:-:S04]  /*c360*/  MOV R0, UR56 ;  /* 0x0000003800007c02 */ /* 0x000fc80008000f00 */
[----:B------:R-:W-:-:S13]  /*c370*/  ISETP.NE.AND P3, PT, R0, 0x3, PT ;  /* 0x000000030000780c */ /* 0x000fda0003f65270 */
[----:B------:R-:W-:Y:S05]  /*c380*/  @!P3 BRA `(.L_x_230) ;  /* 0x000000000004b947 */ /* 0x000fea0003800000 */
[----:B------:R-:W-:Y:S01]  /*c390*/  BPT.TRAP 0x1 ;  /* 0x000000040000795c */ /* 0x000fe20000300000 */
.L_x_230:
[----:B------:R-:W2:Y:S04]  /*c3a0*/  LDL R0, [R1+0xb4] ;  /* 0x0000b40001007983 */ /* 0x000ea80000100800 */
[----:B------:R-:W3:Y:S01]  /*c3b0*/  LDL R3, [R1+0xb8] ;  /* 0x0000b80001037983 */ /* 0x000ee20000100800 */
[----:B------:R-:W-:Y:S01]  /*c3c0*/  BSSY B1, `(.L_x_231) ;  /* 0x0000005000017945 */ /* 0x000fe20003800000 */
[----:B--2---:R-:W-:Y:S02]  /*c3d0*/  LEA R0, R0, UR44, 0x3 ;  /* 0x0000002c00007c11 */ /* 0x004fe4000f8e18ff */
[----:B---3--:R-:W-:-:S04]  /*c3e0*/  SHF.L.U32 R3, R3, 0x1f, RZ ;  /* 0x0000001f03037819 */ /* 0x008fc800000006ff */
[----:B------:R-:W1:Y:S02]  /*c3f0*/  SYNCS.PHASECHK.TRANS64.TRYWAIT P2, [R0+URZ+0x80], R3 ;  /* 0x00008003000075a7 */ /* 0x000e64000804017f */
[----:B-1----:R-:W-:Y:S05]  /*c400*/  @!P2 BRA `(.L_x_232) ;  /* 0x000000e00028a947 */ /* 0x002fea0003800000 */
.L_x_629:
[----:B------:R-:W-:Y:S05]  /*c410*/  BSYNC B1 ;  /* 0x0000000000017941 */ /* 0x000fea0003800000 */
.L_x_231:
        /* <DEDUP_REMOVED lines=18> */
.L_x_234:
[----:B------:R-:W-:Y:S05]  /*c540*/  BSYNC B1 ;  /* 0x0000000000017941 */ /* 0x000fea0003800000 */
.L_x_233:
        /* <DEDUP_REMOVED lines=8> */
.L_x_235:
[----:B------:R-:W3:Y:S04]  /*c5d0*/  LDL.LU R4, [R1+0xb4] ;  /* 0x0000b40001047983 */ /* 0x000ee80000300800 */
[----:B------:R-:W4:Y:S01]  /*c5e0*/  LDL.LU R5, [R1+0xb8] ;  /* 0x0000b80001057983 */ /* 0x000f220000300800 */
[C---:B-1----:R-:W-:Y:S02]  /*c5f0*/  LEA R0, R13.reuse, UR44, 0x3 ;  /* 0x0000002c0d007c11 */ /* 0x042fe4000f8e18ff */
[----:B------:R-:W-:Y:S01]  /*c600*/  IADD3 R13, R13, 0x1, RZ ;  /* 0x000000010d0d7810 */ /* 0x000fe20007ffe0ff */
[----:B------:R-:W1:Y:S01]  /*c610*/  S2R R3, SR_CgaCtaId ;  /* 0x0000000000037919 */ /* 0x000e620000008800 */
[----:B------:R-:W-:Y:S02]  /*c620*/  IADD3 R0, R0, 0xa0, RZ ;  /* 0x000000a000007810 */ /* 0x000fe40007ffe0ff */
[----:B------:R-:W-:-:S04]  /*c630*/  ISETP.NE.AND P2, PT, R13, 0x4, PT ;  /* 0x000000040d00780c */ /* 0x000fc80003f45270 */
[----:B------:R-:W-:Y:S02]  /*c640*/  SEL R13, R13, RZ, P2 ;  /* 0x000000ff0d0d7207 */ /* 0x000fe40001000000 */
[----:B-1----:R-:W-:Y:S02]  /*c650*/  PRMT R0, R3, 0x654, R0 ;  /* 0x0000065403007816 */ /* 0x002fe40000000000 */
[----:B------:R-:W-:Y:S02]  /*c660*/  SEL R3, RZ, 0x1, P2 ;  /* 0x00000001ff037807 */ /* 0x000fe40001000000 */
[----:B--2---:R3:W-:Y:S02]  /*c670*/  SYNCS.ARRIVE.TRANS64.RED.A1T0 RZ, [R0+URZ], RZ ;  /* 0x000000ff00ff79a7 */ /* 0x0047e4000810043f */
[----:B------:R-:W-:Y:S02]  /*c680*/  LOP3.LUT R14, R14, R3, RZ, 0x3c, !PT ;  /* 0x000000030e0e7212 */ /* 0x000fe400078e3cff */
[----:B---3--:R-:W-:-:S04]  /*c690*/  IADD3 R0, R4, 0x1, RZ ;  /* 0x0000000104007810 */ /* 0x008fc80007ffe0ff */
[----:B------:R-:W-:-:S04]  /*c6a0*/  ISETP.NE.AND P3, PT, R0, 0x4, PT ;  /* 0x000000040000780c */ /* 0x000fc80003f65270 */
[----:B------:R-:W-:Y:S02]  /*c6b0*/  SEL R4, RZ, 0x1, P3 ;  /* 0x00000001ff047807 */ /* 0x000fe40001800000 */
[----:B------:R-:W-:Y:S02]  /*c6c0*/  SEL R0, R0, RZ, P3 ;  /* 0x000000ff00007207 */ /* 0x000fe40001800000 */
[----:B----4-:R-:W-:-:S03]  /*c6d0*/  LOP3.LUT R5, R5, R4, RZ, 0x3c, !PT ;  /* 0x0000000405057212 */ /* 0x010fc600078e3cff */
[----:B------:R1:W-:Y:S04]  /*c6e0*/  STL [R1+0xb4], R0 ;  /* 0x0000b40001007387 */ /* 0x0003e80000100800 */
[----:B------:R1:W-:Y:S02]  /*c6f0*/  STL [R1+0xb8], R5 ;  /* 0x0000b80501007387 */ /* 0x0003e40000100800 */
.L_x_229:
[----:B------:R-:W-:Y:S05]  /*c700*/  BSYNC B0 ;  /* 0x0000000000007941 */ /* 0x000fea0003800000 */
.L_x_228:
[----:B-1----:R-:W-:Y:S01]  /*c710*/  F2FP.F16.E4M3.UNPACK_B R0, R6 ;  /* 0x00000006ff00723e */ /* 0x002fe200020006ff */
[C---:B------:R-:W-:Y:S01]  /*c720*/  FMUL R179, R2.reuse, R179 ;  /* 0x000000b302b37220 */ /* 0x040fe20000400000 */
[----:B------:R-:W-:Y:S01]  /*c730*/  F2FP.F16.E4M3.UNPACK_B R5, R7 ;  /* 0x00000007ff05723e */ /* 0x000fe200020006ff */
[C---:B------:R-:W-:Y:S01]  /*c740*/  FMUL R3, R2.reuse, R178 ;  /* 0x000000b202037220 */ /* 0x040fe20000400000 */
[C---:B------:R-:W-:Y:S01]  /*c750*/  FMUL R175, R2.reuse, R175 ;  /* 0x000000af02af7220 */ /* 0x040fe20000400000 */
[--C-:B------:R-:W-:Y:S02]  /*c760*/  HADD2.F32 R4, -RZ, R0.reuse.H0_H0 ;  /* 0x20000000ff047230 */ /* 0x100fe40000004100 */
[----:B------:R-:W-:Y:S01]  /*c770*/  FMUL R177, R2, R177 ;  /* 0x000000b102b17220 */ /* 0x000fe20000400000 */
[----:B------:R-:W-:Y:S01]  /*c780*/  HADD2.F32 R20, -RZ, R0.H1_H1 ;  /* 0x30000000ff147230 */ /* 0x000fe20000004100 */
[----:B------:R-:W-:Y:S01]  /*c790*/  F2FP.F16.E4M3.UNPACK_B R0, R6.H1 ;  /* 0x00000006ff00723e */ /* 0x000fe200030006ff */
[----:B------:R-:W-:-:S02]  /*c7a0*/  HADD2.F32 R24, -RZ, R5.H0_H0 ;  /* 0x20000005ff187230 */ /* 0x000fc40000004100 */
[C---:B------:R-:W-:Y:S01]  /*c7b0*/  FFMA R179, R16.reuse, R4, R179 ;  /* 0x0000000410b37223 */ /* 0x040fe200000000b3 */
[----:B------:R-:W-:Y:S02]  /*c7c0*/  HADD2.F32 R26, -RZ, R5.H1_H1 ;  /* 0x30000005ff1a7230 */ /* 0x000fe40000004100 */
[C---:B------:R-:W-:Y:S01]  /*c7d0*/  FFMA R3, R16.reuse, R20, R3 ;  /* 0x0000001410037223 */ /* 0x040fe20000000003 */
[----:B------:R-:W-:Y:S01]  /*c7e0*/  HADD2.F32 R4, -RZ, R0.H0_H0 ;  /* 0x20000000ff047230 */ /* 0x000fe20000004100 */
[----:B------:R-:W-:Y:S01]  /*c7f0*/  F2FP.F16.E4M3.UNPACK_B R20, R7.H1 ;  /* 0x00000007ff14723e */ /* 0x000fe200030006ff */
[----:B------:R-:W-:Y:S01]  /*c800*/  FFMA R175, R16, R24, R175 ;  /* 0x0000001810af7223 */ /* 0x000fe200000000af */
[----:B------:R-:W-:Y:S01]  /*c810*/  FMUL R15, R2, R174 ;  /* 0x000000ae020f7220 */ /* 0x000fe20000400000 */
[----:B------:R-:W-:Y:S01]  /*c820*/  F2FP.F16.E4M3.UNPACK_B R24, R8 ;  /* 0x00000008ff18723e */ /* 0x000fe200020006ff */
[----:B------:R-:W-:Y:S01]  /*c830*/  FFMA R177, R16, R4, R177 ;  /* 0x0000000410b17223 */ /* 0x000fe200000000b1 */
[----:B------:R-:W-:-:S02]  /*c840*/  HADD2.F32 R4, -RZ, R20.H0_H0 ;  /* 0x20000014ff047230 */ /* 0x000fc40000004100 */
[----:B------:R-:W-:Y:S01]  /*c850*/  FFMA R15, R16, R26, R15 ;  /* 0x0000001a100f7223 */ /* 0x000fe2000000000f */
[----:B------:R-:W-:Y:S02]  /*c860*/  HADD2.F32 R0, -RZ, R0.H1_H1 ;  /* 0x30000000ff007230 */ /* 0x000fe40000004100 */
[C---:B------:R-:W-:Y:S01]  /*c870*/  FMUL R5, R2.reuse, R176 ;  /* 0x000000b002057220 */ /* 0x040fe20000400000 */
[----:B------:R-:W-:Y:S01]  /*c880*/  HADD2.F32 R20, -RZ, R20.H1_H1 ;  /* 0x30000014ff147230 */ /* 0x000fe20000004100 */
[----:B------:R-:W-:Y:S01]  /*c890*/  MOV R48, 0x3bbb989d ;  /* 0x3bbb989d00307802 */ /* 0x000fe20000000f00 */
[C---:B------:R-:W-:Y:S01]  /*c8a0*/  FMUL R21, R2.reuse, R172 ;  /* 0x000000ac02157220 */ /* 0x040fe20000400000 */
[--C-:B------:R-:W-:Y:S02]  /*c8b0*/  HADD2.F32 R26, -RZ, R24.reuse.H0_H0 ;  /* 0x20000018ff1a7230 */ /* 0x100fe40000004100 */
[----:B------:R-:W-:Y:S01]  /*c8c0*/  FMUL R171, R2, R171 ;  /* 0x000000ab02ab7220 */ /* 0x000fe20000400000 */
[C---:B------:R-:W-:Y:S01]  /*c8d0*/  FFMA R5, R16.reuse, R0, R5 ;  /* 0x0000000010057223 */ /* 0x040fe20000000005 */
[----:B------:R-:W-:Y:S01]  /*c8e0*/  MOV R50, 0x437c0000 ;  /* 0x437c000000327802 */ /* 0x000fe20000000f00 */
[C---:B------:R-:W-:Y:S01]  /*c8f0*/  FFMA R21, R16.reuse, R20, R21 ;  /* 0x0000001410157223 */ /* 0x040fe20000000015 */
[----:B------:R-:W-:Y:S01]  /*c900*/  FFMA.SAT R0, -R179, R48, 0.5 ;  /* 0x3f000000b3007423 */ /* 0x000fe20000002130 */
[----:B------:R-:W-:Y:S01]  /*c910*/  FFMA R171, R16, R26, R171 ;  /* 0x0000001a10ab7223 */ /* 0x000fe200000000ab */
[----:B------:R-:W-:Y:S01]  /*c920*/  FFMA.SAT R20, -R3, R48, 0.5 ;  /* 0x3f00000003147423 */ /* 0x000fe20000002130 */
[----:B------:R-:W-:-:S02]  /*c930*/  HADD2.F32 R26, -RZ, R24.H1_H1 ;  /* 0x30000018ff1a7230 */ /* 0x000fc40000004100 */
[C---:B------:R-:W-:Y:S01]  /*c940*/  FMUL R25, R2.reuse, R170 ;  /* 0x000000aa02197220 */ /* 0x040fe20000400000 */
[----:B------:R-:W-:Y:S01]  /*c950*/  FMUL R173, R2, R173 ;  /* 0x000000ad02ad7220 */ /* 0x000fe20000400000 */
[----:B------:R-:W-:Y:S01]  /*c960*/  FFMA.SAT R24, -R177, R48, 0.5 ;  /* 0x3f000000b1187423 */ /* 0x000fe20000002130 */
[-C--:B------:R-:W-:Y:S01]  /*c970*/  FFMA.RM R0, R0, R50.reuse, 12582913 ;  /* 0x4b40000100007423 */ /* 0x080fe20000004032 */
[----:B------:R-:W-:Y:S01]  /*c980*/  FFMA.RM R20, R20, R50, 12582913 ;  /* 0x4b40000114147423 */ /* 0x000fe20000004032 */
[----:B------:R-:W-:Y:S01]  /*c990*/  F2FP.F16.E4M3.UNPACK_B R31, R8.H1 ;  /* 0x00000008ff1f723e */ /* 0x000fe200030006ff */
[C---:B------:R-:W-:Y:S01]  /*c9a0*/  FFMA R25, R16.reuse, R26, R25 ;  /* 0x0000001a10197223 */ /* 0x040fe20000000019 */
[----:B------:R-:W-:Y:S01]  /*c9b0*/  FFMA R173, R16, R4, R173 ;  /* 0x0000000410ad7223 */ /* 0x000fe200000000ad */
[----:B------:R-:W-:Y:S01]  /*c9c0*/  FFMA.RM R26, R24, R50, 12582913 ;  /* 0x4b400001181a7423 */ /* 0x000fe20000004032 */
[----:B------:R-:W-:Y:S01]  /*c9d0*/  FADD R4, R0, -12583039 ;  /* 0xcb40007f00047421 */ /* 0x000fe20000000000 */
[----:B------:R-:W-:Y:S01]  /*c9e0*/  FADD R24, R20, -12583039 ;  /* 0xcb40007f14187421 */ /* 0x000fe20000000000 */
[----:B------:R-:W-:-:S02]  /*c9f0*/  HADD2.F32 R30, -RZ, R31.H0_H0 ;  /* 0x2000001fff1e7230 */ /* 0x000fc40000004100 */
[----:B------:R-:W-:Y:S01]  /*ca00*/  FMUL R169, R2, R169 ;  /* 0x000000a902a97220 */ /* 0x000fe20000400000 */
[----:B------:R-:W-:Y:S01]  /*ca10*/  FFMA R4, -R179, 1.4426950216293334961, -R4 ;  /* 0x3fb8aa3bb3047823 */ /* 0x000fe20000000904 */
[----:B------:R-:W-:Y:S01]  /*ca20*/  FFMA R24, -R3, 1.4426950216293334961, -R24 ;  /* 0x3fb8aa3b03187823 */ /* 0x000fe20000000918 */
[----:B------:R-:W-:Y:S01]  /*ca30*/  FFMA.SAT R29, -R5, R48, 0.5 ;  /* 0x3f000000051d7423 */ /* 0x000fe20000002130 */
[----:B------:R-:W-:Y:S01]  /*ca40*/  FFMA R169, R16, R30, R169 ;  /* 0x0000001e10a97223 */ /* 0x000fe200000000a9 */
[----:B------:R-:W-:Y:S01]  /*ca50*/  FFMA R4, -R179, 1.925963033500011079e-08, R4 ;  /* 0x32a57060b3047823 */ /* 0x000fe20000000104 */
[----:B------:R-:W-:Y:S01]  /*ca60*/  FFMA R24, -R3, 1.925963033500011079e-08, R24 ;  /* 0x32a5706003187823 */ /* 0x000fe20000000118 */
[----:B------:R-:W-:Y:S02]  /*ca70*/  HADD2.F32 R33, -RZ, R31.H1_H1 ;  /* 0x3000001fff217230 */ /* 0x000fe40000004100 */
[----:B------:R-:W-:Y:S01]  /*ca80*/  FFMA.RM R30, R29, R50, 12582913 ;  /* 0x4b4000011d1e7423 */ /* 0x000fe20000004032 */
[----:B------:R-:W-:Y:S01]  /*ca90*/  FMUL R3, R2, R168 ;  /* 0x000000a802037220 */ /* 0x000fe20000400000 */
[----:B------:R1:W2:Y:S01]  /*caa0*/  MUFU.EX2 R27, R4 ;  /* 0x00000004001b7308 */ /* 0x0002a20000000800 */
[----:B------:R-:W-:Y:S01]  /*cab0*/  FADD R28, R26, -12583039 ;  /* 0xcb40007f1a1c7421 */ /* 0x000fe20000000000 */
[-C--:B------:R-:W-:Y:S01]  /*cac0*/  FFMA.SAT R31, -R175, R48.reuse, 0.5 ;  /* 0x3f000000af1f7423 */ /* 0x080fe20000002130 */
[----:B------:R-:W-:Y:S01]  /*cad0*/  FFMA R3, R16, R33, R3 ;  /* 0x0000002110037223 */ /* 0x000fe20000000003 */
[----:B------:R-:W-:Y:S01]  /*cae0*/  FFMA.SAT R33, -R15, R48, 0.5 ;  /* 0x3f0000000f217423 */ /* 0x000fe20000002130 */
[----:B------:R-:W-:Y:S01]  /*caf0*/  FFMA R28, -R177, 1.4426950216293334961, -R28 ;  /* 0x3fb8aa3bb11c7823 */ /* 0x000fe2000000091c */
[-C--:B------:R-:W-:Y:S01]  /*cb00*/  FFMA.RM R32, R31, R50.reuse, 12582913 ;  /* 0x4b4000011f207423 */ /* 0x080fe20000004032 */
[----:B------:R-:W-:Y:S01]  /*cb10*/  F2FP.F16.E4M3.UNPACK_B R37, R9 ;  /* 0x00000009ff25723e */ /* 0x000fe200020006ff */
[----:B------:R-:W-:Y:S01]  /*cb20*/  FFMA.RM R34, R33, R50, 12582913 ;  /* 0x4b40000121227423 */ /* 0x000fe20000004032 */
[----:B-1----:R-:W-:Y:S01]  /*cb30*/  FADD R4, R30, -12583039 ;  /* 0xcb40007f1e047421 */ /* 0x002fe20000000000 */
[----:B------:R-:W-:Y:S01]  /*cb40*/  FFMA R28, -R177, 1.925963033500011079e-08, R28 ;  /* 0x32a57060b11c7823 */ /* 0x000fe2000000011c */
[----:B------:R1:W-:Y:S01]  /*cb50*/  MUFU.EX2 R29, R24 ;  /* 0x00000018001d7308 */ /* 0x0003e20000000800 */
[----:B------:R-:W-:Y:S01]  /*cb60*/  FADD R36, R34, -12583039 ;  /* 0xcb40007f22247421 */ /* 0x000fe20000000000 */
[----:B------:R-:W-:Y:S01]  /*cb70*/  FFMA R4, -R5, 1.4426950216293334961, -R4 ;  /* 0x3fb8aa3b05047823 */ /* 0x000fe20000000904 */
[----:B------:R-:W-:-:S02]  /*cb80*/  HADD2.F32 R35, -RZ, R37.H0_H0 ;  /* 0x20000025ff237230 */ /* 0x000fc40000004100 */
[----:B------:R-:W-:Y:S01]  /*cb90*/  FMUL R167, R2, R167 ;  /* 0x000000a702a77220 */ /* 0x000fe20000400000 */
[----:B------:R-:W-:Y:S01]  /*cba0*/  FFMA R36, -R15, 1.4426950216293334961, -R36 ;  /* 0x3fb8aa3b0f247823 */ /* 0x000fe20000000924 */
[----:B------:R-:W-:Y:S01]  /*cbb0*/  FFMA R4, -R5, 1.925963033500011079e-08, R4 ;  /* 0x32a5706005047823 */ /* 0x000fe20000000104 */
[----:B------:R-:W-:Y:S01]  /*cbc0*/  FFMA.SAT R5, -R173, R48, 0.5 ;  /* 0x3f000000ad057423 */ /* 0x000fe20000002130 */
[----:B------:R3:W-:Y:S01]  /*cbd0*/  MUFU.EX2 R31, R28 ;  /* 0x0000001c001f7308 */ /* 0x0007e20000000800 */
[----:B-1----:R-:W-:Y:S01]  /*cbe0*/  FADD R24, R32, -12583039 ;  /* 0xcb40007f20187421 */ /* 0x002fe20000000000 */
[----:B------:R-:W-:Y:S01]  /*cbf0*/  FFMA R36, -R15, 1.925963033500011079e-08, R36 ;  /* 0x32a570600f247823 */ /* 0x000fe20000000124 */
[----:B------:R-:W-:Y:S02]  /*cc00*/  HADD2.F32 R15, -RZ, R37.H1_H1 ;  /* 0x30000025ff0f7230 */ /* 0x000fe40000004100 */
[----:B------:R-:W-:Y:S01]  /*cc10*/  FFMA R167, R16, R35, R167 ;  /* 0x0000002310a77223 */ /* 0x000fe200000000a7 */
[----:B------:R-:W-:Y:S01]  /*cc20*/  FFMA R24, -R175, 1.4426950216293334961, -R24 ;  /* 0x3fb8aa3baf187823 */ /* 0x000fe20000000918 */
[----:B------:R-:W-:Y:S01]  /*cc30*/  F2FP.F16.E4M3.UNPACK_B R45, R9.H1 ;  /* 0x00000009ff2d723e */ /* 0x000fe200030006ff */
[----:B------:R-:W-:Y:S01]  /*cc40*/  FMUL R165, R2, R165 ;  /* 0x000000a502a57220 */ /* 0x000fe20000400000 */
[----:B------:R1:W-:Y:S01]  /*cc50*/  MUFU.EX2 R33, R4 ;  /* 0x0000000400217308 */ /* 0x0003e20000000800 */
[----:B---3--:R-:W-:Y:S01]  /*cc60*/  FFMA.RM R28, R5, R50, 12582913 ;  /* 0x4b400001051c7423 */ /* 0x008fe20000004032 */
[----:B------:R-:W-:Y:S01]  /*cc70*/  FFMA.SAT R5, -R21, R48, 0.5 ;  /* 0x3f00000015057423 */ /* 0x000fe20000002130 */
[----:B------:R-:W-:Y:S01]  /*cc80*/  FFMA R24, -R175, 1.925963033500011079e-08, R24 ;  /* 0x32a57060af187823 */ /* 0x000fe20000000118 */
[--C-:B------:R-:W-:Y:S01]  /*cc90*/  HADD2.F32 R41, -RZ, R45.reuse.H0_H0 ;  /* 0x2000002dff297230 */ /* 0x100fe20000004100 */
[----:B------:R-:W-:Y:S01]  /*cca0*/  SHF.L.U32 R0, R0, 0x17, RZ ;  /* 0x0000001700007819 */ /* 0x000fe200000006ff */
[----:B------:R-:W-:Y:S01]  /*ccb0*/  FFMA.RM R38, R5, R50, 12582913 ;  /* 0x4b40000105267423 */ /* 0x000fe20000004032 */
[----:B------:R-:W-:Y:S01]  /*ccc0*/  FMUL R5, R2, R166 ;  /* 0x000000a602057220 */ /* 0x000fe20000400000 */
[----:B------:R3:W-:Y:S01]  /*ccd0*/  MUFU.EX2 R35, R24 ;  /* 0x0000001800237308 */ /* 0x0007e20000000800 */
[----:B-1----:R-:W-:Y:S01]  /*cce0*/  FADD R4, R28, -12583039 ;  /* 0xcb40007f1c047421 */ /* 0x002fe20000000000 */
[----:B------:R-:W-:Y:S01]  /*ccf0*/  FADD R40, R38, -12583039 ;  /* 0xcb40007f26287421 */ /* 0x000fe20000000000 */
[C---:B------:R-:W-:Y:S01]  /*cd00*/  FFMA R5, R16.reuse, R15, R5 ;  /* 0x0000000f10057223 */ /* 0x040fe20000000005 */
[----:B------:R-:W-:Y:S01]  /*cd10*/  FFMA.SAT R15, -R171, R48, 0.5 ;  /* 0x3f000000ab0f7423 */ /* 0x000fe20000002130 */
[----:B------:R-:W-:Y:S01]  /*cd20*/  FFMA R4, -R173, 1.4426950216293334961, -R4 ;  /* 0x3fb8aa3bad047823 */ /* 0x000fe20000000904 */
[----:B------:R-:W-:Y:S01]  /*cd30*/  FFMA R40, -R21, 1.4426950216293334961, -R40 ;  /* 0x3fb8aa3b15287823 */ /* 0x000fe20000000928 */
[----:B------:R-:W-:Y:S01]  /*cd40*/  HADD2.F32 R45, -RZ, R45.H1_H1 ;  /* 0x3000002dff2d7230 */ /* 0x000fe20000004100 */
[----:B------:R1:W-:Y:S01]  /*cd50*/  MUFU.EX2 R37, R36 ;  /* 0x0000002400257308 */ /* 0x0003e20000000800 */
[----:B---3--:R-:W-:Y:S01]  /*cd60*/  FFMA.RM R24, R15, R50, 12582913 ;  /* 0x4b4000010f187423 */ /* 0x008fe20000004032 */
[----:B------:R-:W-:Y:S01]  /*cd70*/  FFMA R4, -R173, 1.925963033500011079e-08, R4 ;  /* 0x32a57060ad047823 */ /* 0x000fe20000000104 */
[----:B------:R-:W-:Y:S01]  /*cd80*/  FFMA.SAT R15, -R25, R48, 0.5 ;  /* 0x3f000000190f7423 */ /* 0x000fe20000002130 */
[----:B------:R-:W-:Y:S01]  /*cd90*/  FFMA R40, -R21, 1.925963033500011079e-08, R40 ;  /* 0x32a5706015287823 */ /* 0x000fe20000000128 */
[----:B------:R-:W-:Y:S01]  /*cda0*/  FFMA R165, R16, R41, R165 ;  /* 0x0000002910a57223 */ /* 0x000fe200000000a5 */
[----:B--2---:R-:W-:Y:S01]  /*cdb0*/  FFMA R52, R0, R27, 1 ;  /* 0x3f80000000347423 */ /* 0x004fe2000000001b */
[----:B------:R-:W-:Y:S01]  /*cdc0*/  FFMA.RM R42, R15, R50, 12582913 ;  /* 0x4b4000010f2a7423 */ /* 0x000fe20000004032 */
[----:B------:R2:W3:Y:S01]  /*cdd0*/  MUFU.EX2 R39, R4 ;  /* 0x0000000400277308 */ /* 0x0004e20000000800 */
[-C--:B------:R-:W-:Y:S01]  /*cde0*/  FFMA.SAT R15, -R3, R48.reuse, 0.5 ;  /* 0x3f000000030f7423 */ /* 0x080fe20000002130 */
[----:B-1----:R-:W-:Y:S01]  /*cdf0*/  FADD R36, R24, -12583039 ;  /* 0xcb40007f18247421 */ /* 0x002fe20000000000 */
[----:B------:R-:W-:Y:S01]  /*ce00*/  FADD R44, R42, -12583039 ;  /* 0xcb40007f2a2c7421 */ /* 0x000fe20000000000 */
[----:B------:R-:W-:Y:S01]  /*ce10*/  FFMA.SAT R47, -R165, R48, 0.5 ;  /* 0x3f000000a52f7423 */ /* 0x000fe20000002130 */
[----:B------:R-:W-:Y:S01]  /*ce20*/  FFMA.RM R43, R15, R50, 12582913 ;  /* 0x4b4000010f2b7423 */ /* 0x000fe20000004032 */
[----:B------:R-:W-:Y:S01]  /*ce30*/  FMUL R15, R2, R164 ;  /* 0x000000a4020f7220 */ /* 0x000fe20000400000 */
[----:B------:R-:W-:Y:S01]  /*ce40*/  FFMA R36, -R171, 1.4426950216293334961, -R36 ;  /* 0x3fb8aa3bab247823 */ /* 0x000fe20000000924 */
[----:B------:R1:W-:Y:S01]  /*ce50*/  MUFU.EX2 R21, R40 ;  /* 0x0000002800157308 */ /* 0x0003e20000000800 */
[----:B--2---:R-:W-:Y:S01]  /*ce60*/  FFMA.SAT R4, -R169, R48, 0.5 ;  /* 0x3f000000a9047423 */ /* 0x004fe20000002130 */
[----:B------:R-:W-:Y:S01]  /*ce70*/  FFMA R15, R16, R45, R15 ;  /* 0x0000002d100f7223 */ /* 0x000fe2000000000f */
[----:B------:R-:W-:Y:S01]  /*ce80*/  FFMA R36, -R171, 1.925963033500011079e-08, R36 ;  /* 0x32a57060ab247823 */ /* 0x000fe20000000124 */
[----:B------:R-:W-:Y:S01]  /*ce90*/  FADD R46, R43, -12583039 ;  /* 0xcb40007f2b2e7421 */ /* 0x000fe20000000000 */
[----:B------:R-:W-:Y:S01]  /*cea0*/  FFMA.RM R4, R4, R50, 12582913 ;  /* 0x4b40000104047423 */ /* 0x000fe20000004032 */
[-C--:B------:R-:W-:Y:S01]  /*ceb0*/  FFMA.SAT R45, -R5, R48.reuse, 0.5 ;  /* 0x3f000000052d7423 */ /* 0x080fe20000002130 */
[----:B------:R-:W-:Y:S01]  /*cec0*/  FFMA.SAT R49, -R15, R48, 0.5 ;  /* 0x3f0000000f317423 */ /* 0x000fe20000002130 */
[----:B------:R-:W-:Y:S01]  /*ced0*/  FFMA R44, -R25, 1.4426950216293334961, -R44 ;  /* 0x3fb8aa3b192c7823 */ /* 0x000fe2000000092c */
[----:B-1----:R-:W-:Y:S01]  /*cee0*/  FADD R40, R4, -12583039 ;  /* 0xcb40007f04287421 */ /* 0x002fe20000000000 */
[----:B------:R1:W-:Y:S01]  /*cef0*/  MUFU.EX2 R41, R36 ;  /* 0x0000002400297308 */ /* 0x0003e20000000800 */
[----:B------:R-:W-:Y:S01]  /*cf00*/  FFMA R46, -R3, 1.4426950216293334961, -R46 ;  /* 0x3fb8aa3b032e7823 */ /* 0x000fe2000000092e */
[-C--:B------:R-:W-:Y:S01]  /*cf10*/  FFMA.RM R45, R45, R50.reuse, 12582913 ;  /* 0x4b4000012d2d7423 */ /* 0x080fe20000004032 */
[----:B------:R-:W-:Y:S01]  /*cf20*/  FFMA R40, -R169, 1.4426950216293334961, -R40 ;  /* 0x3fb8aa3ba9287823 */ /* 0x000fe20000000928 */
[-C--:B------:R-:W-:Y:S01]  /*cf30*/  FFMA.RM R47, R47, R50.reuse, 12582913 ;  /* 0x4b4000012f2f7423 */ /* 0x080fe20000004032 */
[----:B------:R-:W-:Y:S01]  /*cf40*/  FFMA.RM R49, R49, R50, 12582913 ;  /* 0x4b40000131317423 */ /* 0x000fe20000004032 */
[----:B------:R-:W-:Y:S01]  /*cf50*/  FFMA R44, -R25, 1.925963033500011079e-08, R44 ;  /* 0x32a57060192c7823 */ /* 0x000fe2000000012c */
[----:B------:R-:W-:Y:S01]  /*cf60*/  FFMA R40, -R169, 1.925963033500011079e-08, R40 ;  /* 0x32a57060a9287823 */ /* 0x000fe20000000128 */
[----:B------:R-:W-:Y:S01]  /*cf70*/  FFMA R46, -R3, 1.925963033500011079e-08, R46 ;  /* 0x32a57060032e7823 */ /* 0x000fe2000000012e */
[----:B-1----:R-:W-:Y:S01]  /*cf80*/  FFMA.SAT R36, -R167, R48, 0.5 ;  /* 0x3f000000a7247423 */ /* 0x002fe20000002130 */
[----:B------:R-:W-:Y:S01]  /*cf90*/  FADD R48, R45, -12583039 ;  /* 0xcb40007f2d307421 */ /* 0x000fe20000000000 */
[----:B------:R1:W-:Y:S01]  /*cfa0*/  MUFU.EX2 R3, R40 ;  /* 0x0000002800037308 */ /* 0x0003e20000000800 */
[----:B------:R-:W-:Y:S01]  /*cfb0*/  IADD3 R0, R52, 0x1800000, RZ ;  /* 0x0180000034007810 */ /* 0x000fe20007ffe0ff */
[----:B------:R-:W-:Y:S01]  /*cfc0*/  FFMA.RM R36, R36, R50, 12582913 ;  /* 0x4b40000124247423 */ /* 0x000fe20000004032 */
[----:B------:R-:W-:Y:S01]  /*cfd0*/  FADD R50, R49, -12583039 ;  /* 0xcb40007f31327421 */ /* 0x000fe20000000000 */
[----:B------:R-:W-:Y:S01]  /*cfe0*/  FFMA R48, -R5, 1.4426950216293334961, -R48 ;  /* 0x3fb8aa3b05307823 */ /* 0x000fe20000000930 */
[----:B------:R-:W-:Y:S01]  /*cff0*/  LOP3.LUT R0, R0, 0x7f800000, RZ, 0xc0, !PT ;  /* 0x7f80000000007812 */ /* 0x000fe200078ec0ff */
[----:B------:R-:W-:Y:S01]  /*d000*/  BSSY B1, `(.L_x_236) ;  /* 0x0000039000017945 */ /* 0x000fe20003800000 */
[----:B------:R-:W-:Y:S01]  /*d010*/  FFMA R50, -R15, 1.4426950216293334961, -R50 ;  /* 0x3fb8aa3b0f327823 */ /* 0x000fe20000000932 */
[----:B------:R2:W4:Y:S01]  /*d020*/  MUFU.EX2 R25, R44 ;  /* 0x0000002c00197308 */ /* 0x0005220000000800 */
[----:B-1----:R-:W-:Y:S01]  /*d030*/  FADD R40, R47, -12583039 ;  /* 0xcb40007f2f287421 */ /* 0x002fe20000000000 */
[----:B------:R-:W-:Y:S01]  /*d040*/  FFMA R48, -R5, 1.925963033500011079e-08, R48 ;  /* 0x32a5706005307823 */ /* 0x000fe20000000130 */
[----:B------:R-:W-:Y:S01]  /*d050*/  FFMA R50, -R15, 1.925963033500011079e-08, R50 ;  /* 0x32a570600f327823 */ /* 0x000fe20000000132 */
[----:B------:R-:W-:Y:S01]  /*d060*/  ISETP.GT.U32.AND P2, PT, R0, 0x1ffffff, PT ;  /* 0x01ffffff0000780c */ /* 0x000fe20003f44070 */
[----:B------:R-:W-:Y:S01]  /*d070*/  FFMA R40, -R165, 1.4426950216293334961, -R40 ;  /* 0x3fb8aa3ba5287823 */ /* 0x000fe20000000928 */
[----:B------:R-:W-:-:S02]  /*d080*/  SHF.L.U32 R28, R28, 0x17, RZ ;  /* 0x000000171c1c7819 */ /* 0x000fc400000006ff */
[----:B------:R-:W1:Y:S01]  /*d090*/  MUFU.EX2 R46, R46 ;  /* 0x0000002e002e7308 */ /* 0x000e620000000800 */
[----:B--2---:R-:W-:Y:S01]  /*d0a0*/  FADD R44, R36, -12583039 ;  /* 0xcb40007f242c7421 */ /* 0x004fe20000000000 */
[----:B------:R-:W-:Y:S01]  /*d0b0*/  FFMA R40, -R165, 1.925963033500011079e-08, R40 ;  /* 0x32a57060a5287823 */ /* 0x000fe20000000128 */
[----:B------:R-:W-:Y:S01]  /*d0c0*/  SHF.L.U32 R26, R26, 0x17, RZ ;  /* 0x000000171a1a7819 */ /* 0x000fe200000006ff */
[----:B---3--:R-:W-:Y:S01]  /*d0d0*/  FFMA R28, R28, R39, 1 ;  /* 0x3f8000001c1c7423 */ /* 0x008fe20000000027 */
[C---:B------:R-:W-:Y:S01]  /*d0e0*/  FFMA R44, -R167.reuse, 1.4426950216293334961, -R44 ;  /* 0x3fb8aa3ba72c7823 */ /* 0x040fe2000000092c */
[----:B------:R-:W-:Y:S02]  /*d0f0*/  SHF.L.U32 R30, R30, 0x17, RZ ;  /* 0x000000171e1e7819 */ /* 0x000fe400000006ff */
[----:B------:R-:W-:Y:S01]  /*d100*/  MUFU.EX2 R48, R48 ;  /* 0x0000003000307308 */ /* 0x000fe20000000800 */
[----:B------:R-:W-:Y:S01]  /*d110*/  FFMA R44, -R167, 1.925963033500011079e-08, R44 ;  /* 0x32a57060a72c7823 */ /* 0x000fe2000000012c */
[----:B------:R-:W-:Y:S01]  /*d120*/  SHF.L.U32 R42, R42, 0x17, RZ ;  /* 0x000000172a2a7819 */ /* 0x000fe200000006ff */
[----:B------:R-:W-:Y:S01]  /*d130*/  FFMA R26, R26, R31, 1 ;  /* 0x3f8000001a1a7423 */ /* 0x000fe2000000001f */
[----:B------:R-:W-:Y:S01]  /*d140*/  SHF.L.U32 R43, R43, 0x17, RZ ;  /* 0x000000172b2b7819 */ /* 0x000fe200000006ff */
[----:B------:R-:W-:Y:S01]  /*d150*/  FFMA R33, R30, R33, 1 ;  /* 0x3f8000001e217423 */ /* 0x000fe20000000021 */
[----:B------:R-:W-:Y:S01]  /*d160*/  SHF.L.U32 R20, R20, 0x17, RZ ;  /* 0x0000001714147819 */ /* 0x000fe200000006ff */
[----:B----4-:R-:W-:Y:S01]  /*d170*/  FFMA R39, R42, R25, 1 ;  /* 0x3f8000002a277423 */ /* 0x010fe20000000019 */
[----:B------:R-:W2:Y:S01]  /*d180*/  MUFU.EX2 R5, R44 ;  /* 0x0000002c00057308 */ /* 0x000ea20000000800 */
[----:B------:R-:W-:Y:S01]  /*d190*/  SHF.L.U32 R32, R32, 0x17, RZ ;  /* 0x0000001720207819 */ /* 0x000fe200000006ff */
[----:B-1----:R-:W-:Y:S01]  /*d1a0*/  FFMA R43, R43, R46, 1 ;  /* 0x3f8000002b2b7423 */ /* 0x002fe2000000002e */
[----:B------:R-:W-:Y:S01]  /*d1b0*/  SHF.L.U32 R34, R34, 0x17, RZ ;  /* 0x0000001722227819 */ /* 0x000fe200000006ff */
[----:B------:R-:W-:Y:S01]  /*d1c0*/  FFMA R29, R20, R29, 1 ;  /* 0x3f800000141d7423 */ /* 0x000fe2000000001d */
[----:B------:R-:W-:Y:S01]  /*d1d0*/  SHF.L.U32 R38, R38, 0x17, RZ ;  /* 0x0000001726267819 */ /* 0x000fe200000006ff */
[----:B------:R-:W-:Y:S01]  /*d1e0*/  FFMA R32, R32, R35, 1 ;  /* 0x3f80000020207423 */ /* 0x000fe20000000023 */
[----:B------:R-:W-:Y:S01]  /*d1f0*/  SHF.L.U32 R24, R24, 0x17, RZ ;  /* 0x0000001718187819 */ /* 0x000fe200000006ff */
[----:B------:R-:W1:Y:S01]  /*d200*/  MUFU.EX2 R40, R40 ;  /* 0x0000002800287308 */ /* 0x000e620000000800 */
[----:B------:R-:W-:Y:S01]  /*d210*/  SHF.L.U32 R4, R4, 0x17, RZ ;  /* 0x0000001704047819 */ /* 0x000fe200000006ff */
[----:B------:R-:W-:Y:S01]  /*d220*/  FFMA R27, R34, R37, 1 ;  /* 0x3f800000221b7423 */ /* 0x000fe20000000025 */
[----:B------:R-:W-:Y:S01]  /*d230*/  SHF.L.U32 R36, R36, 0x17, RZ ;  /* 0x0000001724247819 */ /* 0x000fe200000006ff */
[----:B------:R-:W-:Y:S01]  /*d240*/  FFMA R31, R38, R21, 1 ;  /* 0x3f800000261f7423 */ /* 0x000fe20000000015 */
[----:B------:R-:W-:Y:S01]  /*d250*/  SHF.L.U32 R45, R45, 0x17, RZ ;  /* 0x000000172d2d7819 */ /* 0x000fe200000006ff */
[----:B------:R-:W-:Y:S01]  /*d260*/  FFMA R30, R24, R41, 1 ;  /* 0x3f800000181e7423 */ /* 0x000fe20000000029 */
[----:B------:R-:W-:Y:S01]  /*d270*/  SHF.L.U32 R47, R47, 0x17, RZ ;  /* 0x000000172f2f7819 */ /* 0x000fe200000006ff */
[----:B------:R-:W3:Y:S01]  /*d280*/  MUFU.EX2 R50, R50 ;  /* 0x0000003200327308 */ /* 0x000ee20000000800 */
[----:B------:R-:W-:Y:S01]  /*d290*/  SHF.L.U32 R49, R49, 0x17, RZ ;  /* 0x0000001731317819 */ /* 0x000fe200000006ff */
[----:B------:R-:W-:Y:S01]  /*d2a0*/  FFMA R42, R4, R3, 1 ;  /* 0x3f800000042a7423 */ /* 0x000fe20000000003 */
[----:B--2---:R-:W-:Y:S01]  /*d2b0*/  FFMA R44, R36, R5, 1 ;  /* 0x3f800000242c7423 */ /* 0x004fe20000000005 */
[----:B------:R-:W-:Y:S01]  /*d2c0*/  FFMA R45, R45, R48, 1 ;  /* 0x3f8000002d2d7423 */ /* 0x000fe20000000030 */
[----:B-1----:R-:W-:Y:S01]  /*d2d0*/  FFMA R46, R47, R40, 1 ;  /* 0x3f8000002f2e7423 */ /* 0x002fe20000000028 */
[----:B---3--:R-:W-:Y:S01]  /*d2e0*/  FFMA R49, R49, R50, 1 ;  /* 0x3f80000031317423 */ /* 0x008fe20000000032 */
[----:B------:R-:W-:Y:S06]  /*d2f0*/  @P2 BRA `(.L_x_237) ;  /* 0x0000000000142947 */ /* 0x000fec0003800000 */
[----:B------:R-:W-:Y:S02]  /*d300*/  MOV R0, R52 ;  /* 0x0000003400007202 */ /* 0x000fe40000000f00 */
[----:B------:R-:W-:-:S07]  /*d310*/  MOV R4, 0xd330 ;  /* 0x0000d33000047802 */ /* 0x000fce0000000f00 */
[----:B------:R-:W-:Y:S05]  /*d320*/  CALL.REL.NOINC `($__internal_0_$__cuda_sm20_rcp_rn_f32_slowpath) ;  /* 0x000000d800b87944 */ /* 0x000fea0003c00000 */
[----:B------:R-:W-:Y:S01]  /*d330*/  MOV R15, R0 ;  /* 0x00000000000f7202 */ /* 0x000fe20000000f00 */
[----:B------:R-:W-:Y:S06]  /*d340*/  BRA `(.L_x_238) ;  /* 0x0000000000107947 */ /* 0x000fec0003800000 */
.L_x_237:
[----:B------:R-:W1:Y:S02]  /*d350*/  MUFU.RCP R15, R52 ;  /* 0x00000034000f7308 */ /* 0x000e640000001000 */
[----:B-1----:R-:W-:-:S04]  /*d360*/  FFMA R0, R52, R15, -1 ;  /* 0xbf80000034007423 */ /* 0x002fc8000000000f */
[----:B------:R-:W-:-:S04]  /*d370*/  FADD.FTZ R0, -R0, -RZ ;  /* 0x800000ff00007221 */ /* 0x000fc80000010100 */
[----:B------:R-:W-:-:S07]  /*d380*/  FFMA R15, R15, R0, R15 ;  /* 0x000000000f0f7223 */ /* 0x000fce000000000f */
.L_x_238:
[----:B------:R-:W-:Y:S05]  /*d390*/  BSYNC B1 ;  /* 0x0000000000017941 */ /* 0x000fea0003800000 */
.L_x_236:
        /* <DEDUP_REMOVED lines=10> */
.L_x_240:
[----:B------:R-:W1:Y:S02]  /*d440*/  MUFU.RCP R20, R29 ;  /* 0x0000001d00147308 */ /* 0x000e640000001000 */
[----:B-1----:R-:W-:-:S04]  /*d450*/  FFMA R0, R29, R20, -1 ;  /* 0xbf8000001d007423 */ /* 0x002fc80000000014 */
[----:B------:R-:W-:-:S04]  /*d460*/  FADD.FTZ R3, -R0, -RZ ;  /* 0x800000ff00037221 */ /* 0x000fc80000010100 */
[----:B------:R-:W-:-:S07]  /*d470*/  FFMA R20, R20, R3, R20 ;  /* 0x0000000314147223 */ /* 0x000fce0000000014 */
.L_x_241:
[----:B------:R-:W-:Y:S05]  /*d480*/  BSYNC B1 ;  /* 0x0000000000017941 */ /* 0x000fea0003800000 */
.L_x_239:
        /* <DEDUP_REMOVED lines=10> */
.L_x_243:
[----:B------:R-:W1:Y:S02]  /*d530*/  MUFU.RCP R21, R26 ;  /* 0x0000001a00157308 */ /* 0x000e640000001000 */
[----:B-1----:R-:W-:-:S04]  /*d540*/  FFMA R0, R26, R21, -1 ;  /* 0xbf8000001a007423 */ /* 0x002fc80000000015 */
[----:B------:R-:W-:-:S04]  /*d550*/  FADD.FTZ R0, -R0, -RZ ;  /* 0x800000ff00007221 */ /* 0x000fc80000010100 */
[----:B------:R-:W-:-:S07]  /*d560*/  FFMA R21, R21, R0, R21 ;  /* 0x0000000015157223 */ /* 0x000fce0000000015 */
.L_x_244:
[----:B------:R-:W-:Y:S05]  /*d570*/  BSYNC B1 ;  /* 0x0000000000017941 */ /* 0x000fea0003800000 */
.L_x_242:
        /* <DEDUP_REMOVED lines=10> */
.L_x_246:
[----:B------:R-:W1:Y:S02]  /*d620*/  MUFU.RCP R24, R33 ;  /* 0x0000002100187308 */ /* 0x000e640000001000 */
[----:B-1----:R-:W-:-:S04]  /*d630*/  FFMA R0, R33, R24, -1 ;  /* 0xbf80000021007423 */ /* 0x002fc80000000018 */
[----:B------:R-:W-:-:S04]  /*d640*/  FADD.FTZ R3, -R0, -RZ ;  /* 0x800000ff00037221 */ /* 0x000fc80000010100 */
[----:B------:R-:W-:-:S07]  /*d650*/  FFMA R24, R24, R3, R24 ;  /* 0x0000000318187223 */ /* 0x000fce0000000018 */
.L_x_247:
[----:B------:R-:W-:Y:S05]  /*d660*/  BSYNC B1 ;  /* 0x0000000000017941 */ /* 0x000fea0003800000 */
.L_x_245:
        /* <DEDUP_REMOVED lines=10> */
.L_x_249:
[----:B------:R-:W1:Y:S02]  /*d710*/  MUFU.RCP R25, R32 ;  /* 0x0000002000197308 */ /* 0x000e640000001000 */
[----:B-1----:R-:W-:-:S04]  /*d720*/  FFMA R0, R32, R25, -1 ;  /* 0xbf80000020007423 */ /* 0x002fc80000000019 */
[----:B------:R-:W-:-:S04]  /*d730*/  FADD.FTZ R0, -R0, -RZ ;  /* 0x800000ff00007221 */ /* 0x000fc80000010100 */
[----:B------:R-:W-:-:S07]  /*d740*/  FFMA R25, R25, R0, R25 ;  /* 0x0000000019197223 */ /* 0x000fce0000000019 */
.L_x_250:
[----:B------:R-:W-:Y:S05]  /*d750*/  BSYNC B1 ;  /* 0x0000000000017941 */ /* 0x000fea0003800000 */
.L_x_248:
        /* <DEDUP_REMOVED lines=10> */
.L_x_252:
[----:B------:R-:W1:Y:S02]  /*d800*/  MUFU.RCP R26, R27 ;  /* 0x0000001b001a7308 */ /* 0x000e640000001000 */
[----:B-1----:R-:W-:-:S04]  /*d810*/  FFMA R0, R27, R26, -1 ;  /* 0xbf8000001b007423 */ /* 0x002fc8000000001a */
[----:B------:R-:W-:-:S04]  /*d820*/  FADD.FTZ R3, -R0, -RZ ;  /* 0x800000ff00037221 */ /* 0x000fc80000010100 */
[----:B------:R-:W-:-:S07]  /*d830*/  FFMA R26, R26, R3, R26 ;  /* 0x000000031a1a7223 */ /* 0x000fce000000001a */
.L_x_253:
[----:B------:R-:W-:Y:S05]  /*d840*/  BSYNC B1 ;  /* 0x0000000000017941 */ /* 0x000fea0003800000 */
.L_x_251:
        /* <DEDUP_REMOVED lines=10> */
.L_x_255:
[----:B------:R-:W1:Y:S02]  /*d8f0*/  MUFU.RCP R27, R28 ;  /* 0x0000001c001b7308 */ /* 0x000e640000001000 */
[----:B-1----:R-:W-:-:S04]  /*d900*/  FFMA R0, R28, R27, -1 ;  /* 0xbf8000001c007423 */ /* 0x002fc8000000001b */
[----:B------:R-:W-:-:S04]  /*d910*/  FADD.FTZ R0, -R0, -RZ ;  /* 0x800000ff00007221 */ /* 0x000fc80000010100 */
[----:B------:R-:W-:-:S07]  /*d920*/  FFMA R27, R27, R0, R27 ;  /* 0x000000001b1b7223 */ /* 0x000fce000000001b */
.L_x_256:
[----:B------:R-:W-:Y:S05]  /*d930*/  BSYNC B1 ;  /* 0x0000000000017941 */ /* 0x000fea0003800000 */
.L_x_254:
        /* <DEDUP_REMOVED lines=10> */
.L_x_258:
[----:B------:R-:W1:Y:S02]  /*d9e0*/  MUFU.RCP R28, R31 ;  /* 0x0000001f001c7308 */ /* 0x000e640000001000 */
[----:B-1----:R-:W-:-:S04]  /*d9f0*/  FFMA R0, R31, R28, -1 ;  /* 0xbf8000001f007423 */ /* 0x002fc8000000001c */
[----:B------:R-:W-:-:S04]  /*da00*/  FADD.FTZ R3, -R0, -RZ ;  /* 0x800000ff00037221 */ /* 0x000fc80000010100 */
[----:B------:R-:W-:-:S07]  /*da10*/  FFMA R28, R28, R3, R28 ;  /* 0x000000031c1c7223 */ /* 0x000fce000000001c */
.L_x_259:
[----:B------:R-:W-:Y:S05]  /*da20*/  BSYNC B1 ;  /* 0x0000000000017941 */ /* 0x000fea0003800000 */
.L_x_257:
        /* <DEDUP_REMOVED lines=10> */
.L_x_261:
[----:B------:R-:W1:Y:S02]  /*dad0*/  MUFU.RCP R29, R30 ;  /* 0x0000001e001d7308 */ /* 0x000e640000001000 */
[----:B-1----:R-:W-:-:S04]  /*dae0*/  FFMA R0, R30, R29, -1 ;  /* 0xbf8000001e007423 */ /* 0x002fc8000000001d */
[----:B------:R-:W-:-:S04]  /*daf0*/  FADD.FTZ R0, -R0, -RZ ;  /* 0x800000ff00007221 */ /* 0x000fc80000010100 */
[----:B------:R-:W-:-:S07]  /*db00*/  FFMA R29, R29, R0, R29 ;  /* 0x000000001d1d7223 */ /* 0x000fce000000001d */
.L_x_262:
[----:B------:R-:W-:Y:S05]  /*db10*/  BSYNC B1 ;  /* 0x0000000000017941 */ /* 0x000fea0003800000 */
.L_x_260:
        /* <DEDUP_REMOVED lines=10> */
.L_x_264:
[----:B------:R-:W1:Y:S02]  /*dbc0*/  MUFU.RCP R30, R39 ;  /* 0x00000027001e7308 */ /* 0x000e640000001000 */
[----:B-1----:R-:W-:-:S04]  /*dbd0*/  FFMA R0, R39, R30, -1 ;  /* 0xbf80000027007423 */ /* 0x002fc8000000001e */
[----:B------:R-:W-:-:S04]  /*dbe0*/  FADD.FTZ R3, -R0, -RZ ;  /* 0x800000ff00037221 */ /* 0x000fc80000010100 */
[----:B------:R-:W-:-:S07]  /*dbf0*/  FFMA R30, R30, R3, R30 ;  /* 0x000000031e1e7223 */ /* 0x000fce000000001e */
.L_x_265:
[----:B------:R-:W-:Y:S05]  /*dc00*/  BSYNC B1 ;  /* 0x0000000000017941 */ /* 0x000fea0003800000 */
.L_x_263:
        /* <DEDUP_REMOVED lines=10> */
.L_x_267:
[----:B------:R-:W1:Y:S02]  /*dcb0*/  MUFU.RCP R31, R42 ;  /* 0x0000002a001f7308 */ /* 0x000e640000001000 */
[----:B-1----:R-:W-:-:S04]  /*dcc0*/  FFMA R0, R42, R31, -1 ;  /* 0xbf8000002a007423 */ /* 0x002fc8000000001f */
[----:B------:R-:W-:-:S04]  /*dcd0*/  FADD.FTZ R0, -R0, -RZ ;  /* 0x800000ff00007221 */ /* 0x000fc80000010100 */
[----:B------:R-:W-:-:S07]  /*dce0*/  FFMA R31, R31, R0, R31 ;  /* 0x000000001f1f7223 */ /* 0x000fce000000001f */
.L_x_268:
[----:B------:R-:W-:Y:S05]  /*dcf0*/  BSYNC B1 ;  /* 0x0000000000017941 */ /* 0x000fea0003800000 */
.L_x_266:
        /* <DEDUP_REMOVED lines=10> */
.L_x_270:
[----:B------:R-:W1:Y:S02]  /*dda0*/  MUFU.RCP R32, R43 ;  /* 0x0000002b00207308 */ /* 0x000e640000001000 */
[----:B-1----:R-:W-:-:S04]  /*ddb0*/  FFMA R0, R43, R32, -1 ;  /* 0xbf8000002b007423 */ /* 0x002fc80000000020 */
[----:B------:R-:W-:-:S04]  /*ddc0*/  FADD.FTZ R3, -R0, -RZ ;  /* 0x800000ff00037221 */ /* 0x000fc80000010100 */
[----:B------:R-:W-:-:S07]  /*ddd0*/  FFMA R32, R32, R3, R32 ;  /* 0x0000000320207223 */ /* 0x000fce0000000020 */
.L_x_271:
[----:B------:R-:W-:Y:S05]  /*dde0*/  BSYNC B1 ;  /* 0x0000000000017941 */ /* 0x000fea0003800000 */
.L_x_269:
        /* <DEDUP_REMOVED lines=10> */
.L_x_273:
[----:B------:R-:W1:Y:S02]  /*de90*/  MUFU.RCP R33, R44 ;  /* 0x0000002c00217308 */ /* 0x000e640000001000 */
[----:B-1----:R-:W-:-:S04]  /*dea0*/  FFMA R0, R44, R33, -1 ;  /* 0xbf8000002c007423 */ /* 0x002fc80000000021 */
[----:B------:R-:W-:-:S04]  /*deb0*/  FADD.FTZ R0, -R0, -RZ ;  /* 0x800000ff00007221 */ /* 0x000fc80000010100 */
[----:B------:R-:W-:-:S07]  /*dec0*/  FFMA R33, R33, R0, R33 ;  /* 0x0000000021217223 */ /* 0x000fce0000000021 */
.L_x_274:
[----:B------:R-:W-:Y:S05]  /*ded0*/  BSYNC B1 ;  /* 0x0000000000017941 */ /* 0x000fea0003800000 */
.L_x_272:
        /* <DEDUP_REMOVED lines=10> */
.L_x_276:
[----:B------:R-:W1:Y:S02]  /*df80*/  MUFU.RCP R42, R45 ;  /* 0x0000002d002a7308 */ /* 0x000e640000001000 */
[----:B-1----:R-:W-:-:S04]  /*df90*/  FFMA R0, R45, R42, -1 ;  /* 0xbf8000002d007423 */ /* 0x002fc8000000002a */
[----:B------:R-:W-:-:S04]  /*dfa0*/  FADD.FTZ R3, -R0, -RZ ;  /* 0x800000ff00037221 */ /* 0x000fc80000010100 */
[----:B------:R-:W-:-:S07]  /*dfb0*/  FFMA R42, R42, R3, R42 ;  /* 0x000000032a2a7223 */ /* 0x000fce000000002a */
.L_x_277:
[----:B------:R-:W-:Y:S05]  /*dfc0*/  BSYNC B1 ;  /* 0x0000000000017941 */ /* 0x000fea0003800000 */
.L_x_275:
        /* <DEDUP_REMOVED lines=10> */
.L_x_279:
[----:B------:R-:W1:Y:S02]  /*e070*/  MUFU.RCP R39, R46 ;  /* 0x0000002e00277308 */ /* 0x000e640000001000 */
[----:B-1----:R-:W-:-:S04]  /*e080*/  FFMA R0, R46, R39, -1 ;  /* 0xbf8000002e007423 */ /* 0x002fc80000000027 */
[----:B------:R-:W-:-:S04]  /*e090*/  FADD.FTZ R0, -R0, -RZ ;  /* 0x800000ff00007221 */ /* 0x000fc80000010100 */
[----:B------:R-:W-:-:S07]  /*e0a0*/  FFMA R39, R39, R0, R39 ;  /* 0x0000000027277223 */ /* 0x000fce0000000027 */
.L_x_280:
[----:B------:R-:W-:Y:S05]  /*e0b0*/  BSYNC B1 ;  /* 0x0000000000017941 */ /* 0x000fea0003800000 */
.L_x_278:
        /* <DEDUP_REMOVED lines=9> */
.L_x_282:
[----:B------:R-:W1:Y:S02]  /*e150*/  MUFU.RCP R0, R49 ;  /* 0x0000003100007308 */ /* 0x000e640000001000 */
[----:B-1----:R-:W-:-:S04]  /*e160*/  FFMA R3, R49, R0, -1 ;  /* 0xbf80000031037423 */ /* 0x002fc80000000000 */
[----:B------:R-:W-:-:S04]  /*e170*/  FADD.FTZ R3, -R3, -RZ ;  /* 0x800000ff03037221 */ /* 0x000fc80000010100 */
[----:B------:R-:W-:-:S07]  /*e180*/  FFMA R0, R0, R3, R0 ;  /* 0x0000000300007223 */ /* 0x000fce0000000000 */
.L_x_283:
[----:B------:R-:W-:Y:S05]  /*e190*/  BSYNC B1 ;  /* 0x0000000000017941 */ /* 0x000fea0003800000 */
.L_x_281:
        /* <DEDUP_REMOVED lines=10> */
.L_x_284:
        /* <DEDUP_REMOVED lines=27> */
.L_x_286:
[----:B------:R-:W-:Y:S05]  /*e3f0*/  BSYNC B0 ;  /* 0x0000000000007941 */ /* 0x000fea0003800000 */
.L_x_285:
[----:B------:R-:W-:Y:S04]  /*e400*/  BSSY B0, `(.L_x_287) ;  /* 0x000003c000007945 */ /* 0x000fe80003800000 */
[----:B------:R-:W-:Y:S05]  /*e410*/  @P0 BRA `(.L_x_288) ;  /* 0x0000000000e80947 */ /* 0x000fea0003800000 */
[----:B------:R-:W-:-:S04]  /*e420*/  MOV R0, UR56 ;  /* 0x0000003800007c02 */ /* 0x000fc80008000f00 */
[----:B------:R-:W-:-:S13]  /*e430*/  ISETP.NE.AND P3, PT, R0, 0x3, PT ;  /* 0x000000030000780c */ /* 0x000fda0003f65270 */
[----:B------:R-:W-:Y:S05]  /*e440*/  @!P3 BRA `(.L_x_289) ;  /* 0x000000000004b947 */ /* 0x000fea0003800000 */
[----:B------:R-:W-:Y:S01]  /*e450*/  BPT.TRAP 0x1 ;  /* 0x000000040000795c */ /* 0x000fe20000300000 */
.L_x_289:
[----:B------:R-:W2:Y:S04]  /*e460*/  LDL R0, [R1+0xb4] ;  /* 0x0000b40001007983 */ /* 0x000ea80000100800 */
[----:B------:R-:W3:Y:S01]  /*e470*/  LDL R3, [R1+0xb8] ;  /* 0x0000b80001037983 */ /* 0x000ee20000100800 */
[----:B------:R-:W-:Y:S01]  /*e480*/  BSSY B1, `(.L_x_290) ;  /* 0x0000005000017945 */ /* 0x000fe20003800000 */
[----:B--2---:R-:W-:Y:S02]  /*e490*/  LEA R0, R0, UR44, 0x3 ;  /* 0x0000002c00007c11 */ /* 0x004fe4000f8e18ff */
[----:B---3--:R-:W-:-:S04]  /*e4a0*/  SHF.L.U32 R3, R3, 0x1f, RZ ;  /* 0x0000001f03037819 */ /* 0x008fc800000006ff */
[----:B------:R-:W1:Y:S02]  /*e4b0*/  SYNCS.PHASECHK.TRANS64.TRYWAIT P2, [R0+URZ+0x80], R3 ;  /* 0x00008003000075a7 */ /* 0x000e64000804017f */
[----:B-1----:R-:W-:Y:S05]  /*e4c0*/  @!P2 BRA `(.L_x_291) ;  /* 0x000000c0000ca947 */ /* 0x002fea0003800000 */
.L_x_630:
[----:B------:R-:W-:Y:S05]  /*e4d0*/  BSYNC B1 ;  /* 0x0000000000017941 */ /* 0x000fea0003800000 */
.L_x_290:
        /* <DEDUP_REMOVED lines=18> */
.L_x_293:
[----:B------:R-:W-:Y:S05]  /*e600*/  BSYNC B1 ;  /* 0x0000000000017941 */ /* 0x000fea0003800000 */
.L_x_292:
        /* <DEDUP_REMOVED lines=8> */
.L_x_294:
        /* <DEDUP_REMOVED lines=19> */
.L_x_288:
[----:B------:R-:W-:Y:S05]  /*e7c0*/  BSYNC B0 ;  /* 0x0000000000007941 */ /* 0x000fea0003800000 */
.L_x_287:
        /* <DEDUP_REMOVED lines=76> */
[----:B------:R3:W4:Y:S01]  /*ec90*/  MUFU.EX2 R31, R28 ;  /* 0x0000001c001f7308 */ /* 0x0007220000000800 */
[----:B-1----:R-:W-:Y:S01]  /*eca0*/  FADD R24, R32, -12583039 ;  /* 0xcb40007f20187421 */ /* 0x002fe20000000000 */
[----:B------:R-:W-:Y:S01]  /*ecb0*/  FFMA R36, -R15, 1.925963033500011079e-08, R36 ;  /* 0x32a570600f247823 */ /* 0x000fe20000000124 */
[----:B------:R-:W-:Y:S02]  /*ecc0*/  HADD2.F32 R15, -RZ, R37.H1_H1 ;  /* 0x30000025ff0f7230 */ /* 0x000fe40000004100 */
[----:B------:R-:W-:Y:S01]  /*ecd0*/  FFMA R23, R16, R35, R23 ;  /* 0x0000002310177223 */ /* 0x000fe20000000017 */
[----:B------:R-:W-:Y:S01]  /*ece0*/  FFMA R24, -R159, 1.4426950216293334961, -R24 ;  /* 0x3fb8aa3b9f187823 */ /* 0x000fe20000000918 */
[----:B------:R-:W-:Y:S01]  /*ecf0*/  F2FP.F16.E4M3.UNPACK_B R44, R9.H1 ;  /* 0x00000009ff2c723e */ /* 0x000fe200030006ff */
[----:B------:R-:W-:Y:S01]  /*ed00*/  FMUL R19, R2, R19 ;  /* 0x0000001302137220 */ /* 0x000fe20000400000 */
[----:B------:R1:W5:Y:S01]  /*ed10*/  MUFU.EX2 R33, R4 ;  /* 0x0000000400217308 */ /* 0x0003620000000800 */
[----:B---3--:R-:W-:Y:S01]  /*ed20*/  FFMA.RM R28, R5, R50, 12582913 ;  /* 0x4b400001051c7423 */ /* 0x008fe20000004032 */
[----:B------:R-:W-:Y:S01]  /*ed30*/  FFMA.SAT R5, -R21, R48, 0.5 ;  /* 0x3f00000015057423 */ /* 0x000fe20000002130 */
[----:B------:R-:W-:Y:S01]  /*ed40*/  FFMA R24, -R159, 1.925963033500011079e-08, R24 ;  /* 0x32a570609f187823 */ /* 0x000fe20000000118 */
[--C-:B------:R-:W-:Y:S01]  /*ed50*/  HADD2.F32 R45, -RZ, R44.reuse.H1_H1 ;  /* 0x3000002cff2d7230 */ /* 0x100fe20000004100 */
        /* <DEDUP_REMOVED lines=10> */
[----:B------:R-:W-:Y:S01]  /*ee00*/  HADD2.F32 R41, -RZ, R44.H0_H0 ;  /* 0x2000002cff297230 */ /* 0x000fe20000004100 */
[----:B------:R1:W-:Y:S01]  /*ee10*/  MUFU.EX2 R37, R36 ;  /* 0x0000002400257308 */ /* 0x0003e20000000800 */
[----:B---3--:R-:W-:Y:S01]  /*ee20*/  FFMA.RM R24, R15, R50, 12582913 ;  /* 0x4b4000010f187423 */ /* 0x008fe20000004032 */
[----:B------:R-:W-:Y:S01]  /*ee30*/  FFMA.SAT R15, -R25, R48, 0.5 ;  /* 0x3f000000190f7423 */ /* 0x000fe20000002130 */
[----:B------:R-:W-:Y:S01]  /*ee40*/  FFMA R4, -R157, 1.925963033500011079e-08, R4 ;  /* 0x32a570609d047823 */ /* 0x000fe20000000104 */
[----:B------:R-:W-:Y:S01]  /*ee50*/  FFMA R22, -R21, 1.925963033500011079e-08, R22 ;  /* 0x32a5706015167823 */ /* 0x000fe20000000116 */
[----:B------:R-:W-:Y:S01]  /*ee60*/  FFMA R19, R16, R41, R19 ;  /* 0x0000002910137223 */ /* 0x000fe20000000013 */
[----:B------:R-:W-:Y:S01]  /*ee70*/  FFMA.RM R40, R15, R50, 12582913 ;  /* 0x4b4000010f287423 */ /* 0x000fe20000004032 */
[----:B------:R-:W-:Y:S01]  /*ee80*/  FFMA.SAT R15, -R3, R48, 0.5 ;  /* 0x3f000000030f7423 */ /* 0x000fe20000002130 */
[----:B------:R3:W-:Y:S01]  /*ee90*/  MUFU.EX2 R39, R4 ;  /* 0x0000000400277308 */ /* 0x0007e20000000800 */
[----:B-1----:R-:W-:Y:S01]  /*eea0*/  FADD R36, R24, -12583039 ;  /* 0xcb40007f18247421 */ /* 0x002fe20000000000 */
[----:B------:R-:W-:Y:S01]  /*eeb0*/  FADD R42, R40, -12583039 ;  /* 0xcb40007f282a7421 */ /* 0x000fe20000000000 */
[----:B------:R-:W-:Y:S01]  /*eec0*/  FFMA.RM R43, R15, R50, 12582913 ;  /* 0x4b4000010f2b7423 */ /* 0x000fe20000004032 */
[----:B------:R-:W-:Y:S01]  /*eed0*/  FMUL R15, R2, R18 ;  /* 0x00000012020f7220 */ /* 0x000fe20000400000 */
[----:B------:R-:W-:Y:S01]  /*eee0*/  FFMA R36, -R155, 1.4426950216293334961, -R36 ;  /* 0x3fb8aa3b9b247823 */ /* 0x000fe20000000924 */
[----:B------:R-:W-:Y:S01]  /*eef0*/  FFMA R42, -R25, 1.4426950216293334961, -R42 ;  /* 0x3fb8aa3b192a7823 */ /* 0x000fe2000000092a */
[----:B------:R-:W-:Y:S01]  /*ef00*/  FADD R44, R43, -12583039 ;  /* 0xcb40007f2b2c7421 */ /* 0x000fe20000000000 */
[----:B------:R1:W-:Y:S01]  /*ef10*/  MUFU.EX2 R21, R22 ;  /* 0x0000001600157308 */ /* 0x0003e20000000800 */
[-C--:B---3--:R-:W-:Y:S01]  /*ef20*/  FFMA.SAT R4, -R153, R48.reuse, 0.5 ;  /* 0x3f00000099047423 */ /* 0x088fe20000002130 */
[----:B------:R-:W-:Y:S01]  /*ef30*/  FFMA R36, -R155, 1.925963033500011079e-08, R36 ;  /* 0x32a570609b247823 */ /* 0x000fe20000000124 */
[----:B------:R-:W-:Y:S01]  /*ef40*/  FFMA R15, R16, R45, R15 ;  /* 0x0000002d100f7223 */ /* 0x000fe2000000000f */
[----:B------:R-:W-:Y:S01]  /*ef50*/  FFMA.SAT R18, -R23, R48, 0.5 ;  /* 0x3f00000017127423 */ /* 0x000fe20000002130 */
[----:B------:R-:W-:Y:S01]  /*ef60*/  FFMA.RM R4, R4, R50, 12582913 ;  /* 0x4b40000104047423 */ /* 0x000fe20000004032 */
[-C--:B------:R-:W-:Y:S01]  /*ef70*/  FFMA.SAT R46, -R19, R48.reuse, 0.5 ;  /* 0x3f000000132e7423 */ /* 0x080fe20000002130 */
[----:B------:R-:W-:Y:S01]  /*ef80*/  FFMA.SAT R47, -R15, R48, 0.5 ;  /* 0x3f0000000f2f7423 */ /* 0x000fe20000002130 */
[----:B------:R3:W-:Y:S01]  /*ef90*/  MUFU.EX2 R41, R36 ;  /* 0x0000002400297308 */ /* 0x0007e20000000800 */
[----:B-1----:R-:W-:Y:S01]  /*efa0*/  FADD R22, R4, -12583039 ;  /* 0xcb40007f04167421 */ /* 0x002fe20000000000 */
[----:B------:R-:W-:Y:S01]  /*efb0*/  FFMA R42, -R25, 1.925963033500011079e-08, R42 ;  /* 0x32a57060192a7823 */ /* 0x000fe2000000012a */
[----:B------:R-:W-:Y:S01]  /*efc0*/  FFMA R44, -R3, 1.4426950216293334961, -R44 ;  /* 0x3fb8aa3b032c7823 */ /* 0x000fe2000000092c */
[-C--:B------:R-:W-:Y:S01]  /*efd0*/  FFMA.RM R47, R47, R50.reuse, 12582913 ;  /* 0x4b4000012f2f7423 */ /* 0x080fe20000004032 */
[----:B------:R-:W-:Y:S01]  /*efe0*/  FFMA R22, -R153, 1.4426950216293334961, -R22 ;  /* 0x3fb8aa3b99167823 */ /* 0x000fe20000000916 */
[-C--:B------:R-:W-:Y:S01]  /*eff0*/  FFMA.RM R18, R18, R50.reuse, 12582913 ;  /* 0x4b40000112127423 */ /* 0x080fe20000004032 */
[----:B------:R-:W-:Y:S01]  /*f000*/  FFMA.RM R46, R46, R50, 12582913 ;  /* 0x4b4000012e2e7423 */ /* 0x000fe20000004032 */
[----:B------:R1:W-:Y:S01]  /*f010*/  MUFU.EX2 R25, R42 ;  /* 0x0000002a00197308 */ /* 0x0003e20000000800 */
[----:B---3--:R-:W-:Y:S01]  /*f020*/  FFMA.SAT R36, -R5, R48, 0.5 ;  /* 0x3f00000005247423 */ /* 0x008fe20000002130 */
[----:B------:R-:W-:Y:S01]  /*f030*/  FFMA R22, -R153, 1.925963033500011079e-08, R22 ;  /* 0x32a5706099167823 */ /* 0x000fe20000000116 */
[----:B------:R-:W-:Y:S01]  /*f040*/  FFMA R44, -R3, 1.925963033500011079e-08, R44 ;  /* 0x32a57060032c7823 */ /* 0x000fe2000000012c */
[----:B------:R-:W-:Y:S01]  /*f050*/  FADD R48, R47, -12583039 ;  /* 0xcb40007f2f307421 */ /* 0x000fe20000000000 */
[----:B------:R-:W-:Y:S01]  /*f060*/  FFMA.RM R45, R36, R50, 12582913 ;  /* 0x4b400001242d7423 */ /* 0x000fe20000004032 */
[----:B------:R-:W-:Y:S01]  /*f070*/  FADD R36, R18, -12583039 ;  /* 0xcb40007f12247421 */ /* 0x000fe20000000000 */
[----:B--2---:R-:W-:Y:S01]  /*f080*/  FFMA R50, R0, R27, 1 ;  /* 0x3f80000000327423 */ /* 0x004fe2000000001b */
[----:B------:R2:W-:Y:S01]  /*f090*/  MUFU.EX2 R3, R22 ;  /* 0x0000001600037308 */ /* 0x0005e20000000800 */
[----:B-1----:R-:W-:Y:S01]  /*f0a0*/  FADD R42, R45, -12583039 ;  /* 0xcb40007f2d2a7421 */ /* 0x002fe20000000000 */
[----:B------:R-:W-:Y:S01]  /*f0b0*/  FFMA R48, -R15, 1.4426950216293334961, -R48 ;  /* 0x3fb8aa3b0f307823 */ /* 0x000fe20000000930 */
[----:B------:R-:W-:Y:S01]  /*f0c0*/  FFMA R36, -R23, 1.4426950216293334961, -R36 ;  /* 0x3fb8aa3b17247823 */ /* 0x000fe20000000924 */
[----:B------:R-:W-:Y:S01]  /*f0d0*/  IADD3 R0, R50, 0x1800000, RZ ;  /* 0x0180000032007810 */ /* 0x000fe20007ffe0ff */
[----:B------:R-:W-:Y:S01]  /*f0e0*/  FFMA R42, -R5, 1.4426950216293334961, -R42 ;  /* 0x3fb8aa3b052a7823 */ /* 0x000fe2000000092a */
[----:B------:R-:W-:Y:S01]  /*f0f0*/  FFMA R48, -R15, 1.925963033500011079e-08, R48 ;  /* 0x32a570600f307823 */ /* 0x000fe20000000130 */
[----:B------:R-:W-:Y:S01]  /*f100*/  FFMA R36, -R23, 1.925963033500011079e-08, R36 ;  /* 0x32a5706017247823 */ /* 0x000fe20000000124 */
[----:B------:R-:W-:Y:S01]  /*f110*/  LOP3.LUT R0, R0, 0x7f800000, RZ, 0xc0, !PT ;  /* 0x7f80000000007812 */ /* 0x000fe200078ec0ff */
[----:B--2---:R-:W-:Y:S01]  /*f120*/  FADD R22, R46, -12583039 ;  /* 0xcb40007f2e167421 */ /* 0x004fe20000000000 */
[----:B------:R-:W-:Y:S01]  /*f130*/  FFMA R42, -R5, 1.925963033500011079e-08, R42 ;  /* 0x32a57060052a7823 */ /* 0x000fe2000000012a */
[----:B------:R-:W1:Y:S01]  /*f140*/  MUFU.EX2 R44, R44 ;  /* 0x0000002c002c7308 */ /* 0x000e620000000800 */
[----:B------:R-:W-:Y:S01]  /*f150*/  ISETP.GT.U32.AND P2, PT, R0, 0x1ffffff, PT ;  /* 0x01ffffff0000780c */ /* 0x000fe20003f44070 */
[C---:B------:R-:W-:Y:S01]  /*f160*/  FFMA R22, -R19.reuse, 1.4426950216293334961, -R22 ;  /* 0x3fb8aa3b13167823 */ /* 0x040fe20000000916 */
[----:B------:R-:W-:Y:S01]  /*f170*/  SHF.L.U32 R26, R26, 0x17, RZ ;  /* 0x000000171a1a7819 */ /* 0x000fe200000006ff */
[----:B------:R-:W-:Y:S01]  /*f180*/  BSSY B1, `(.L_x_295) ;  /* 0x000002d000017945 */ /* 0x000fe20003800000 */
[----:B------:R-:W-:Y:S01]  /*f190*/  SHF.L.U32 R30, R30, 0x17, RZ ;  /* 0x000000171e1e7819 */ /* 0x000fe200000006ff */
[----:B------:R-:W-:Y:S01]  /*f1a0*/  FFMA R22, -R19, 1.925963033500011079e-08, R22 ;  /* 0x32a5706013167823 */ /* 0x000fe20000000116 */
[----:B------:R-:W-:Y:S01]  /*f1b0*/  SHF.L.U32 R43, R43, 0x17, RZ ;  /* 0x000000172b2b7819 */ /* 0x000fe200000006ff */
[----:B------:R-:W2:Y:S01]  /*f1c0*/  MUFU.EX2 R5, R36 ;  /* 0x0000002400057308 */ /* 0x000ea20000000800 */
[----:B------:R-:W-:Y:S01]  /*f1d0*/  SHF.L.U32 R20, R20, 0x17, RZ ;  /* 0x0000001714147819 */ /* 0x000fe200000006ff */
[----:B----4-:R-:W-:Y:S01]  /*f1e0*/  FFMA R26, R26, R31, 1 ;  /* 0x3f8000001a1a7423 */ /* 0x010fe2000000001f */
[----:B------:R-:W-:Y:S01]  /*f1f0*/  SHF.L.U32 R32, R32, 0x17, RZ ;  /* 0x0000001720207819 */ /* 0x000fe200000006ff */
[----:B-----5:R-:W-:Y:S01]  /*f200*/  FFMA R33, R30, R33, 1 ;  /* 0x3f8000001e217423 */ /* 0x020fe20000000021 */
[----:B------:R-:W-:Y:S01]  /*f210*/  SHF.L.U32 R34, R34, 0x17, RZ ;  /* 0x0000001722227819 */ /* 0x000fe200000006ff */
[----:B------:R-:W-:Y:S01]  /*f220*/  FFMA R29, R20, R29, 1 ;  /* 0x3f800000141d7423 */ /* 0x000fe2000000001d */
[----:B------:R-:W-:Y:S01]  /*f230*/  SHF.L.U32 R28, R28, 0x17, RZ ;  /* 0x000000171c1c7819 */ /* 0x000fe200000006ff */
[----:B------:R-:W3:Y:S01]  /*f240*/  MUFU.EX2 R42, R42 ;  /* 0x0000002a002a7308 */ /* 0x000ee20000000800 */
        /* <DEDUP_REMOVED lines=15> */
[----:B------:R-:W4:Y:S01]  /*f340*/  MUFU.EX2 R48, R48 ;  /* 0x0000003000307308 */ /* 0x000f220000000800 */
[----:B------:R-:W-:Y:S01]  /*f350*/  FFMA R31, R40, R25, 1 ;  /* 0x3f800000281f7423 */ /* 0x000fe20000000019 */
[----:B------:R-:W-:Y:S01]  /*f360*/  FFMA R52, R4, R3, 1 ;  /* 0x3f80000004347423 */ /* 0x000fe20000000003 */
[----:B--2---:R-:W-:Y:S01]  /*f370*/  FFMA R44, R18, R5, 1 ;  /* 0x3f800000122c7423 */ /* 0x004fe20000000005 */
[----:B---3--:R-:W-:Y:S01]  /*f380*/  FFMA R45, R45, R42, 1 ;  /* 0x3f8000002d2d7423 */ /* 0x008fe2000000002a */
[----:B-1----:R-:W-:Y:S01]  /*f390*/  FFMA R46, R46, R15, 1 ;  /* 0x3f8000002e2e7423 */ /* 0x002fe2000000000f */
[----:B----4-:R-:W-:Y:S01]  /*f3a0*/  FFMA R47, R47, R48, 1 ;  /* 0x3f8000002f2f7423 */ /* 0x010fe20000000030 */
[----:B------:R-:W-:Y:S06]  /*f3b0*/  @P2 BRA `(.L_x_296) ;  /* 0x0000000000142947 */ /* 0x000fec0003800000 */
[----:B------:R-:W-:Y:S02]  /*f3c0*/  MOV R0, R50 ;  /* 0x0000003200007202 */ /* 0x000fe40000000f00 */
[----:B------:R-:W-:-:S07]  /*f3d0*/  MOV R4, 0xf3f0 ;  /* 0x0000f3f000047802 */ /* 0x000fce0000000f00 */
[----:B------:R-:W-:Y:S05]  /*f3e0*/  CALL.REL.NOINC `($__internal_0_$__cuda_sm20_rcp_rn_f32_slowpath) ;  /* 0x000000b800887944 */ /* 0x000fea0003c00000 */
[----:B------:R-:W-:Y:S01]  /*f3f0*/  MOV R15, R0 ;  /* 0x00000000000f7202 */ /* 0x000fe20000000f00 */
[----:B------:R-:W-:Y:S06]  /*f400*/  BRA `(.L_x_297) ;  /* 0x0000000000107947 */ /* 0x000fec0003800000 */
.L_x_296:
[----:B------:R-:W1:Y:S02]  /*f410*/  MUFU.RCP R15, R50 ;  /* 0x00000032000f7308 */ /* 0x000e640000001000 */
[----:B-1----:R-:W-:-:S04]  /*f420*/  FFMA R0, R50, R15, -1 ;  /* 0xbf80000032007423 */ /* 0x002fc8000000000f */
[----:B------:R-:W-:-:S04]  /*f430*/  FADD.FTZ R0, -R0, -RZ ;  /* 0x800000ff00007221 */ /* 0x000fc80000010100 */
[----:B------:R-:W-:-:S07]  /*f440*/  FFMA R15, R15, R0, R15 ;  /* 0x000000000f0f7223 */ /* 0x000fce000000000f */
.L_x_297:
[----:B------:R-:W-:Y:S05]  /*f450*/  BSYNC B1 ;  /* 0x0000000000017941 */ /* 0x000fea0003800000 */
.L_x_295:
        /* <DEDUP_REMOVED lines=10> */
.L_x_299:
[----:B------:R-:W1:Y:S02]  /*f500*/  MUFU.RCP R18, R29 ;  /* 0x0000001d00127308 */ /* 0x000e640000001000 */
[----:B-1----:R-:W-:-:S04]  /*f510*/  FFMA R0, R29, R18, -1 ;  /* 0xbf8000001d007423 */ /* 0x002fc80000000012 */
[----:B------:R-:W-:-:S04]  /*f520*/  FADD.FTZ R3, -R0, -RZ ;  /* 0x800000ff00037221 */ /* 0x000fc80000010100 */
[----:B------:R-:W-:-:S07]  /*f530*/  FFMA R18, R18, R3, R18 ;  /* 0x0000000312127223 */ /* 0x000fce0000000012 */
.L_x_300:
[----:B------:R-:W-:Y:S05]  /*f540*/  BSYNC B1 ;  /* 0x0000000000017941 */ /* 0x000fea0003800000 */
.L_x_298:
        /* <DEDUP_REMOVED lines=10> */
.L_x_302:
[----:B------:R-:W1:Y:S02]  /*f5f0*/  MUFU.RCP R19, R26 ;  /* 0x0000001a00137308 */ /* 0x000e640000001000 */
[----:B-1----:R-:W-:-:S04]  /*f600*/  FFMA R0, R26, R19, -1 ;  /* 0xbf8000001a007423 */ /* 0x002fc80000000013 */
[----:B------:R-:W-:-:S04]  /*f610*/  FADD.FTZ R0, -R0, -RZ ;  /* 0x800000ff00007221 */ /* 0x000fc80000010100 */
[----:B------:R-:W-:-:S07]  /*f620*/  FFMA R19, R19, R0, R19 ;  /* 0x0000000013137223 */ /* 0x000fce0000000013 */
.L_x_303:
[----:B------:R-:W-:Y:S05]  /*f630*/  BSYNC B1 ;  /* 0x0000000000017941 */ /* 0x000fea0003800000 */
.L_x_301:
        /* <DEDUP_REMOVED lines=10> */
.L_x_305:
[----:B------:R-:W1:Y:S02]  /*f6e0*/  MUFU.RCP R20, R33 ;  /* 0x0000002100147308 */ /* 0x000e640000001000 */
[----:B-1----:R-:W-:-:S04]  /*f6f0*/  FFMA R0, R33, R20, -1 ;  /* 0xbf80000021007423 */ /* 0x002fc80000000014 */
[----:B------:R-:W-:-:S04]  /*f700*/  FADD.FTZ R3, -R0, -RZ ;  /* 0x800000ff00037221 */ /* 0x000fc80000010100 */
[----:B------:R-:W-:-:S07]  /*f710*/  FFMA R20, R20, R3, R20 ;  /* 0x0000000314147223 */ /* 0x000fce0000000014 */
.L_x_306:
[----:B------:R-:W-:Y:S05]  /*f720*/  BSYNC B1 ;  /* 0x0000000000017941 */ /* 0x000fea0003800000 */
.L_x_304:
        /* <DEDUP_REMOVED lines=10> */
.L_x_308:
[----:B------:R-:W1:Y:S02]  /*f7d0*/  MUFU.RCP R21, R32 ;  /* 0x0000002000157308 */ /* 0x000e640000001000 */
[----:B-1----:R-:W-:-:S04]  /*f7e0*/  FFMA R0, R32, R21, -1 ;  /* 0xbf80000020007423 */ /* 0x002fc80000000015 */
[----:B------:R-:W-:-:S04]  /*f7f0*/  FADD.FTZ R0, -R0, -RZ ;  /* 0x800000ff00007221 */ /* 0x000fc80000010100 */
[----:B------:R-:W-:-:S07]  /*f800*/  FFMA R21, R21, R0, R21 ;  /* 0x0000000015157223 */ /* 0x000fce0000000015 */
.L_x_309:
[----:B------:R-:W-:Y:S05]  /*f810*/  BSYNC B1 ;  /* 0x0000000000017941 */ /* 0x000fea0003800000 */
.L_x_307:
        /* <DEDUP_REMOVED lines=10> */
.L_x_311:
[----:B------:R-:W1:Y:S02]  /*f8c0*/  MUFU.RCP R22, R23 ;  /* 0x0000001700167308 */ /* 0x000e640000001000 */
[----:B-1----:R-:W-:-:S04]  /*f8d0*/  FFMA R0, R23, R22, -1 ;  /* 0xbf80000017007423 */ /* 0x002fc80000000016 */
[----:B------:R-:W-:-:S04]  /*f8e0*/  FADD.FTZ R3, -R0, -RZ ;  /* 0x800000ff00037221 */ /* 0x000fc80000010100 */
[----:B------:R-:W-:-:S07]  /*f8f0*/  FFMA R22, R22, R3, R22 ;  /* 0x0000000316167223 */ /* 0x000fce0000000016 */
.L_x_312:
[----:B------:R-:W-:Y:S05]  /*f900*/  BSYNC B1 ;  /* 0x0000000000017941 */ /* 0x000fea0003800000 */
.L_x_310:
        /* <DEDUP_REMOVED lines=10> */
.L_x_314:
[----:B------:R-:W1:Y:S02]  /*f9b0*/  MUFU.RCP R23, R28 ;  /* 0x0000001c00177308 */ /* 0x000e640000001000 */
[----:B-1----:R-:W-:-:S04]  /*f9c0*/  FFMA R0, R28, R23, -1 ;  /* 0xbf8000001c007423 */ /* 0x002fc80000000017 */
[----:B------:R-:W-:-:S04]  /*f9d0*/  FADD.FTZ R0, -R0, -RZ ;  /* 0x800000ff00007221 */ /* 0x000fc80000010100 */
[----:B------:R-:W-:-:S07]  /*f9e0*/  FFMA R23, R23, R0, R23 ;  /* 0x0000000017177223 */ /* 0x000fce0000000017 */
.L_x_315:
[----:B------:R-:W-:Y:S05]  /*f9f0*/  BSYNC B1 ;  /* 0x0000000000017941 */ /* 0x000fea0003800000 */
.L_x_313:
        /* <DEDUP_REMOVED lines=10> */
.L_x_317:
[----:B------:R-:W1:Y:S02]  /*faa0*/  MUFU.RCP R24, R27 ;  /* 0x0000001b00187308 */ /* 0x000e640000001000 */
[----:B-1----:R-:W-:-:S04]  /*fab0*/  FFMA R0, R27, R24, -1 ;  /* 0xbf8000001b007423 */ /* 0x002fc80000000018 */
[----:B------:R-:W-:-:S04]  /*fac0*/  FADD.FTZ R3, -R0, -RZ ;  /* 0x800000ff00037221 */ /* 0x000fc80000010100 */
[----:B------:R-:W-:-:S07]  /*fad0*/  FFMA R24, R24, R3, R24 ;  /* 0x0000000318187223 */ /* 0x000fce0000000018 */
.L_x_318:
[----:B------:R-:W-:Y:S05]  /*fae0*/  BSYNC B1 ;  /* 0x0000000000017941 */ /* 0x000fea0003800000 */
.L_x_316:
        /* <DEDUP_REMOVED lines=10> */
.L_x_320:
[----:B------:R-:W1:Y:S02]  /*fb90*/  MUFU.RCP R25, R30 ;  /* 0x0000001e00197308 */ /* 0x000e640000001000 */
[----:B-1----:R-:W-:-:S04]  /*fba0*/  FFMA R0, R30, R25, -1 ;  /* 0xbf8000001e007423 */ /* 0x002fc80000000019 */
[----:B------:R-:W-:-:S04]  /*fbb0*/  FADD.FTZ R0, -R0, -RZ ;  /* 0x800000ff00007221 */ /* 0x000fc80000010100 */
[----:B------:R-:W-:-:S07]  /*fbc0*/  FFMA R25, R25, R0, R25 ;  /* 0x0000000019197223 */ /* 0x000fce0000000019 */
.L_x_321:
[----:B------:R-:W-:Y:S05]  /*fbd0*/  BSYNC B1 ;  /* 0x0000000000017941 */ /* 0x000fea0003800000 */
.L_x_319:
        /* <DEDUP_REMOVED lines=10> */
.L_x_323:
[----:B------:R-:W1:Y:S02]  /*fc80*/  MUFU.RCP R26, R31 ;  /* 0x0000001f001a7308 */ /* 0x000e640000001000 */
[----:B-1----:R-:W-:-:S04]  /*fc90*/  FFMA R0, R31, R26, -1 ;  /* 0xbf8000001f007423 */ /* 0x002fc8000000001a */
[----:B------:R-:W-:-:S04]  /*fca0*/  FADD.FTZ R3, -R0, -RZ ;  /* 0x800000ff00037221 */ /* 0x000fc80000010100 */
[----:B------:R-:W-:-:S07]  /*fcb0*/  FFMA R26, R26, R3, R26 ;  /* 0x000000031a1a7223 */ /* 0x000fce000000001a */
.L_x_324:
[----:B------:R-:W-:Y:S05]  /*fcc0*/  BSYNC B1 ;  /* 0x0000000000017941 */ /* 0x000fea0003800000 */
.L_x_322:
        /* <DEDUP_REMOVED lines=10> */
.L_x_326:
[----:B------:R-:W1:Y:S02]  /*fd70*/  MUFU.RCP R27, R52 ;  /* 0x00000034001b7308 */ /* 0x000e640000001000 */
[----:B-1----:R-:W-:-:S04]  /*fd80*/  FFMA R0, R52, R27, -1 ;  /* 0xbf80000034007423 */ /* 0x002fc8000000001b */
[----:B------:R-:W-:-:S04]  /*fd90*/  FADD.FTZ R0, -R0, -RZ ;  /* 0x800000ff00007221 */ /* 0x000fc80000010100 */
[----:B------:R-:W-:-:S07]  /*fda0*/  FFMA R27, R27, R0, R27 ;  /* 0x000000001b1b7223 */ /* 0x000fce000000001b */
.L_x_327:
[----:B------:R-:W-:Y:S05]  /*fdb0*/  BSYNC B1 ;  /* 0x0000000000017941 */ /* 0x000fea0003800000 */
.L_x_325:
        /* <DEDUP_REMOVED lines=10> */
.L_x_329:
[----:B------:R-:W1:Y:S02]  /*fe60*/  MUFU.RCP R28, R43 ;  /* 0x0000002b001c7308 */ /* 0x000e640000001000 */
[----:B-1----:R-:W-:-:S04]  /*fe70*/  FFMA R0, R43, R28, -1 ;  /* 0xbf8000002b007423 */ /* 0x002fc8000000001c */
[----:B------:R-:W-:-:S04]  /*fe80*/  FADD.FTZ R3, -R0, -RZ ;  /* 0x800000ff00037221 */ /* 0x000fc80000010100 */
[----:B------:R-:W-:-:S07]  /*fe90*/  FFMA R28, R28, R3, R28 ;  /* 0x000000031c1c7223 */ /* 0x000fce000000001c */
.L_x_330:
[----:B------:R-:W-:Y:S05]  /*fea0*/  BSYNC B1 ;  /* 0x0000000000017941 */ /* 0x000fea0003800000 */
.L_x_328:
        /* <DEDUP_REMOVED lines=10> */
.L_x_332:
[----:B------:R-:W1:Y:S02]  /*ff50*/  MUFU.RCP R29, R44 ;  /* 0x0000002c001d7308 */ /* 0x000e640000001000 */
[----:B-1----:R-:W-:-:S04]  /*ff60*/  FFMA R0, R44, R29, -1 ;  /* 0xbf8000002c007423 */ /* 0x002fc8000000001d */
[----:B------:R-:W-:-:S04]  /*ff70*/  FADD.FTZ R0, -R0, -RZ ;  /* 0x800000ff00007221 */ /* 0x000fc80000010100 */
[----:B------:R-:W-:-:S07]  /*ff80*/  FFMA R29, R29, R0, R29 ;  /* 0x000000001d1d7223 */ /* 0x000fce000000001d */
.L_x_333:
[----:B------:R-:W-:Y:S05]  /*ff90*/  BSYNC B1 ;  /* 0x0000000000017941 */ /* 0x000fea0003800000 */
.L_x_331:
        /* <DEDUP_REMOVED lines=10> */
.L_x_335:
[----:B------:R-:W1:Y:S02]  /*10040*/  MUFU.RCP R30, R45 ;  /* 0x0000002d001e7308 */ /* 0x000e640000001000 */
[----:B-1----:R-:W-:-:S04]  /*10050*/  FFMA R0, R45, R30, -1 ;  /* 0xbf8000002d007423 */ /* 0x002fc8000000001e */
[----:B------:R-:W-:-:S04]  /*10060*/  FADD.FTZ R3, -R0, -RZ ;  /* 0x800000ff00037221 */ /* 0x000fc80000010100 */
[----:B------:R-:W-:-:S07]  /*10070*/  FFMA R30, R30, R3, R30 ;  /* 0x000000031e1e7223 */ /* 0x000fce000000001e */
.L_x_336:
[----:B------:R-:W-:Y:S05]  /*10080*/  BSYNC B1 ;  /* 0x0000000000017941 */ /* 0x000fea0003800000 */
.L_x_334:
        /* <DEDUP_REMOVED lines=10> */
.L_x_338:
[----:B------:R-:W1:Y:S02]  /*10130*/  MUFU.RCP R31, R46 ;  /* 0x0000002e001f7308 */ /* 0x000e640000001000 */
[----:B-1----:R-:W-:-:S04]  /*10140*/  FFMA R0, R46, R31, -1 ;  /* 0xbf8000002e007423 */ /* 0x002fc8000000001f */
[----:B------:R-:W-:-:S04]  /*10150*/  FADD.FTZ R0, -R0, -RZ ;  /* 0x800000ff00007221 */ /* 0x000fc80000010100 */
[----:B------:R-:W-:-:S07]  /*10160*/  FFMA R31, R31, R0, R31 ;  /* 0x000000001f1f7223 */ /* 0x000fce000000001f */
.L_x_339:
[----:B------:R-:W-:Y:S05]  /*10170*/  BSYNC B1 ;  /* 0x0000000000017941 */ /* 0x000fea0003800000 */
.L_x_337:
        /* <DEDUP_REMOVED lines=9> */
.L_x_341:
[----:B------:R-:W1:Y:S02]  /*10210*/  MUFU.RCP R0, R47 ;  /* 0x0000002f00007308 */ /* 0x000e640000001000 */
[----:B-1----:R-:W-:-:S04]  /*10220*/  FFMA R3, R47, R0, -1 ;  /* 0xbf8000002f037423 */ /* 0x002fc80000000000 */
[----:B------:R-:W-:-:S04]  /*10230*/  FADD.FTZ R3, -R3, -RZ ;  /* 0x800000ff03037221 */ /* 0x000fc80000010100 */
[----:B------:R-:W-:-:S07]  /*10240*/  FFMA R0, R0, R3, R0 ;  /* 0x0000000300007223 */ /* 0x000fce0000000000 */
.L_x_342:
[----:B------:R-:W-:Y:S05]  /*10250*/  BSYNC B1 ;  /* 0x0000000000017941 */ /* 0x000fea0003800000 */
.L_x_340:
        /* <DEDUP_REMOVED lines=10> */
.L_x_343:
        /* <DEDUP_REMOVED lines=27> */
.L_x_345:
[----:B------:R-:W-:Y:S05]  /*104b0*/  BSYNC B0 ;  /* 0x0000000000007941 */ /* 0x000fea0003800000 */
.L_x_344:
[----:B------:R-:W-:Y:S04]  /*104c0*/  BSSY B0, `(.L_x_346) ;  /* 0x000003c000007945 */ /* 0x000fe80003800000 */
[----:B------:R-:W-:Y:S05]  /*104d0*/  @P0 BRA `(.L_x_347) ;  /* 0x0000000000e80947 */ /* 0x000fea0003800000 */
[----:B------:R-:W-:-:S04]  /*104e0*/  MOV R0, UR56 ;  /* 0x0000003800007c02 */ /* 0x000fc80008000f00 */
[----:B------:R-:W-:-:S13]  /*104f0*/  ISETP.NE.AND P3, PT, R0, 0x3, PT ;  /* 0x000000030000780c */ /* 0x000fda0003f65270 */
[----:B------:R-:W-:Y:S05]  /*10500*/  @!P3 BRA `(.L_x_348) ;  /* 0x000000000004b947 */ /* 0x000fea0003800000 */
[----:B------:R-:W-:Y:S01]  /*10510*/  BPT.TRAP 0x1 ;  /* 0x000000040000795c */ /* 0x000fe20000300000 */
.L_x_348:
[----:B------:R-:W2:Y:S04]  /*10520*/  LDL R0, [R1+0xb4] ;  /* 0x0000b40001007983 */ /* 0x000ea80000100800 */
[----:B------:R-:W3:Y:S01]  /*10530*/  LDL R3, [R1+0xb8] ;  /* 0x0000b80001037983 */ /* 0x000ee20000100800 */
[----:B------:R-:W-:Y:S01]  /*10540*/  BSSY B1, `(.L_x_349) ;  /* 0x0000005000017945 */ /* 0x000fe20003800000 */
[----:B--2---:R-:W-:Y:S02]  /*10550*/  LEA R0, R0, UR44, 0x3 ;  /* 0x0000002c00007c11 */ /* 0x004fe4000f8e18ff */
[----:B---3--:R-:W-:-:S04]  /*10560*/  SHF.L.U32 R3, R3, 0x1f, RZ ;  /* 0x0000001f03037819 */ /* 0x008fc800000006ff */
[----:B------:R-:W1:Y:S02]  /*10570*/  SYNCS.PHASECHK.TRANS64.TRYWAIT P2, [R0+URZ+0x80], R3 ;  /* 0x00008003000075a7 */ /* 0x000e64000804017f */
[----:B-1----:R-:W-:Y:S05]  /*10580*/  @!P2 BRA `(.L_x_350) ;  /* 0x0000009c00f0a947 */ /* 0x002fea0003800000 */
.L_x_631:
[----:B------:R-:W-:Y:S05]  /*10590*/  BSYNC B1 ;  /* 0x0000000000017941 */ /* 0x000fea0003800000 */
.L_x_349:
        /* <DEDUP_REMOVED lines=18> */
.L_x_352:
[----:B------:R-:W-:Y:S05]  /*106c0*/  BSYNC B1 ;  /* 0x0000000000017941 */ /* 0x000fea0003800000 */
.L_x_351:
        /* <DEDUP_REMOVED lines=8> */
.L_x_353:
        /* <DEDUP_REMOVED lines=19> */
.L_x_347:
[----:B------:R-:W-:Y:S05]  /*10880*/  BSYNC B0 ;  /* 0x0000000000007941 */ /* 0x000fea0003800000 */
.L_x_346:
[----:B------:R-:W2:Y:S04]  /*10890*/  LDL.LU R26, [R1] ;  /* 0x00000000011a7983 */ /* 0x000ea80000300800 */
[----:B------:R-:W3:Y:S04]  /*108a0*/  LDL.LU R15, [R1+0x4] ;  /* 0x00000400010f7983 */ /* 0x000ee80000300800 */
[----:B------:R-:W4:Y:S04]  /*108b0*/  LDL.LU R19, [R1+0x8] ;  /* 0x0000080001137983 */ /* 0x000f280000300800 */
[----:B------:R-:W5:Y:S04]  /*108c0*/  LDL.LU R21, [R1+0xc] ;  /* 0x00000c0001157983 */ /* 0x000f680000300800 */
[----:B------:R-:W5:Y:S04]  /*108d0*/  LDL.LU R23, [R1+0x10] ;  /* 0x0000100001177983 */ /* 0x000f680000300800 */
[----:B------:R-:W5:Y:S01]  /*108e0*/  LDL.LU R25, [R1+0x14] ;  /* 0x0000140001197983 */ /* 0x000f620000300800 */
[----:B-1----:R-:W-:-:S03]  /*108f0*/  F2FP.F16.E4M3.UNPACK_B R5, R7 ;  /* 0x00000007ff05723e */ /* 0x002fc600020006ff */
[----:B------:R-:W5:Y:S01]  /*10900*/  LDL.LU R24, [R1+0x18] ;  /* 0x0000180001187983 */ /* 0x000f620000300800 */
[----:B------:R-:W-:Y:S01]  /*10910*/  F2FP.F16.E4M3.UNPACK_B R0, R6 ;  /* 0x00000006ff00723e */ /* 0x000fe200020006ff */
[--C-:B------:R-:W-:Y:S02]  /*10920*/  HADD2.F32 R20, -RZ, R5.reuse.H0_H0 ;  /* 0x20000005ff147230 */ /* 0x100fe40000004100 */
[C---:B------:R-:W-:Y:S01]  /*10930*/  FMUL R17, R2.reuse, R17 ;  /* 0x0000001102117220 */ /* 0x040fe20000400000 */
[----:B------:R-:W-:Y:S02]  /*10940*/  HADD2.F32 R22, -RZ, R5.H1_H1 ;  /* 0x30000005ff167230 */ /* 0x000fe40000004100 */
[C---:B------:R-:W-:Y:S01]  /*10950*/  FMUL R3, R2.reuse, R228 ;  /* 0x000000e402037220 */ /* 0x040fe20000400000 */
[--C-:B------:R-:W-:Y:S02]  /*10960*/  HADD2.F32 R4, -RZ, R0.reuse.H0_H0 ;  /* 0x20000000ff047230 */ /* 0x100fe40000004100 */
[----:B------:R-:W-:Y:S01]  /*10970*/  FMUL R229, R2, R229 ;  /* 0x000000e502e57220 */ /* 0x000fe20000400000 */
[----:B------:R-:W-:Y:S01]  /*10980*/  HADD2.F32 R18, -RZ, R0.H1_H1 ;  /* 0x30000000ff127230 */ /* 0x000fe20000004100 */
[----:B------:R-:W-:Y:S01]  /*10990*/  F2FP.F16.E4M3.UNPACK_B R0, R6.H1 ;  /* 0x00000006ff00723e */ /* 0x000fe200030006ff */
[----:B------:R-:W-:-:S03]  /*109a0*/  FFMA R17, R16, R4, R17 ;  /* 0x0000000410117223 */ /* 0x000fc60000000011 */
[----:B------:R-:W-:Y:S01]  /*109b0*/  FFMA R3, R16, R18, R3 ;  /* 0x0000001210037223 */ /* 0x000fe20000000003 */
[--C-:B------:R-:W-:Y:S02]  /*109c0*/  HADD2.F32 R4, -RZ, R0.reuse.H0_H0 ;  /* 0x20000000ff047230 */ /* 0x100fe40000004100 */
[C---:B--2---:R-:W-:Y:S01]  /*109d0*/  FMUL R5, R2.reuse, R26 ;  /* 0x0000001a02057220 */ /* 0x044fe20000400000 */
[----:B------:R-:W-:Y:S01]  /*109e0*/  HADD2.F32 R0, -RZ, R0.H1_H1 ;  /* 0x30000000ff007230 */ /* 0x000fe20000004100 */
[----:B------:R-:W2:Y:S01]  /*109f0*/  LDL.LU R26, [R1+0x1c] ;  /* 0x00001c00011a7983 */ /* 0x000ea20000300800 */
[----:B---3--:R-:W-:-:S03]  /*10a00*/  FMUL R15, R2, R15 ;  /* 0x0000000f020f7220 */ /* 0x008fc60000400000 */
[----:B------:R-:W3:Y:S01]  /*10a10*/  LDL.LU R33, [R1+0x20] ;  /* 0x0000200001217983 */ /* 0x000ee20000300800 */
[----:B------:R-:W-:Y:S01]  /*10a20*/  MOV R46, 0x3bbb989d ;  /* 0x3bbb989d002e7802 */ /* 0x000fe20000000f00 */
[----:B----4-:R-:W-:Y:S02]  /*10a30*/  FMUL R19, R2, R19 ;  /* 0x0000001302137220 */ /* 0x010fe40000400000 */
[----:B------:R-:W4:Y:S04]  /*10a40*/  LDL.LU R32, [R1+0x24] ;  /* 0x0000240001207983 */ /* 0x000f280000300800 */
[----:B------:R-:W4:Y:S04]  /*10a50*/  LDL.LU R39, [R1+0x28] ;  /* 0x0000280001277983 */ /* 0x000f280000300800 */
[----:B------:R-:W4:Y:S04]  /*10a60*/  LDL.LU R38, [R1+0x2c] ;  /* 0x00002c0001267983 */ /* 0x000f280000300800 */
[----:B------:R-:W4:Y:S01]  /*10a70*/  LDL.LU R45, [R1+0x30] ;  /* 0x00003000012d7983 */ /* 0x000f220000300800 */
[----:B------:R-:W-:Y:S01]  /*10a80*/  F2FP.F16.E4M3.UNPACK_B R18, R7.H1 ;  /* 0x00000007ff12723e */ /* 0x000fe200030006ff */
[C---:B------:R-:W-:Y:S01]  /*10a90*/  FFMA R15, R16.reuse, R20, R15 ;  /* 0x00000014100f7223 */ /* 0x040fe2000000000f */
[----:B------:R-:W-:Y:S01]  /*10aa0*/  F2FP.F16.E4M3.UNPACK_B R20, R8 ;  /* 0x00000008ff14723e */ /* 0x000fe200020006ff */
[C---:B------:R-:W-:Y:S01]  /*10ab0*/  FFMA R229, R16.reuse, R4, R229 ;  /* 0x0000000410e57223 */ /* 0x040fe200000000e5 */
[C---:B------:R-:W-:Y:S01]  /*10ac0*/  FFMA R5, R16.reuse, R0, R5 ;  /* 0x0000000010057223 */ /* 0x040fe20000000005 */
[--C-:B------:R-:W-:Y:S01]  /*10ad0*/  HADD2.F32 R4, -RZ, R18.reuse.H0_H0 ;  /* 0x20000012ff047230 */ /* 0x100fe20000004100 */
[----:B------:R-:W-:Y:S01]  /*10ae0*/  MOV R49, 0x437c0000 ;  /* 0x437c000000317802 */ /* 0x000fe20000000f00 */
[----:B------:R-:W-:Y:S01]  /*10af0*/  FFMA R19, R16, R22, R19 ;  /* 0x0000001610137223 */ /* 0x000fe20000000013 */
[----:B------:R-:W-:-:S02]  /*10b00*/  HADD2.F32 R18, -RZ, R18.H1_H1 ;  /* 0x30000012ff127230 */ /* 0x000fc40000004100 */
[----:B------:R-:W-:Y:S01]  /*10b10*/  FFMA.SAT R0, -R17, R46, 0.5 ;  /* 0x3f00000011007423 */ /* 0x000fe2000000212e */
[C---:B-----5:R-:W-:Y:S01]  /*10b20*/  FMUL R23, R2.reuse, R23 ;  /* 0x0000001702177220 */ /* 0x060fe20000400000 */
[--C-:B------:R-:W-:Y:S02]  /*10b30*/  HADD2.F32 R22, -RZ, R20.reuse.H0_H0 ;  /* 0x20000014ff167230 */ /* 0x100fe40000004100 */
[C---:B------:R-:W-:Y:S01]  /*10b40*/  FMUL R25, R2.reuse, R25 ;  /* 0x0000001902197220 */ /* 0x040fe20000400000 */
[----:B------:R-:W-:Y:S01]  /*10b50*/  FMUL R21, R2, R21 ;  /* 0x0000001502157220 */ /* 0x000fe20000400000 */
[----:B------:R-:W-:Y:S01]  /*10b60*/  FFMA.RM R0, R0, R49, 12582913 ;  /* 0x4b40000100007423 */ /* 0x000fe20000004031 */
[C---:B------:R-:W-:Y:S01]  /*10b70*/  FFMA R23, R16.reuse, R18, R23 ;  /* 0x0000001210177223 */ /* 0x040fe20000000017 */
[C---:B------:R-:W-:Y:S01]  /*10b80*/  FFMA R25, R16.reuse, R22, R25 ;  /* 0x0000001610197223 */ /* 0x040fe20000000019 */
[----:B------:R-:W-:Y:S01]  /*10b90*/  FFMA.SAT R18, -R3, R46, 0.5 ;  /* 0x3f00000003127423 */ /* 0x000fe2000000212e */
[----:B------:R-:W-:Y:S01]  /*10ba0*/  FFMA R21, R16, R4, R21 ;  /* 0x0000000410157223 */ /* 0x000fe20000000015 */
[----:B------:R-:W-:-:S02]  /*10bb0*/  HADD2.F32 R22, -RZ, R20.H1_H1 ;  /* 0x30000014ff167230 */ /* 0x000fc40000004100 */
[----:B------:R-:W-:Y:S01]  /*10bc0*/  FMUL R27, R2, R24 ;  /* 0x00000018021b7220 */ /* 0x000fe20000400000 */
[----:B------:R-:W-:Y:S01]  /*10bd0*/  FADD R4, R0, -12583039 ;  /* 0xcb40007f00047421 */ /* 0x000fe20000000000 */
[----:B------:R-:W-:Y:S01]  /*10be0*/  FFMA.SAT R20, -R229, R46, 0.5 ;  /* 0x3f000000e5147423 */ /* 0x000fe2000000212e */
[-C--:B------:R-:W-:Y:S01]  /*10bf0*/  FFMA.RM R18, R18, R49.reuse, 12582913 ;  /* 0x4b40000112127423 */ /* 0x080fe20000004031 */
[----:B------:R-:W-:Y:S01]  /*10c00*/  F2FP.F16.E4M3.UNPACK_B R28, R8.H1 ;  /* 0x00000008ff1c723e */ /* 0x000fe200030006ff */
[C---:B------:R-:W-:Y:S01]  /*10c10*/  FFMA R4, -R17.reuse, 1.4426950216293334961, -R4 ;  /* 0x3fb8aa3b11047823 */ /* 0x040fe20000000904 */
[----:B------:R-:W-:Y:S01]  /*10c20*/  FFMA R27, R16, R22, R27 ;  /* 0x00000016101b7223 */ /* 0x000fe2000000001b */
[----:B------:R-:W-:Y:S01]  /*10c30*/  FFMA.RM R22, R20, R49, 12582913 ;  /* 0x4b40000114167423 */ /* 0x000fe20000004031 */
[----:B------:R-:W-:Y:S01]  /*10c40*/  FADD R20, R18, -12583039 ;  /* 0xcb40007f12147421 */ /* 0x000fe20000000000 */
[----:B------:R-:W-:Y:S01]  /*10c50*/  FFMA R4, -R17, 1.925963033500011079e-08, R4 ;  /* 0x32a5706011047823 */ /* 0x000fe20000000104 */
[----:B------:R-:W-:-:S02]  /*10c60*/  HADD2.F32 R30, -RZ, R28.H0_H0 ;  /* 0x2000001cff1e7230 */ /* 0x000fc40000004100 */
[----:B------:R-:W-:Y:S01]  /*10c70*/  FFMA R20, -R3, 1.4426950216293334961, -R20 ;  /* 0x3fb8aa3b03147823 */ /* 0x000fe20000000914 */
[----:B------:R-:W-:-:S03]  /*10c80*/  FADD R24, R22, -12583039 ;  /* 0xcb40007f16187421 */ /* 0x000fc60000000000 */
[----:B------:R-:W-:Y:S01]  /*10c90*/  FFMA R20, -R3, 1.925963033500011079e-08, R20 ;  /* 0x32a5706003147823 */ /* 0x000fe20000000114 */
[----:B------:R-:W-:Y:S01]  /*10ca0*/  MUFU.EX2 R29, R4 ;  /* 0x00000004001d7308 */ /* 0x000fe20000000800 */
[----:B------:R-:W-:-:S04]  /*10cb0*/  FFMA R24, -R229, 1.4426950216293334961, -R24 ;  /* 0x3fb8aa3be5187823 */ /* 0x000fc80000000918 */
[----:B------:R-:W-:-:S03]  /*10cc0*/  FFMA R24, -R229, 1.925963033500011079e-08, R24 ;  /* 0x32a57060e5187823 */ /* 0x000fc60000000118 */
[----:B------:R-:W1:Y:S01]  /*10cd0*/  MUFU.EX2 R31, R20 ;  /* 0x00000014001f7308 */ /* 0x000e620000000800 */
[----:B------:R-:W-:-:S05]  /*10ce0*/  F2FP.F16.E4M3.UNPACK_B R34, R9 ;  /* 0x00000009ff22723e */ /* 0x000fca00020006ff */
[----:B------:R-:W-:Y:S01]  /*10cf0*/  HADD2.F32 R36, -RZ, R34.H0_H0 ;  /* 0x20000022ff247230 */ /* 0x000fe20000004100 */
[----:B------:R-:W-:-:S05]  /*10d00*/  F2FP.F16.E4M3.UNPACK_B R43, R9.H1 ;  /* 0x00000009ff2b723e */ /* 0x000fca00030006ff */
[--C-:B------:R-:W-:Y:S02]  /*10d10*/  HADD2.F32 R40, -RZ, R43.reuse.H0_H0 ;  /* 0x2000002bff287230 */ /* 0x100fe40000004100 */
[----:B------:R-:W-:Y:S01]  /*10d20*/  HADD2.F32 R43, -RZ, R43.H1_H1 ;  /* 0x3000002bff2b7230 */ /* 0x000fe20000004100 */
[----:B------:R-:W-:Y:S02]  /*10d30*/  SHF.L.U32 R0, R0, 0x17, RZ ;  /* 0x0000001700007819 */ /* 0x000fe400000006ff */
[----:B------:R-:W-:Y:S02]  /*10d40*/  SHF.L.U32 R18, R18, 0x17, RZ ;  /* 0x0000001712127819 */ /* 0x000fe400000006ff */
[----:B------:R-:W-:Y:S01]  /*10d50*/  SHF.L.U32 R22, R22, 0x17, RZ ;  /* 0x0000001716167819 */ /* 0x000fe200000006ff */
[----:B------:R-:W-:Y:S02]  /*10d60*/  BSSY B1, `(.L_x_354) ;  /* 0x0000088000017945 */ /* 0x000fe40003800000 */
[----:B-1----:R-:W-:Y:S01]  /*10d70*/  FFMA R31, R18, R31, 1 ;  /* 0x3f800000121f7423 */ /* 0x002fe2000000001f */
[----:B--2---:R-:W-:Y:S01]  /*10d80*/  FMUL R17, R2, R26 ;  /* 0x0000001a02117220 */ /* 0x004fe20000400000 */
[----:B------:R-:W-:-:S03]  /*10d90*/  FFMA.SAT R26, -R5, R46, 0.5 ;  /* 0x3f000000051a7423 */ /* 0x000fc6000000212e */
[----:B------:R-:W-:Y:S01]  /*10da0*/  FFMA R17, R16, R30, R17 ;  /* 0x0000001e10117223 */ /* 0x000fe20000000011 */
[----:B------:R-:W-:Y:S01]  /*10db0*/  FFMA.RM R26, R26, R49, 12582913 ;  /* 0x4b4000011a1a7423 */ /* 0x000fe20000004031 */
[----:B------:R-:W-:Y:S02]  /*10dc0*/  HADD2.F32 R30, -RZ, R28.H1_H1 ;  /* 0x3000001cff1e7230 */ /* 0x000fe40000004100 */
[----:B---3--:R-:W-:Y:S01]  /*10dd0*/  FMUL R3, R2, R33 ;  /* 0x0000002102037220 */ /* 0x008fe20000400000 */
[----:B------:R-:W-:Y:S01]  /*10de0*/  FFMA.SAT R28, -R15, R46, 0.5 ;  /* 0x3f0000000f1c7423 */ /* 0x000fe2000000212e */
[----:B------:R-:W-:Y:S02]  /*10df0*/  FADD R4, R26, -12583039 ;  /* 0xcb40007f1a047421 */ /* 0x000fe40000000000 */
[----:B------:R-:W-:Y:S01]  /*10e00*/  FFMA R3, R16, R30, R3 ;  /* 0x0000001e10037223 */ /* 0x000fe20000000003 */
[----:B------:R-:W-:Y:S01]  /*10e10*/  FFMA.SAT R30, -R19, R46, 0.5 ;  /* 0x3f000000131e7423 */ /* 0x000fe2000000212e */
[-C--:B------:R-:W-:Y:S01]  /*10e20*/  FFMA.RM R28, R28, R49.reuse, 12582913 ;  /* 0x4b4000011c1c7423 */ /* 0x080fe20000004031 */
[C---:B------:R-:W-:Y:S01]  /*10e30*/  FFMA R4, -R5.reuse, 1.4426950216293334961, -R4 ;  /* 0x3fb8aa3b05047823 */ /* 0x040fe20000000904 */
[----:B------:R1:W-:Y:S01]  /*10e40*/  MUFU.EX2 R33, R24 ;  /* 0x0000001800217308 */ /* 0x0003e20000000800 */
[----:B------:R-:W-:Y:S01]  /*10e50*/  FFMA.RM R30, R30, R49, 12582913 ;  /* 0x4b4000011e1e7423 */ /* 0x000fe20000004031 */
[----:B------:R-:W-:Y:S01]  /*10e60*/  FADD R20, R28, -12583039 ;  /* 0xcb40007f1c147421 */ /* 0x000fe20000000000 */
[----:B------:R-:W-:Y:S01]  /*10e70*/  FFMA R4, -R5, 1.925963033500011079e-08, R4 ;  /* 0x32a5706005047823 */ /* 0x000fe20000000104 */
[----:B----4-:R-:W-:Y:S01]  /*10e80*/  FMUL R5, R2, R32 ;  /* 0x0000002002057220 */ /* 0x010fe20000400000 */
[----:B------:R-:W-:Y:S01]  /*10e90*/  FADD R32, R30, -12583039 ;  /* 0xcb40007f1e207421 */ /* 0x000fe20000000000 */
[----:B------:R-:W-:Y:S01]  /*10ea0*/  FFMA R20, -R15, 1.4426950216293334961, -R20 ;  /* 0x3fb8aa3b0f147823 */ /* 0x000fe20000000914 */
[----:B-1----:R-:W-:-:S02]  /*10eb0*/  FFMA.SAT R24, -R21, R46, 0.5 ;  /* 0x3f00000015187423 */ /* 0x002fc4000000212e */
[----:B------:R-:W-:Y:S02]  /*10ec0*/  FFMA R32, -R19, 1.4426950216293334961, -R32 ;  /* 0x3fb8aa3b13207823 */ /* 0x000fe40000000920 */
[-C--:B------:R-:W-:Y:S01]  /*10ed0*/  FFMA.RM R24, R24, R49.reuse, 12582913 ;  /* 0x4b40000118187423 */ /* 0x080fe20000004031 */
[----:B------:R1:W2:Y:S01]  /*10ee0*/  MUFU.EX2 R35, R4 ;  /* 0x0000000400237308 */ /* 0x0002a20000000800 */
[----:B------:R-:W-:Y:S01]  /*10ef0*/  FFMA R20, -R15, 1.925963033500011079e-08, R20 ;  /* 0x32a570600f147823 */ /* 0x000fe20000000114 */
[----:B------:R-:W-:Y:S01]  /*10f00*/  FFMA.SAT R15, -R23, R46, 0.5 ;  /* 0x3f000000170f7423 */ /* 0x000fe2000000212e */
[----:B------:R-:W-:Y:S01]  /*10f10*/  FFMA R32, -R19, 1.925963033500011079e-08, R32 ;  /* 0x32a5706013207823 */ /* 0x000fe20000000120 */
[----:B------:R-:W-:Y:S02]  /*10f20*/  HADD2.F32 R19, -RZ, R34.H1_H1 ;  /* 0x30000022ff137230 */ /* 0x000fe40000004100 */
[----:B-1----:R-:W-:Y:S01]  /*10f30*/  FADD R4, R24, -12583039 ;  /* 0xcb40007f18047421 */ /* 0x002fe20000000000 */
[----:B------:R-:W-:Y:S01]  /*10f40*/  FFMA.RM R34, R15, R49, 12582913 ;  /* 0x4b4000010f227423 */ /* 0x000fe20000004031 */
[----:B------:R-:W-:-:S02]  /*10f50*/  FMUL R15, R2, R39 ;  /* 0x00000027020f7220 */ /* 0x000fc40000400000 */
[C---:B------:R-:W-:Y:S01]  /*10f60*/  FFMA R4, -R21.reuse, 1.4426950216293334961, -R4 ;  /* 0x3fb8aa3b15047823 */ /* 0x040fe20000000904 */
[----:B------:R-:W-:Y:S01]  /*10f70*/  FFMA R5, R16, R36, R5 ;  /* 0x0000002410057223 */ /* 0x000fe20000000005 */
[----:B------:R-:W-:Y:S01]  /*10f80*/  FADD R36, R34, -12583039 ;  /* 0xcb40007f22247421 */ /* 0x000fe20000000000 */
[----:B------:R-:W-:Y:S01]  /*10f90*/  FFMA R15, R16, R19, R15 ;  /* 0x00000013100f7223 */ /* 0x000fe2000000000f */
[----:B------:R-:W-:Y:S01]  /*10fa0*/  FFMA R4, -R21, 1.925963033500011079e-08, R4 ;  /* 0x32a5706015047823 */ /* 0x000fe20000000104 */
[-C--:B------:R-:W-:Y:S01]  /*10fb0*/  FFMA.SAT R19, -R25, R46.reuse, 0.5 ;  /* 0x3f00000019137423 */ /* 0x080fe2000000212e */
[----:B------:R-:W-:Y:S01]  /*10fc0*/  FFMA R36, -R23, 1.4426950216293334961, -R36 ;  /* 0x3fb8aa3b17247823 */ /* 0x000fe20000000924 */
[----:B------:R-:W-:Y:S01]  /*10fd0*/  FFMA.SAT R21, -R27, R46, 0.5 ;  /* 0x3f0000001b157423 */ /* 0x000fe2000000212e */
[----:B------:R1:W-:Y:S02]  /*10fe0*/  MUFU.EX2 R41, R4 ;  /* 0x0000000400297308 */ /* 0x0003e40000000800 */
[----:B------:R-:W-:-:S06]  /*10ff0*/  FFMA R36, -R23, 1.925963033500011079e-08, R36 ;  /* 0x32a5706017247823 */ /* 0x000fcc0000000124 */
[----:B------:R3:W-:Y:S01]  /*11000*/  MUFU.EX2 R37, R20 ;  /* 0x0000001400257308 */ /* 0x0007e20000000800 */
[----:B-1----:R-:W-:-:S04]  /*11010*/  FFMA.SAT R4, -R17, R46, 0.5 ;  /* 0x3f00000011047423 */ /* 0x002fc8000000212e */
[-C--:B------:R-:W-:Y:S01]  /*11020*/  FFMA.RM R4, R4, R49.reuse, 12582913 ;  /* 0x4b40000104047423 */ /* 0x080fe20000004031 */
[-C--:B---3--:R-:W-:Y:S01]  /*11030*/  FFMA.RM R20, R19, R49.reuse, 12582913 ;  /* 0x4b40000113147423 */ /* 0x088fe20000004031 */
[C---:B------:R-:W-:Y:S01]  /*11040*/  FMUL R19, R2.reuse, R38 ;  /* 0x0000002602137220 */ /* 0x040fe20000400000 */
[-C--:B------:R-:W-:Y:S01]  /*11050*/  FFMA.RM R38, R21, R49.reuse, 12582913 ;  /* 0x4b40000115267423 */ /* 0x080fe20000004031 */
[----:B------:R-:W-:Y:S01]  /*11060*/  FFMA.SAT R21, -R3, R46, 0.5 ;  /* 0x3f00000003157423 */ /* 0x000fe2000000212e */
[----:B------:R1:W3:Y:S03]  /*11070*/  MUFU.EX2 R39, R32 ;  /* 0x0000002000277308 */ /* 0x0002e60000000800 */
[----:B------:R-:W-:Y:S01]  /*11080*/  FFMA.RM R42, R21, R49, 12582913 ;  /* 0x4b400001152a7423 */ /* 0x000fe20000004031 */
[----:B------:R-:W-:-:S04]  /*11090*/  FMUL R21, R2, R45 ;  /* 0x0000002d02157220 */ /* 0x000fc80000400000 */
[----:B------:R4:W-:Y:S01]  /*110a0*/  MUFU.EX2 R23, R36 ;  /* 0x0000002400177308 */ /* 0x0009e20000000800 */
[----:B-1----:R-:W-:Y:S01]  /*110b0*/  FADD R32, R20, -12583039 ;  /* 0xcb40007f14207421 */ /* 0x002fe20000000000 */
[----:B------:R-:W-:-:S03]  /*110c0*/  FFMA R19, R16, R40, R19 ;  /* 0x0000002810137223 */ /* 0x000fc60000000013 */
[----:B------:R-:W-:Y:S01]  /*110d0*/  FFMA R32, -R25, 1.4426950216293334961, -R32 ;  /* 0x3fb8aa3b19207823 */ /* 0x000fe20000000920 */
[----:B----4-:R-:W-:Y:S01]  /*110e0*/  FADD R36, R4, -12583039 ;  /* 0xcb40007f04247421 */ /* 0x010fe20000000000 */
[----:B------:R-:W-:Y:S01]  /*110f0*/  FFMA R21, R16, R43, R21 ;  /* 0x0000002b10157223 */ /* 0x000fe20000000015 */
[----:B------:R-:W-:Y:S02]  /*11100*/  FADD R40, R38, -12583039 ;  /* 0xcb40007f26287421 */ /* 0x000fe40000000000 */
[----:B------:R-:W-:Y:S01]  /*11110*/  FFMA R36, -R17, 1.4426950216293334961, -R36 ;  /* 0x3fb8aa3b11247823 */ /* 0x000fe20000000924 */
[----:B------:R-:W-:Y:S01]  /*11120*/  FFMA R32, -R25, 1.925963033500011079e-08, R32 ;  /* 0x32a5706019207823 */ /* 0x000fe20000000120 */
[----:B------:R-:W-:Y:S01]  /*11130*/  FADD R44, R42, -12583039 ;  /* 0xcb40007f2a2c7421 */ /* 0x000fe20000000000 */
[-C--:B------:R-:W-:Y:S01]  /*11140*/  FFMA.SAT R45, -R19, R46.reuse, 0.5 ;  /* 0x3f000000132d7423 */ /* 0x080fe2000000212e */
[----:B------:R-:W-:Y:S01]  /*11150*/  FFMA R36, -R17, 1.925963033500011079e-08, R36 ;  /* 0x32a5706011247823 */ /* 0x000fe20000000124 */
[-C--:B------:R-:W-:Y:S01]  /*11160*/  FFMA.SAT R17, -R15, R46.reuse, 0.5 ;  /* 0x3f0000000f117423 */ /* 0x080fe2000000212e */
[-C--:B------:R-:W-:Y:S01]  /*11170*/  FFMA.SAT R47, -R21, R46.reuse, 0.5 ;  /* 0x3f000000152f7423 */ /* 0x080fe2000000212e */
[----:B------:R-:W-:Y:S01]  /*11180*/  FFMA R40, -R27, 1.4426950216293334961, -R40 ;  /* 0x3fb8aa3b1b287823 */ /* 0x000fe20000000928 */
[----:B------:R1:W-:Y:S01]  /*11190*/  MUFU.EX2 R25, R32 ;  /* 0x0000002000197308 */ /* 0x0003e20000000800 */
[----:B------:R-:W-:Y:S01]  /*111a0*/  FFMA R44, -R3, 1.4426950216293334961, -R44 ;  /* 0x3fb8aa3b032c7823 */ /* 0x000fe2000000092c */
[-C--:B------:R-:W-:Y:S01]  /*111b0*/  FFMA.RM R43, R17, R49.reuse, 12582913 ;  /* 0x4b400001112b7423 */ /* 0x080fe20000004031 */
[-C--:B------:R-:W-:Y:S01]  /*111c0*/  FFMA.RM R45, R45, R49.reuse, 12582913 ;  /* 0x4b4000012d2d7423 */ /* 0x080fe20000004031 */
[-C--:B------:R-:W-:Y:S01]  /*111d0*/  FFMA.RM R47, R47, R49.reuse, 12582913 ;  /* 0x4b4000012f2f7423 */ /* 0x080fe20000004031 */
[----:B------:R-:W-:Y:S01]  /*111e0*/  FFMA R40, -R27, 1.925963033500011079e-08, R40 ;  /* 0x32a570601b287823 */ /* 0x000fe20000000128 */
[----:B-1----:R-:W-:Y:S01]  /*111f0*/  FFMA.SAT R32, -R5, R46, 0.5 ;  /* 0x3f00000005207423 */ /* 0x002fe2000000212e */
[----:B------:R-:W-:Y:S01]  /*11200*/  FFMA R44, -R3, 1.925963033500011079e-08, R44 ;  /* 0x32a57060032c7823 */ /* 0x000fe2000000012c */
[----:B------:R-:W-:Y:S01]  /*11210*/  FADD R46, R43, -12583039 ;  /* 0xcb40007f2b2e7421 */ /* 0x000fe20000000000 */
[----:B------:R1:W-:Y:S01]  /*11220*/  MUFU.EX2 R3, R36 ;  /* 0x0000002400037308 */ /* 0x0003e20000000800 */
[----:B------:R-:W-:Y:S01]  /*11230*/  FFMA.RM R32, R32, R49, 12582913 ;  /* 0x4b40000120207423 */ /* 0x000fe20000004031 */
[----:B------:R-:W-:Y:S01]  /*11240*/  FADD R48, R47, -12583039 ;  /* 0xcb40007f2f307421 */ /* 0x000fe20000000000 */
[----:B------:R-:W-:-:S05]  /*11250*/  FFMA R46, -R15, 1.4426950216293334961, -R46 ;  /* 0x3fb8aa3b0f2e7823 */ /* 0x000fca000000092e */
[----:B------:R4:W-:Y:S01]  /*11260*/  MUFU.EX2 R27, R40 ;  /* 0x00000028001b7308 */ /* 0x0009e20000000800 */
[----:B-1----:R-:W-:Y:S01]  /*11270*/  FADD R36, R45, -12583039 ;  /* 0xcb40007f2d247421 */ /* 0x002fe20000000000 */
[----:B------:R-:W-:-:S03]  /*11280*/  FFMA R48, -R21, 1.4426950216293334961, -R48 ;  /* 0x3fb8aa3b15307823 */ /* 0x000fc60000000930 */
[----:B------:R-:W-:-:S03]  /*11290*/  FFMA R36, -R19, 1.4426950216293334961, -R36 ;  /* 0x3fb8aa3b13247823 */ /* 0x000fc60000000924 */
[----:B------:R1:W5:Y:S01]  /*112a0*/  MUFU.EX2 R17, R44 ;  /* 0x0000002c00117308 */ /* 0x0003620000000800 */
[----:B----4-:R-:W-:Y:S01]  /*112b0*/  FADD R40, R32, -12583039 ;  /* 0xcb40007f20287421 */ /* 0x010fe20000000000 */
[----:B------:R-:W-:Y:S01]  /*112c0*/  FFMA R46, -R15, 1.925963033500011079e-08, R46 ;  /* 0x32a570600f2e7823 */ /* 0x000fe2000000012e */
[----:B------:R-:W-:Y:S02]  /*112d0*/  FFMA R36, -R19, 1.925963033500011079e-08, R36 ;  /* 0x32a5706013247823 */ /* 0x000fe40000000124 */
[----:B------:R-:W-:Y:S01]  /*112e0*/  FFMA R40, -R5, 1.4426950216293334961, -R40 ;  /* 0x3fb8aa3b05287823 */ /* 0x000fe20000000928 */
[----:B-1----:R-:W-:Y:S01]  /*112f0*/  FFMA R44, R0, R29, 1 ;  /* 0x3f800000002c7423 */ /* 0x002fe2000000001d */
[----:B------:R-:W-:Y:S02]  /*11300*/  FFMA R48, -R21, 1.925963033500011079e-08, R48 ;  /* 0x32a5706015307823 */ /* 0x000fe40000000130 */
[----:B------:R-:W-:Y:S02]  /*11310*/  FFMA R40, -R5, 1.925963033500011079e-08, R40 ;  /* 0x32a5706005287823 */ /* 0x000fe40000000128 */
[----:B------:R-:W-:-:S02]  /*11320*/  IADD3 R0, R44, 0x1800000, RZ ;  /* 0x018000002c007810 */ /* 0x000fc40007ffe0ff */
[----:B------:R-:W1:Y:S02]  /*11330*/  MUFU.EX2 R5, R40 ;  /* 0x0000002800057308 */ /* 0x000e640000000800 */
[----:B------:R-:W-:-:S06]  /*11340*/  LOP3.LUT R0, R0, 0x7f800000, RZ, 0xc0, !PT ;  /* 0x7f80000000007812 */ /* 0x000fcc00078ec0ff */
[----:B------:R-:W4:Y:S01]  /*11350*/  MUFU.EX2 R46, R46 ;  /* 0x0000002e002e7308 */ /* 0x000f220000000800 */
[----:B------:R-:W-:-:S07]  /*11360*/  ISETP.GT.U32.AND P2, PT, R0, 0x1ffffff, PT ;  /* 0x01ffffff0000780c */ /* 0x000fce0003f44070 */
[----:B------:R-:W4:Y:S08]  /*11370*/  MUFU.EX2 R36, R36 ;  /* 0x0000002400247308 */ /* 0x000f300000000800 */
[----:B------:R-:W4:Y:S01]  /*11380*/  MUFU.EX2 R48, R48 ;  /* 0x0000003000307308 */ /* 0x000f220000000800 */
[----:B------:R-:W-:Y:S01]  /*11390*/  SHF.L.U32 R30, R30, 0x17, RZ ;  /* 0x000000171e1e7819 */ /* 0x000fe200000006ff */
[----:B------:R-:W-:Y:S01]  /*113a0*/  IMAD.SHL.U32 R26, R26, 0x800000, RZ ;  /* 0x008000001a1a7824 */ /* 0x000fe200078e00ff */
[----:B------:R-:W-:-:S02]  /*113b0*/  SHF.L.U32 R42, R42, 0x17, RZ ;  /* 0x000000172a2a7819 */ /* 0x000fc400000006ff */
[----:B------:R-:W-:Y:S02]  /*113c0*/  SHF.L.U32 R28, R28, 0x17, RZ ;  /* 0x000000171c1c7819 */ /* 0x000fe400000006ff */
[----:B------:R-:W-:Y:S02]  /*113d0*/  SHF.L.U32 R24, R24, 0x17, RZ ;  /* 0x0000001718187819 */ /* 0x000fe400000006ff */
[----:B------:R-:W-:Y:S02]  /*113e0*/  SHF.L.U32 R34, R34, 0x17, RZ ;  /* 0x0000001722227819 */ /* 0x000fe400000006ff */
[----:B------:R-:W-:Y:S02]  /*113f0*/  SHF.L.U32 R20, R20, 0x17, RZ ;  /* 0x0000001714147819 */ /* 0x000fe400000006ff */
[----:B------:R-:W-:Y:S02]  /*11400*/  SHF.L.U32 R38, R38, 0x17, RZ ;  /* 0x0000001726267819 */ /* 0x000fe400000006ff */
[----:B------:R-:W-:-:S02]  /*11410*/  SHF.L.U32 R4, R4, 0x17, RZ ;  /* 0x0000001704047819 */ /* 0x000fc400000006ff */
[----:B------:R-:W-:Y:S02]  /*11420*/  SHF.L.U32 R32, R32, 0x17, RZ ;  /* 0x0000001720207819 */ /* 0x000fe400000006ff */
[----:B------:R-:W-:Y:S02]  /*11430*/  SHF.L.U32 R43, R43, 0x17, RZ ;  /* 0x000000172b2b7819 */ /* 0x000fe400000006ff */
[----:B------:R-:W-:Y:S02]  /*11440*/  SHF.L.U32 R45, R45, 0x17, RZ ;  /* 0x000000172d2d7819 */ /* 0x000fe400000006ff */
[----:B------:R-:W-:Y:S01]  /*11450*/  SHF.L.U32 R47, R47, 0x17, RZ ;  /* 0x000000172f2f7819 */ /* 0x000fe200000006ff */
[----:B--2---:R-:W-:Y:S01]  /*11460*/  FFMA R19, R26, R35, 1 ;  /* 0x3f8000001a137423 */ /* 0x004fe20000000023 */
[----:B---3--:R-:W-:Y:S01]  /*11470*/  FFMA R39, R30, R39, 1 ;  /* 0x3f8000001e277423 */ /* 0x008fe20000000027 */
[----:B-----5:R-:W-:Y:S01]  /*11480*/  FFMA R29, R42, R17, 1 ;  /* 0x3f8000002a1d7423 */ /* 0x020fe20000000011 */
[----:B------:R-:W-:Y:S01]  /*11490*/  FFMA R22, R22, R33, 1 ;  /* 0x3f80000016167423 */ /* 0x000fe20000000021 */
[----:B------:R-:W-:Y:S01]  /*114a0*/  FFMA R28, R28, R37, 1 ;  /* 0x3f8000001c1c7423 */ /* 0x000fe20000000025 */
[----:B------:R-:W-:Y:S01]  /*114b0*/  FFMA R24, R24, R41, 1 ;  /* 0x3f80000018187423 */ /* 0x000fe20000000029 */
[----:B------:R-:W-:Y:S01]  /*114c0*/  FFMA R23, R34, R23, 1 ;  /* 0x3f80000022177423 */ /* 0x000fe20000000017 */
[----:B------:R-:W-:Y:S01]  /*114d0*/  FFMA R26, R20, R25, 1 ;  /* 0x3f800000141a7423 */ /* 0x000fe20000000019 */
[----:B------:R-:W-:Y:S01]  /*114e0*/  FFMA R27, R38, R27, 1 ;  /* 0x3f800000261b7423 */ /* 0x000fe2000000001b */
[----:B------:R-:W-:Y:S01]  /*114f0*/  FFMA R30, R4, R3, 1 ;  /* 0x3f800000041e7423 */ /* 0x000fe20000000003 */
[----:B-1----:R-:W-:Y:S01]  /*11500*/  FFMA R32, R32, R5, 1 ;  /* 0x3f80000020207423 */ /* 0x002fe20000000005 */
[----:B----4-:R-:W-:Y:S01]  /*11510*/  FFMA R43, R43, R46, 1 ;  /* 0x3f8000002b2b7423 */ /* 0x010fe2000000002e */
[----:B------:R-:W-:Y:S01]  /*11520*/  FFMA R42, R45, R36, 1 ;  /* 0x3f8000002d2a7423 */ /* 0x000fe20000000024 */
[----:B------:R-:W-:Y:S01]  /*11530*/  FFMA R47, R47, R48, 1 ;  /* 0x3f8000002f2f7423 */ /* 0x000fe20000000030 */
[----:B------:R-:W-:Y:S06]  /*11540*/  @P2 BRA `(.L_x_355) ;  /* 0x0000000000142947 */ /* 0x000fec0003800000 */
[----:B------:R-:W-:Y:S02]  /*11550*/  MOV R0, R44 ;  /* 0x0000002c00007202 */ /* 0x000fe40000000f00 */
[----:B------:R-:W-:-:S07]  /*11560*/  MOV R4, 0x11580 ;  /* 0x0001158000047802 */ /* 0x000fce0000000f00 */
[----:B------:R-:W-:Y:S05]  /*11570*/  CALL.REL.NOINC `($__internal_0_$__cuda_sm20_rcp_rn_f32_slowpath) ;  /* 0x0000009800247944 */ /* 0x000fea0003c00000 */
[----:B------:R-:W-:Y:S01]  /*11580*/  MOV R15, R0 ;  /* 0x00000000000f7202 */ /* 0x000fe20000000f00 */
[----:B------:R-:W-:Y:S06]  /*11590*/  BRA `(.L_x_356) ;  /* 0x0000000000107947 */ /* 0x000fec0003800000 */
.L_x_355:
[----:B------:R-:W1:Y:S02]  /*115a0*/  MUFU.RCP R15, R44 ;  /* 0x0000002c000f7308 */ /* 0x000e640000001000 */
[----:B-1----:R-:W-:-:S04]  /*115b0*/  FFMA R0, R44, R15, -1 ;  /* 0xbf8000002c007423 */ /* 0x002fc8000000000f */
[----:B------:R-:W-:-:S04]  /*115c0*/  FADD.FTZ R0, -R0, -RZ ;  /* 0x800000ff00007221 */ /* 0x000fc80000010100 */
[----:B------:R-:W-:-:S07]  /*115d0*/  FFMA R15, R15, R0, R15 ;  /* 0x000000000f0f7223 */ /* 0x000fce000000000f */
.L_x_356:
[----:B------:R-:W-:Y:S05]  /*115e0*/  BSYNC B1 ;  /* 0x0000000000017941 */ /* 0x000fea0003800000 */
.L_x_354:
        /* <DEDUP_REMOVED lines=10> */
.L_x_358:
[----:B------:R-:W1:Y:S02]  /*11690*/  MUFU.RCP R18, R31 ;  /* 0x0000001f00127308 */ /* 0x000e640000001000 */
[----:B-1----:R-:W-:-:S04]  /*116a0*/  FFMA R0, R31, R18, -1 ;  /* 0xbf8000001f007423 */ /* 0x002fc80000000012 */
[----:B------:R-:W-:-:S04]  /*116b0*/  FADD.FTZ R3, -R0, -RZ ;  /* 0x800000ff00037221 */ /* 0x000fc80000010100 */
[----:B------:R-:W-:-:S07]  /*116c0*/  FFMA R18, R18, R3, R18 ;  /* 0x0000000312127223 */ /* 0x000fce0000000012 */
.L_x_359:
[----:B------:R-:W-:Y:S05]  /*116d0*/  BSYNC B1 ;  /* 0x0000000000017941 */ /* 0x000fea0003800000 */
.L_x_357:
        /* <DEDUP_REMOVED lines=10> */
.L_x_361:
[----:B------:R-:W1:Y:S02]  /*11780*/  MUFU.RCP R17, R22 ;  /* 0x0000001600117308 */ /* 0x000e640000001000 */
[----:B-1----:R-:W-:-:S04]  /*11790*/  FFMA R0, R22, R17, -1 ;  /* 0xbf80000016007423 */ /* 0x002fc80000000011 */
[----:B------:R-:W-:-:S04]  /*117a0*/  FADD.FTZ R0, -R0, -RZ ;  /* 0x800000ff00007221 */ /* 0x000fc80000010100 */
[----:B------:R-:W-:-:S07]  /*117b0*/  FFMA R17, R17, R0, R17 ;  /* 0x0000000011117223 */ /* 0x000fce0000000011 */
.L_x_362:
[----:B------:R-:W-:Y:S05]  /*117c0*/  BSYNC B1 ;  /* 0x0000000000017941 */ /* 0x000fea0003800000 */
.L_x_360:
        /* <DEDUP_REMOVED lines=10> */
.L_x_364:
[----:B------:R-:W1:Y:S02]  /*11870*/  MUFU.RCP R20, R19 ;  /* 0x0000001300147308 */ /* 0x000e640000001000 */
[----:B-1----:R-:W-:-:S04]  /*11880*/  FFMA R0, R19, R20, -1 ;  /* 0xbf80000013007423 */ /* 0x002fc80000000014 */
[----:B------:R-:W-:-:S04]  /*11890*/  FADD.FTZ R3, -R0, -RZ ;  /* 0x800000ff00037221 */ /* 0x000fc80000010100 */
[----:B------:R-:W-:-:S07]  /*118a0*/  FFMA R20, R20, R3, R20 ;  /* 0x0000000314147223 */ /* 0x000fce0000000014 */
.L_x_365:
[----:B------:R-:W-:Y:S05]  /*118b0*/  BSYNC B1 ;  /* 0x0000000000017941 */ /* 0x000fea0003800000 */
.L_x_363:
        /* <DEDUP_REMOVED lines=10> */
.L_x_367:
[----:B------:R-:W1:Y:S02]  /*11960*/  MUFU.RCP R19, R28 ;  /* 0x0000001c00137308 */ /* 0x000e640000001000 */
[----:B-1----:R-:W-:-:S04]  /*11970*/  FFMA R0, R28, R19, -1 ;  /* 0xbf8000001c007423 */ /* 0x002fc80000000013 */
[----:B------:R-:W-:-:S04]  /*11980*/  FADD.FTZ R0, -R0, -RZ ;  /* 0x800000ff00007221 */ /* 0x000fc80000010100 */
[----:B------:R-:W-:-:S07]  /*11990*/  FFMA R19, R19, R0, R19 ;  /* 0x0000000013137223 */ /* 0x000fce0000000013 */
.L_x_368:
[----:B------:R-:W-:Y:S05]  /*119a0*/  BSYNC B1 ;  /* 0x0000000000017941 */ /* 0x000fea0003800000 */
.L_x_366:
        /* <DEDUP_REMOVED lines=10> */
.L_x_370:
[----:B------:R-:W1:Y:S02]  /*11a50*/  MUFU.RCP R22, R39 ;  /* 0x0000002700167308 */ /* 0x000e640000001000 */
[----:B-1----:R-:W-:-:S04]  /*11a60*/  FFMA R0, R39, R22, -1 ;  /* 0xbf80000027007423 */ /* 0x002fc80000000016 */
[----:B------:R-:W-:-:S04]  /*11a70*/  FADD.FTZ R3, -R0, -RZ ;  /* 0x800000ff00037221 */ /* 0x000fc80000010100 */
[----:B------:R-:W-:-:S07]  /*11a80*/  FFMA R22, R22, R3, R22 ;  /* 0x0000000316167223 */ /* 0x000fce0000000016 */
.L_x_371:
[----:B------:R-:W-:Y:S05]  /*11a90*/  BSYNC B1 ;  /* 0x0000000000017941 */ /* 0x000fea0003800000 */
.L_x_369:
        /* <DEDUP_REMOVED lines=10> */
.L_x_373:
[----:B------:R-:W1:Y:S02]  /*11b40*/  MUFU.RCP R21, R24 ;  /* 0x0000001800157308 */ /* 0x000e640000001000 */
[----:B-1----:R-:W-:-:S04]  /*11b50*/  FFMA R0, R24, R21, -1 ;  /* 0xbf80000018007423 */ /* 0x002fc80000000015 */
[----:B------:R-:W-:-:S04]  /*11b60*/  FADD.FTZ R0, -R0, -RZ ;  /* 0x800000ff00007221 */ /* 0x000fc80000010100 */
[----:B------:R-:W-:-:S07]  /*11b70*/  FFMA R21, R21, R0, R21 ;  /* 0x0000000015157223 */ /* 0x000fce0000000015 */
.L_x_374:
[----:B------:R-:W-:Y:S05]  /*11b80*/  BSYNC B1 ;  /* 0x0000000000017941 */ /* 0x000fea0003800000 */
.L_x_372:
        /* <DEDUP_REMOVED lines=10> */
.L_x_376:
[----:B------:R-:W1:Y:S02]  /*11c30*/  MUFU.RCP R24, R23 ;  /* 0x0000001700187308 */ /* 0x000e640000001000 */
[----:B-1----:R-:W-:-:S04]  /*11c40*/  FFMA R0, R23, R24, -1 ;  /* 0xbf80000017007423 */ /* 0x002fc80000000018 */
[----:B------:R-:W-:-:S04]  /*11c50*/  FADD.FTZ R3, -R0, -RZ ;  /* 0x800000ff00037221 */ /* 0x000fc80000010100 */
[----:B------:R-:W-:-:S07]  /*11c60*/  FFMA R24, R24, R3, R24 ;  /* 0x0000000318187223 */ /* 0x000fce0000000018 */
.L_x_377:
[----:B------:R-:W-:Y:S05]  /*11c70*/  BSYNC B1 ;  /* 0x0000000000017941 */ /* 0x000fea0003800000 */
.L_x_375:
        /* <DEDUP_REMOVED lines=10> */
.L_x_379:
[----:B------:R-:W1:Y:S02]  /*11d20*/  MUFU.RCP R23, R26 ;  /* 0x0000001a00177308 */ /* 0x000e640000001000 */
[----:B-1----:R-:W-:-:S04]  /*11d30*/  FFMA R0, R26, R23, -1 ;  /* 0xbf8000001a007423 */ /* 0x002fc80000000017 */
[----:B------:R-:W-:-:S04]  /*11d40*/  FADD.FTZ R0, -R0, -RZ ;  /* 0x800000ff00007221 */ /* 0x000fc80000010100 */
[----:B------:R-:W-:-:S07]  /*11d50*/  FFMA R23, R23, R0, R23 ;  /* 0x0000000017177223 */ /* 0x000fce0000000017 */
.L_x_380:
[----:B------:R-:W-:Y:S05]  /*11d60*/  BSYNC B1 ;  /* 0x0000000000017941 */ /* 0x000fea0003800000 */
.L_x_378:
        /* <DEDUP_REMOVED lines=10> */
.L_x_382:
[----:B------:R-:W1:Y:S02]  /*11e10*/  MUFU.RCP R26, R27 ;  /* 0x0000001b001a7308 */ /* 0x000e640000001000 */
[----:B-1----:R-:W-:-:S04]  /*11e20*/  FFMA R0, R27, R26, -1 ;  /* 0xbf8000001b007423 */ /* 0x002fc8000000001a */
[----:B------:R-:W-:-:S04]  /*11e30*/  FADD.FTZ R3, -R0, -RZ ;  /* 0x800000ff00037221 */ /* 0x000fc80000010100 */
[----:B------:R-:W-:-:S07]  /*11e40*/  FFMA R26, R26, R3, R26 ;  /* 0x000000031a1a7223 */ /* 0x000fce000000001a */
.L_x_383:
[----:B------:R-:W-:Y:S05]  /*11e50*/  BSYNC B1 ;  /* 0x0000000000017941 */ /* 0x000fea0003800000 */
.L_x_381:
        /* <DEDUP_REMOVED lines=10> */
.L_x_385:
[----:B------:R-:W1:Y:S02]  /*11f00*/  MUFU.RCP R25, R30 ;  /* 0x0000001e00197308 */ /* 0x000e640000001000 */
[----:B-1----:R-:W-:-:S04]  /*11f10*/  FFMA R0, R30, R25, -1 ;  /* 0xbf8000001e007423 */ /* 0x002fc80000000019 */
[----:B------:R-:W-:-:S04]  /*11f20*/  FADD.FTZ R0, -R0, -RZ ;  /* 0x800000ff00007221 */ /* 0x000fc80000010100 */
[----:B------:R-:W-:-:S07]  /*11f30*/  FFMA R25, R25, R0, R25 ;  /* 0x0000000019197223 */ /* 0x000fce0000000019 */
.L_x_386:
[----:B------:R-:W-:Y:S05]  /*11f40*/  BSYNC B1 ;  /* 0x0000000000017941 */ /* 0x000fea0003800000 */
.L_x_384:
        /* <DEDUP_REMOVED lines=10> */
.L_x_388:
[----:B------:R-:W1:Y:S02]  /*11ff0*/  MUFU.RCP R28, R29 ;  /* 0x0000001d001c7308 */ /* 0x000e640000001000 */
[----:B-1----:R-:W-:-:S04]  /*12000*/  FFMA R0, R29, R28, -1 ;  /* 0xbf8000001d007423 */ /* 0x002fc8000000001c */
[----:B------:R-:W-:-:S04]  /*12010*/  FADD.FTZ R3, -R0, -RZ ;  /* 0x800000ff00037221 */ /* 0x000fc80000010100 */
[----:B------:R-:W-:-:S07]  /*12020*/  FFMA R28, R28, R3, R28 ;  /* 0x000000031c1c7223 */ /* 0x000fce000000001c */
.L_x_389:
[----:B------:R-:W-:Y:S05]  /*12030*/  BSYNC B1 ;  /* 0x0000000000017941 */ /* 0x000fea0003800000 */
.L_x_387:
        /* <DEDUP_REMOVED lines=10> */
.L_x_391:
[----:B------:R-:W1:Y:S02]  /*120e0*/  MUFU.RCP R27, R32 ;  /* 0x00000020001b7308 */ /* 0x000e640000001000 */
[----:B-1----:R-:W-:-:S04]  /*120f0*/  FFMA R0, R32, R27, -1 ;  /* 0xbf80000020007423 */ /* 0x002fc8000000001b */
[----:B------:R-:W-:-:S04]  /*12100*/  FADD.FTZ R0, -R0, -RZ ;  /* 0x800000ff00007221 */ /* 0x000fc80000010100 */
[----:B------:R-:W-:-:S07]  /*12110*/  FFMA R27, R27, R0, R27 ;  /* 0x000000001b1b7223 */ /* 0x000fce000000001b */
.L_x_392:
[----:B------:R-:W-:Y:S05]  /*12120*/  BSYNC B1 ;  /* 0x0000000000017941 */ /* 0x000fea0003800000 */
.L_x_390:
        /* <DEDUP_REMOVED lines=10> */
.L_x_394:
[----:B------:R-:W1:Y:S02]  /*121d0*/  MUFU.RCP R30, R43 ;  /* 0x0000002b001e7308 */ /* 0x000e640000001000 */
[----:B-1----:R-:W-:-:S04]  /*121e0*/  FFMA R0, R43, R30, -1 ;  /* 0xbf8000002b007423 */ /* 0x002fc8000000001e */
[----:B------:R-:W-:-:S04]  /*121f0*/  FADD.FTZ R3, -R0, -RZ ;  /* 0x800000ff00037221 */ /* 0x000fc80000010100 */
[----:B------:R-:W-:-:S07]  /*12200*/  FFMA R30, R30, R3, R30 ;  /* 0x000000031e1e7223 */ /* 0x000fce000000001e */
.L_x_395:
[----:B------:R-:W-:Y:S05]  /*12210*/  BSYNC B1 ;  /* 0x0000000000017941 */ /* 0x000fea0003800000 */
.L_x_393:
        /* <DEDUP_REMOVED lines=10> */
.L_x_397:
[----:B------:R-:W1:Y:S02]  /*122c0*/  MUFU.RCP R29, R42 ;  /* 0x0000002a001d7308 */ /* 0x000e640000001000 */
[----:B-1----:R-:W-:-:S04]  /*122d0*/  FFMA R0, R42, R29, -1 ;  /* 0xbf8000002a007423 */ /* 0x002fc8000000001d */
[----:B------:R-:W-:-:S04]  /*122e0*/  FADD.FTZ R0, -R0, -RZ ;  /* 0x800000ff00007221 */ /* 0x000fc80000010100 */
[----:B------:R-:W-:-:S07]  /*122f0*/  FFMA R29, R29, R0, R29 ;  /* 0x000000001d1d7223 */ /* 0x000fce000000001d */
.L_x_398:
[----:B------:R-:W-:Y:S05]  /*12300*/  BSYNC B1 ;  /* 0x0000000000017941 */ /* 0x000fea0003800000 */
.L_x_396:
        /* <DEDUP_REMOVED lines=9> */
.L_x_400:
[----:B------:R-:W1:Y:S02]  /*123a0*/  MUFU.RCP R0, R47 ;  /* 0x0000002f00007308 */ /* 0x000e640000001000 */
[----:B-1----:R-:W-:-:S04]  /*123b0*/  FFMA R3, R47, R0, -1 ;  /* 0xbf8000002f037423 */ /* 0x002fc80000000000 */
[----:B------:R-:W-:-:S04]  /*123c0*/  FADD.FTZ R3, -R3, -RZ ;  /* 0x800000ff03037221 */ /* 0x000fc80000010100 */
[----:B------:R-:W-:-:S07]  /*123d0*/  FFMA R0, R0, R3, R0 ;  /* 0x0000000300007223 */ /* 0x000fce0000000000 */
.L_x_401:
[----:B------:R-:W-:Y:S05]  /*123e0*/  BSYNC B1 ;  /* 0x0000000000017941 */ /* 0x000fea0003800000 */
.L_x_399:
        /* <DEDUP_REMOVED lines=10> */
.L_x_402:
        /* <DEDUP_REMOVED lines=27> */
.L_x_404:
[----:B------:R-:W-:Y:S05]  /*12640*/  BSYNC B0 ;  /* 0x0000000000007941 */ /* 0x000fea0003800000 */
.L_x_403:
[----:B------:R-:W-:Y:S04]  /*12650*/  BSSY B0, `(.L_x_405) ;  /* 0x000003c000007945 */ /* 0x000fe80003800000 */
[----:B------:R-:W-:Y:S05]  /*12660*/  @P0 BRA `(.L_x_406) ;  /* 0x0000000000e80947 */ /* 0x000fea0003800000 */
[----:B------:R-:W-:-:S04]  /*12670*/  MOV R0, UR56 ;  /* 0x0000003800007c02 */ /* 0x000fc80008000f00 */
[----:B------:R-:W-:-:S13]  /*12680*/  ISETP.NE.AND P3, PT, R0, 0x3, PT ;  /* 0x000000030000780c */ /* 0x000fda0003f65270 */
[----:B------:R-:W-:Y:S05]  /*12690*/  @!P3 BRA `(.L_x_407) ;  /* 0x000000000004b947 */ /* 0x000fea0003800000 */
[----:B------:R-:W-:Y:S01]  /*126a0*/  BPT.TRAP 0x1 ;  /* 0x000000040000795c */ /* 0x000fe20000300000 */
.L_x_407:
[----:B------:R-:W2:Y:S04]  /*126b0*/  LDL R0, [R1+0xb4] ;  /* 0x0000b40001007983 */ /* 0x000ea80000100800 */
[----:B------:R-:W3:Y:S01]  /*126c0*/  LDL R3, [R1+0xb8] ;  /* 0x0000b80001037983 */ /* 0x000ee20000100800 */
[----:B------:R-:W-:Y:S01]  /*126d0*/  BSSY B1, `(.L_x_408) ;  /* 0x0000005000017945 */ /* 0x000fe20003800000 */
[----:B--2---:R-:W-:Y:S02]  /*126e0*/  LEA R0, R0, UR44, 0x3 ;  /* 0x0000002c00007c11 */ /* 0x004fe4000f8e18ff */
[----:B---3--:R-:W-:-:S04]  /*126f0*/  SHF.L.U32 R3, R3, 0x1f, RZ ;  /* 0x0000001f03037819 */ /* 0x008fc800000006ff */
[----:B------:R-:W1:Y:S02]  /*12700*/  SYNCS.PHASECHK.TRANS64.TRYWAIT P2, [R0+URZ+0x80], R3 ;  /* 0x00008003000075a7 */ /* 0x000e64000804017f */
[----:B-1----:R-:W-:Y:S05]  /*12710*/  @!P2 BRA `(.L_x_409) ;  /* 0x0000007c00a0a947 */ /* 0x002fea0003800000 */
.L_x_632:
[----:B------:R-:W-:Y:S05]  /*12720*/  BSYNC B1 ;  /* 0x0000000000017941 */ /* 0x000fea0003800000 */
.L_x_408:
        /* <DEDUP_REMOVED lines=18> */
.L_x_411:
[----:B------:R-:W-:Y:S05]  /*12850*/  BSYNC B1 ;  /* 0x0000000000017941 */ /* 0x000fea0003800000 */
.L_x_410:
        /* <DEDUP_REMOVED lines=8> */
.L_x_412:
        /* <DEDUP_REMOVED lines=19> */
.L_x_406:
[----:B------:R-:W-:Y:S05]  /*12a10*/  BSYNC B0 ;  /* 0x0000000000007941 */ /* 0x000fea0003800000 */
.L_x_405:
[----:B------:R-:W2:Y:S04]  /*12a20*/  LDL.LU R3, [R1+0x34] ;  /* 0x0000340001037983 */ /* 0x000ea80000300800 */
[----:B-1----:R-:W3:Y:S04]  /*12a30*/  LDL.LU R5, [R1+0x38] ;  /* 0x0000380001057983 */ /* 0x002ee80000300800 */
[----:B------:R-:W4:Y:S04]  /*12a40*/  LDL.LU R26, [R1+0x3c] ;  /* 0x00003c00011a7983 */ /* 0x000f280000300800 */
[----:B------:R-:W5:Y:S04]  /*12a50*/  LDL.LU R17, [R1+0x40] ;  /* 0x0000400001117983 */ /* 0x000f680000300800 */
[----:B------:R-:W5:Y:S04]  /*12a60*/  LDL.LU R19, [R1+0x44] ;  /* 0x0000440001137983 */ /* 0x000f680000300800 */
[----:B------:R-:W5:Y:S04]  /*12a70*/  LDL.LU R21, [R1+0x48] ;  /* 0x0000480001157983 */ /* 0x000f680000300800 */
[----:B------:R-:W5:Y:S04]  /*12a80*/  LDL.LU R23, [R1+0x4c] ;  /* 0x00004c0001177983 */ /* 0x000f680000300800 */
[----:B------:R-:W5:Y:S04]  /*12a90*/  LDL.LU R25, [R1+0x50] ;  /* 0x0000500001197983 */ /* 0x000f680000300800 */
[----:B------:R-:W5:Y:S01]  /*12aa0*/  LDL.LU R27, [R1+0x54] ;  /* 0x00005400011b7983 */ /* 0x000f620000300800 */
[----:B------:R-:W-:-:S02]  /*12ab0*/  F2FP.F16.E4M3.UNPACK_B R15, R7 ;  /* 0x00000007ff0f723e */ /* 0x000fc400020006ff */
[----:B------:R-:W-:Y:S01]  /*12ac0*/  F2FP.F16.E4M3.UNPACK_B R0, R6 ;  /* 0x00000006ff00723e */ /* 0x000fe200020006ff */
[----:B------:R-:W5:Y:S02]  /*12ad0*/  LDL.LU R24, [R1+0x58] ;  /* 0x0000580001187983 */ /* 0x000f640000300800 */
[--C-:B------:R-:W-:Y:S02]  /*12ae0*/  HADD2.F32 R20, -RZ, R15.reuse.H0_H0 ;  /* 0x2000000fff147230 */ /* 0x100fe40000004100 */
[----:B------:R-:W-:Y:S02]  /*12af0*/  HADD2.F32 R22, -RZ, R15.H1_H1 ;  /* 0x3000000fff167230 */ /* 0x000fe40000004100 */
[--C-:B------:R-:W-:Y:S02]  /*12b00*/  HADD2.F32 R4, -RZ, R0.reuse.H0_H0 ;  /* 0x20000000ff047230 */ /* 0x100fe40000004100 */
[----:B------:R-:W-:Y:S01]  /*12b10*/  HADD2.F32 R18, -RZ, R0.H1_H1 ;  /* 0x30000000ff127230 */ /* 0x000fe20000004100 */
[----:B------:R-:W-:-:S02]  /*12b20*/  MOV R46, 0x3bbb989d ;  /* 0x3bbb989d002e7802 */ /* 0x000fc40000000f00 */
[----:B------:R-:W-:Y:S02]  /*12b30*/  MOV R48, 0x437c0000 ;  /* 0x437c000000307802 */ /* 0x000fe40000000f00 */
[----:B------:R-:W-:Y:S02]  /*12b40*/  F2FP.F16.E4M3.UNPACK_B R28, R8.H1 ;  /* 0x00000008ff1c723e */ /* 0x000fe400030006ff */
[-C--:B------:R-:W-:Y:S02]  /*12b50*/  F2FP.F16.E4M3.UNPACK_B R34, R9.reuse ;  /* 0x00000009ff22723e */ /* 0x080fe400020006ff */
[----:B------:R-:W-:Y:S01]  /*12b60*/  F2FP.F16.E4M3.UNPACK_B R43, R9.H1 ;  /* 0x00000009ff2b723e */ /* 0x000fe200030006ff */
[----:B------:R-:W-:Y:S01]  /*12b70*/  BSSY B1, `(.L_x_413) ;  /* 0x00000c3000017945 */ /* 0x000fe20003800000 */
[C---:B--2---:R-:W-:Y:S01]  /*12b80*/  FMUL R3, R2.reuse, R3 ;  /* 0x0000000302037220 */ /* 0x044fe20000400000 */
[C---:B---3--:R-:W-:Y:S01]  /*12b90*/  FMUL R5, R2.reuse, R5 ;  /* 0x0000000502057220 */ /* 0x048fe20000400000 */
[----:B----4-:R-:W-:-:S02]  /*12ba0*/  FMUL R15, R2, R26 ;  /* 0x0000001a020f7220 */ /* 0x010fc40000400000 */
[----:B------:R-:W2:Y:S04]  /*12bb0*/  LDL.LU R26, [R1+0x5c] ;  /* 0x00005c00011a7983 */ /* 0x000ea80000300800 */
[----:B------:R-:W3:Y:S04]  /*12bc0*/  LDL.LU R35, [R1+0x60] ;  /* 0x0000600001237983 */ /* 0x000ee80000300800 */
[----:B------:R-:W4:Y:S04]  /*12bd0*/  LDL.LU R32, [R1+0x64] ;  /* 0x0000640001207983 */ /* 0x000f280000300800 */
[----:B------:R-:W4:Y:S04]  /*12be0*/  LDL.LU R40, [R1+0x68] ;  /* 0x0000680001287983 */ /* 0x000f280000300800 */
[----:B------:R-:W4:Y:S04]  /*12bf0*/  LDL.LU R38, [R1+0x6c] ;  /* 0x00006c0001267983 */ /* 0x000f280000300800 */
[----:B------:R-:W4:Y:S01]  /*12c00*/  LDL.LU R45, [R1+0x70] ;  /* 0x00007000012d7983 */ /* 0x000f220000300800 */
[----:B------:R-:W-:Y:S01]  /*12c10*/  F2FP.F16.E4M3.UNPACK_B R0, R6.H1 ;  /* 0x00000006ff00723e */ /* 0x000fe200030006ff */
[----:B-----5:R-:W-:Y:S01]  /*12c20*/  FMUL R19, R2, R19 ;  /* 0x0000001302137220 */ /* 0x020fe20000400000 */
[----:B------:R-:W-:Y:S01]  /*12c30*/  FFMA R3, R16, R4, R3 ;  /* 0x0000000410037223 */ /* 0x000fe20000000003 */
[----:B------:R-:W-:-:S02]  /*12c40*/  FMUL R17, R2, R17 ;  /* 0x0000001102117220 */ /* 0x000fc40000400000 */
[--C-:B------:R-:W-:Y:S02]  /*12c50*/  HADD2.F32 R4, -RZ, R0.reuse.H0_H0 ;  /* 0x20000000ff047230 */ /* 0x100fe40000004100 */
[C---:B------:R-:W-:Y:S01]  /*12c60*/  FFMA R19, R16.reuse, R20, R19 ;  /* 0x0000001410137223 */ /* 0x040fe20000000013 */
[----:B------:R-:W-:Y:S02]  /*12c70*/  HADD2.F32 R0, -RZ, R0.H1_H1 ;  /* 0x30000000ff007230 */ /* 0x000fe40000004100 */
[----:B------:R-:W-:Y:S01]  /*12c80*/  FFMA R5, R16, R18, R5 ;  /* 0x0000001210057223 */ /* 0x000fe20000000005 */
[----:B------:R-:W-:Y:S01]  /*12c90*/  FMUL R21, R2, R21 ;  /* 0x0000001502157220 */ /* 0x000fe20000400000 */
[----:B------:R-:W-:Y:S02]  /*12ca0*/  F2FP.F16.E4M3.UNPACK_B R20, R8 ;  /* 0x00000008ff14723e */ /* 0x000fe400020006ff */
[----:B------:R-:W-:Y:S01]  /*12cb0*/  F2FP.F16.E4M3.UNPACK_B R18, R7.H1 ;  /* 0x00000007ff12723e */ /* 0x000fe200030006ff */
[C---:B------:R-:W-:Y:S01]  /*12cc0*/  FFMA R17, R16.reuse, R0, R17 ;  /* 0x0000000010117223 */ /* 0x040fe20000000011 */
[C---:B------:R-:W-:Y:S01]  /*12cd0*/  FFMA R21, R16.reuse, R22, R21 ;  /* 0x0000001610157223 */ /* 0x040fe20000000015 */
[----:B------:R-:W-:Y:S01]  /*12ce0*/  FFMA.SAT R0, -R3, R46, 0.5 ;  /* 0x3f00000003007423 */ /* 0x000fe2000000212e */
[----:B------:R-:W-:Y:S01]  /*12cf0*/  FFMA R15, R16, R4, R15 ;  /* 0x00000004100f7223 */ /* 0x000fe2000000000f */
[----:B------:R-:W-:-:S02]  /*12d00*/  HADD2.F32 R22, -RZ, R20.H0_H0 ;  /* 0x20000014ff167230 */ /* 0x000fc40000004100 */
[C---:B------:R-:W-:Y:S01]  /*12d10*/  FMUL R27, R2.reuse, R27 ;  /* 0x0000001b021b7220 */ /* 0x040fe20000400000 */
[--C-:B------:R-:W-:Y:S02]  /*12d20*/  HADD2.F32 R4, -RZ, R18.reuse.H0_H0 ;  /* 0x20000012ff047230 */ /* 0x100fe40000004100 */
[----:B------:R-:W-:Y:S01]  /*12d30*/  FMUL R23, R2, R23 ;  /* 0x0000001702177220 */ /* 0x000fe20000400000 */
[----:B------:R-:W-:Y:S01]  /*12d40*/  FFMA.RM R0, R0, R48, 12582913 ;  /* 0x4b40000100007423 */ /* 0x000fe20000004030 */
[C---:B------:R-:W-:Y:S01]  /*12d50*/  FFMA R27, R16.reuse, R22, R27 ;  /* 0x00000016101b7223 */ /* 0x040fe2000000001b */
[----:B------:R-:W-:Y:S02]  /*12d60*/  HADD2.F32 R18, -RZ, R18.H1_H1 ;  /* 0x30000012ff127230 */ /* 0x000fe40000004100 */
[----:B------:R-:W-:Y:S01]  /*12d70*/  FFMA R23, R16, R4, R23 ;  /* 0x0000000410177223 */ /* 0x000fe20000000017 */
[----:B------:R-:W-:Y:S02]  /*12d80*/  HADD2.F32 R22, -RZ, R20.H1_H1 ;  /* 0x30000014ff167230 */ /* 0x000fe40000004100 */
[C---:B------:R-:W-:Y:S01]  /*12d90*/  FMUL R25, R2.reuse, R25 ;  /* 0x0000001902197220 */ /* 0x040fe20000400000 */
[----:B------:R-:W-:Y:S01]  /*12da0*/  FMUL R29, R2, R24 ;  /* 0x00000018021d7220 */ /* 0x000fe20000400000 */
[----:B------:R-:W-:Y:S01]  /*12db0*/  FADD R4, R0, -12583039 ;  /* 0xcb40007f00047421 */ /* 0x000fe20000000000 */
[----:B------:R-:W-:Y:S01]  /*12dc0*/  FFMA.SAT R20, -R15, R46, 0.5 ;  /* 0x3f0000000f147423 */ /* 0x000fe2000000212e */
[C---:B------:R-:W-:Y:S01]  /*12dd0*/  FFMA R25, R16.reuse, R18, R25 ;  /* 0x0000001210197223 */ /* 0x040fe20000000019 */
[----:B------:R-:W-:Y:S01]  /*12de0*/  FFMA R29, R16, R22, R29 ;  /* 0x00000016101d7223 */ /* 0x000fe2000000001d */
[----:B------:R-:W-:Y:S01]  /*12df0*/  FFMA R4, -R3, 1.4426950216293334961, -R4 ;  /* 0x3fb8aa3b03047823 */ /* 0x000fe20000000904 */
[----:B------:R-:W-:Y:S01]  /*12e00*/  FFMA.SAT R18, -R5, R46, 0.5 ;  /* 0x3f00000005127423 */ /* 0x000fe2000000212e */
[----:B------:R-:W-:-:S02]  /*12e10*/  FFMA.RM R22, R20, R48, 12582913 ;  /* 0x4b40000114167423 */ /* 0x000fc40000004030 */
[----:B------:R-:W-:Y:S01]  /*12e20*/  FFMA R4, -R3, 1.925963033500011079e-08, R4 ;  /* 0x32a5706003047823 */ /* 0x000fe20000000104 */
[----:B------:R-:W-:Y:S01]  /*12e30*/  FFMA.RM R18, R18, R48, 12582913 ;  /* 0x4b40000112127423 */ /* 0x000fe20000004030 */
[----:B------:R-:W-:Y:S01]  /*12e40*/  FADD R24, R22, -12583039 ;  /* 0xcb40007f16187421 */ /* 0x000fe20000000000 */
[----:B------:R-:W-:Y:S02]  /*12e50*/  HADD2.F32 R30, -RZ, R28.H0_H0 ;  /* 0x2000001cff1e7230 */ /* 0x000fe40000004100 */
[----:B------:R-:W-:Y:S01]  /*12e60*/  FADD R20, R18, -12583039 ;  /* 0xcb40007f12147421 */ /* 0x000fe20000000000 */
[----:B------:R-:W-:Y:S01]  /*12e70*/  FFMA R24, -R15, 1.4426950216293334961, -R24 ;  /* 0x3fb8aa3b0f187823 */ /* 0x000fe20000000918 */
[----:B------:R-:W-:Y:S02]  /*12e80*/  MUFU.EX2 R31, R4 ;  /* 0x00000004001f7308 */ /* 0x000fe40000000800 */
[----:B------:R-:W-:Y:S01]  /*12e90*/  FFMA R20, -R5, 1.4426950216293334961, -R20 ;  /* 0x3fb8aa3b05147823 */ /* 0x000fe20000000914 */
[----:B------:R-:W-:Y:S01]  /*12ea0*/  FFMA R24, -R15, 1.925963033500011079e-08, R24 ;  /* 0x32a570600f187823 */ /* 0x000fe20000000118 */
[----:B------:R-:W-:-:S02]  /*12eb0*/  FFMA.SAT R15, -R19, R46, 0.5 ;  /* 0x3f000000130f7423 */ /* 0x000fc4000000212e */
[----:B------:R-:W-:-:S04]  /*12ec0*/  FFMA R20, -R5, 1.925963033500011079e-08, R20 ;  /* 0x32a5706005147823 */ /* 0x000fc80000000114 */
[----:B------:R-:W1:Y:S01]  /*12ed0*/  MUFU.EX2 R33, R20 ;  /* 0x0000001400217308 */ /* 0x000e620000000800 */
[----:B------:R-:W-:Y:S01]  /*12ee0*/  HADD2.F32 R36, -RZ, R34.H0_H0 ;  /* 0x20000022ff247230 */ /* 0x000fe20000004100 */
[----:B------:R-:W-:Y:S02]  /*12ef0*/  SHF.L.U32 R0, R0, 0x17, RZ ;  /* 0x0000001700007819 */ /* 0x000fe400000006ff */
[----:B------:R-:W-:Y:S02]  /*12f00*/  SHF.L.U32 R18, R18, 0x17, RZ ;  /* 0x0000001712127819 */ /* 0x000fe400000006ff */
[----:B------:R-:W-:-:S03]  /*12f10*/  SHF.L.U32 R22, R22, 0x17, RZ ;  /* 0x0000001716167819 */ /* 0x000fc600000006ff */
[----:B-1----:R-:W-:Y:S01]  /*12f20*/  FFMA R33, R18, R33, 1 ;  /* 0x3f80000012217423 */ /* 0x002fe20000000021 */
[----:B--2---:R-:W-:Y:S01]  /*12f30*/  FMUL R3, R2, R26 ;  /* 0x0000001a02037220 */ /* 0x004fe20000400000 */
[----:B------:R-:W-:-:S04]  /*12f40*/  FFMA.SAT R26, -R17, R46, 0.5 ;  /* 0x3f000000111a7423 */ /* 0x000fc8000000212e */
[----:B------:R-:W-:Y:S01]  /*12f50*/  FFMA.RM R26, R26, R48, 12582913 ;  /* 0x4b4000011a1a7423 */ /* 0x000fe20000004030 */
[----:B------:R-:W-:-:S03]  /*12f60*/  FFMA R3, R16, R30, R3 ;  /* 0x0000001e10037223 */ /* 0x000fc60000000003 */
[----:B------:R-:W-:Y:S01]  /*12f70*/  FADD R4, R26, -12583039 ;  /* 0xcb40007f1a047421 */ /* 0x000fe20000000000 */
[----:B------:R-:W-:Y:S02]  /*12f80*/  HADD2.F32 R30, -RZ, R28.H1_H1 ;  /* 0x3000001cff1e7230 */ /* 0x000fe40000004100 */
[----:B------:R-:W-:Y:S01]  /*12f90*/  FFMA.RM R28, R15, R48, 12582913 ;  /* 0x4b4000010f1c7423 */ /* 0x000fe20000004030 */
[----:B------:R-:W-:Y:S01]  /*12fa0*/  FFMA R4, -R17, 1.4426950216293334961, -R4 ;  /* 0x3fb8aa3b11047823 */ /* 0x000fe20000000904 */
[----:B---3--:R-:W-:Y:S02]  /*12fb0*/  FMUL R5, R2, R35 ;  /* 0x0000002302057220 */ /* 0x008fe40000400000 */
[----:B------:R-:W-:Y:S01]  /*12fc0*/  FADD R20, R28, -12583039 ;  /* 0xcb40007f1c147421 */ /* 0x000fe20000000000 */
[-C--:B------:R-:W-:Y:S01]  /*12fd0*/  FFMA.SAT R15, -R21, R46.reuse, 0.5 ;  /* 0x3f000000150f7423 */ /* 0x080fe2000000212e */
[----:B------:R-:W-:Y:S01]  /*12fe0*/  FFMA R4, -R17, 1.925963033500011079e-08, R4 ;  /* 0x32a5706011047823 */ /* 0x000fe20000000104 */
[----:B------:R-:W-:Y:S01]  /*12ff0*/  FFMA.SAT R17, -R23, R46, 0.5 ;  /* 0x3f00000017117423 */ /* 0x000fe2000000212e */
[----:B------:R1:W-:Y:S01]  /*13000*/  MUFU.EX2 R35, R24 ;  /* 0x0000001800237308 */ /* 0x0003e20000000800 */
[----:B------:R-:W-:Y:S01]  /*13010*/  FFMA R5, R16, R30, R5 ;  /* 0x0000001e10057223 */ /* 0x000fe20000000005 */
[----:B------:R-:W-:Y:S01]  /*13020*/  FFMA R20, -R19, 1.4426950216293334961, -R20 ;  /* 0x3fb8aa3b13147823 */ /* 0x000fe20000000914 */
[----:B------:R-:W-:Y:S01]  /*13030*/  FFMA.RM R30, R15, R48, 12582913 ;  /* 0x4b4000010f1e7423 */ /* 0x000fe20000004030 */
[----:B----4-:R-:W-:-:S02]  /*13040*/  FMUL R15, R2, R32 ;  /* 0x00000020020f7220 */ /* 0x010fc40000400000 */
[----:B------:R-:W-:Y:S01]  /*13050*/  FFMA R20, -R19, 1.925963033500011079e-08, R20 ;  /* 0x32a5706013147823 */ /* 0x000fe20000000114 */
[----:B-1----:R-:W-:Y:S01]  /*13060*/  FFMA.RM R24, R17, R48, 12582913 ;  /* 0x4b40000111187423 */ /* 0x002fe20000004030 */
[----:B------:R-:W-:Y:S01]  /*13070*/  FFMA.SAT R17, -R25, R46, 0.5 ;  /* 0x3f00000019117423 */ /* 0x000fe2000000212e */
[----:B------:R-:W-:Y:S01]  /*13080*/  FADD R32, R30, -12583039 ;  /* 0xcb40007f1e207421 */ /* 0x000fe20000000000 */
[----:B------:R-:W-:Y:S02]  /*13090*/  HADD2.F32 R19, -RZ, R34.H1_H1 ;  /* 0x30000022ff137230 */ /* 0x000fe40000004100 */
[----:B------:R-:W-:Y:S01]  /*130a0*/  FFMA.RM R34, R17, R48, 12582913 ;  /* 0x4b40000111227423 */ /* 0x000fe20000004030 */
[----:B------:R-:W-:Y:S01]  /*130b0*/  FMUL R17, R2, R40 ;  /* 0x0000002802117220 */ /* 0x000fe20000400000 */
[----:B------:R1:W2:Y:S01]  /*130c0*/  MUFU.EX2 R37, R4 ;  /* 0x0000000400257308 */ /* 0x0002a20000000800 */
[----:B------:R-:W-:Y:S02]  /*130d0*/  FFMA R32, -R21, 1.4426950216293334961, -R32 ;  /* 0x3fb8aa3b15207823 */ /* 0x000fe40000000920 */
[----:B------:R-:W-:Y:S01]  /*130e0*/  FFMA R17, R16, R19, R17 ;  /* 0x0000001310117223 */ /* 0x000fe20000000011 */
[-C--:B------:R-:W-:Y:S01]  /*130f0*/  FFMA.SAT R19, -R27, R46.reuse, 0.5 ;  /* 0x3f0000001b137423 */ /* 0x080fe2000000212e */
[----:B------:R-:W-:Y:S01]  /*13100*/  FFMA R32, -R21, 1.925963033500011079e-08, R32 ;  /* 0x32a5706015207823 */ /* 0x000fe20000000120 */
[----:B-1----:R-:W-:Y:S01]  /*13110*/  FADD R4, R24, -12583039 ;  /* 0xcb40007f18047421 */ /* 0x002fe20000000000 */
[----:B------:R-:W-:Y:S01]  /*13120*/  FFMA.SAT R21, -R29, R46, 0.5 ;  /* 0x3f0000001d157423 */ /* 0x000fe2000000212e */
[----:B------:R1:W-:Y:S02]  /*13130*/  MUFU.EX2 R39, R20 ;  /* 0x0000001400277308 */ /* 0x0003e40000000800 */
[----:B------:R-:W-:Y:S01]  /*13140*/  FFMA R4, -R23, 1.4426950216293334961, -R4 ;  /* 0x3fb8aa3b17047823 */ /* 0x000fe20000000904 */
[----:B------:R-:W-:Y:S01]  /*13150*/  FFMA R15, R16, R36, R15 ;  /* 0x00000024100f7223 */ /* 0x000fe2000000000f */
[----:B------:R-:W-:-:S02]  /*13160*/  FADD R36, R34, -12583039 ;  /* 0xcb40007f22247421 */ /* 0x000fc40000000000 */
[----:B------:R-:W-:Y:S01]  /*13170*/  FFMA R4, -R23, 1.925963033500011079e-08, R4 ;  /* 0x32a5706017047823 */ /* 0x000fe20000000104 */
[----:B-1----:R-:W-:Y:S01]  /*13180*/  FFMA.RM R20, R19, R48, 12582913 ;  /* 0x4b40000113147423 */ /* 0x002fe20000004030 */
[----:B------:R-:W-:Y:S01]  /*13190*/  FMUL R19, R2, R38 ;  /* 0x0000002602137220 */ /* 0x000fe20000400000 */
[----:B------:R-:W-:Y:S01]  /*131a0*/  FFMA.RM R38, R21, R48, 12582913 ;  /* 0x4b40000115267423 */ /* 0x000fe20000004030 */
[----:B------:R-:W-:Y:S01]  /*131b0*/  FFMA.SAT R21, -R5, R46, 0.5 ;  /* 0x3f00000005157423 */ /* 0x000fe2000000212e */
[----:B------:R-:W-:Y:S01]  /*131c0*/  FFMA R36, -R25, 1.4426950216293334961, -R36 ;  /* 0x3fb8aa3b19247823 */ /* 0x000fe20000000924 */
[----:B------:R1:W-:Y:S02]  /*131d0*/  MUFU.EX2 R23, R4 ;  /* 0x0000000400177308 */ /* 0x0003e40000000800 */
[----:B------:R-:W-:Y:S01]  /*131e0*/  FFMA.RM R42, R21, R48, 12582913 ;  /* 0x4b400001152a7423 */ /* 0x000fe20000004030 */
[----:B------:R-:W-:Y:S01]  /*131f0*/  FFMA R36, -R25, 1.925963033500011079e-08, R36 ;  /* 0x32a5706019247823 */ /* 0x000fe20000000124 */
[----:B------:R-:W-:-:S04]  /*13200*/  HADD2.F32 R40, -RZ, R43.H0_H0 ;  /* 0x2000002bff287230 */ /* 0x000fc80000004100 */
[----:B------:R3:W-:Y:S01]  /*13210*/  MUFU.EX2 R41, R32 ;  /* 0x0000002000297308 */ /* 0x0007e20000000800 */
[----:B-1----:R-:W-:Y:S01]  /*13220*/  FFMA.SAT R4, -R3, R46, 0.5 ;  /* 0x3f00000003047423 */ /* 0x002fe2000000212e */
[----:B------:R-:W-:Y:S02]  /*13230*/  HADD2.F32 R43, -RZ, R43.H1_H1 ;  /* 0x3000002bff2b7230 */ /* 0x000fe40000004100 */
[----:B------:R-:W-:Y:S01]  /*13240*/  FADD R44, R42, -12583039 ;  /* 0xcb40007f2a2c7421 */ /* 0x000fe20000000000 */
[----:B------:R-:W-:Y:S01]  /*13250*/  FMUL R21, R2, R45 ;  /* 0x0000002d02157220 */ /* 0x000fe20000400000 */
[----:B------:R-:W-:Y:S01]  /*13260*/  FFMA.RM R4, R4, R48, 12582913 ;  /* 0x4b40000104047423 */ /* 0x000fe20000004030 */
[----:B---3--:R-:W-:Y:S01]  /*13270*/  FADD R32, R20, -12583039 ;  /* 0xcb40007f14207421 */ /* 0x008fe20000000000 */
[----:B------:R1:W-:Y:S01]  /*13280*/  MUFU.EX2 R25, R36 ;  /* 0x0000002400197308 */ /* 0x0003e20000000800 */
[----:B------:R-:W-:Y:S02]  /*13290*/  FFMA R44, -R5, 1.4426950216293334961, -R44 ;  /* 0x3fb8aa3b052c7823 */ /* 0x000fe4000000092c */
[C---:B------:R-:W-:Y:S01]  /*132a0*/  FFMA R32, -R27.reuse, 1.4426950216293334961, -R32 ;  /* 0x3fb8aa3b1b207823 */ /* 0x040fe20000000920 */
[C---:B------:R-:W-:Y:S01]  /*132b0*/  FFMA R19, R16.reuse, R40, R19 ;  /* 0x0000002810137223 */ /* 0x040fe20000000013 */
[----:B------:R-:W-:Y:S01]  /*132c0*/  FFMA R21, R16, R43, R21 ;  /* 0x0000002b10157223 */ /* 0x000fe20000000015 */
[----:B------:R-:W-:Y:S01]  /*132d0*/  FADD R40, R38, -12583039 ;  /* 0xcb40007f26287421 */ /* 0x000fe20000000000 */
[----:B------:R-:W-:Y:S01]  /*132e0*/  FFMA R32, -R27, 1.925963033500011079e-08, R32 ;  /* 0x32a570601b207823 */ /* 0x000fe20000000120 */
[----:B-1----:R-:W-:Y:S01]  /*132f0*/  FADD R36, R4, -12583039 ;  /* 0xcb40007f04247421 */ /* 0x002fe20000000000 */
[----:B------:R-:W-:Y:S01]  /*13300*/  FFMA R44, -R5, 1.925963033500011079e-08, R44 ;  /* 0x32a57060052c7823 */ /* 0x000fe2000000012c */
[-C--:B------:R-:W-:Y:S01]  /*13310*/  FFMA.SAT R5, -R17, R46.reuse, 0.5 ;  /* 0x3f00000011057423 */ /* 0x080fe2000000212e */
[-C--:B------:R-:W-:Y:S01]  /*13320*/  FFMA.SAT R45, -R19, R46.reuse, 0.5 ;  /* 0x3f000000132d7423 */ /* 0x080fe2000000212e */
[----:B------:R-:W-:Y:S01]  /*13330*/  FFMA R36, -R3, 1.4426950216293334961, -R36 ;  /* 0x3fb8aa3b03247823 */ /* 0x000fe20000000924 */
[----:B------:R-:W-:Y:S01]  /*13340*/  FFMA.SAT R47, -R21, R46, 0.5 ;  /* 0x3f000000152f7423 */ /* 0x000fe2000000212e */
[----:B------:R-:W-:Y:S01]  /*13350*/  FFMA R40, -R29, 1.4426950216293334961, -R40 ;  /* 0x3fb8aa3b1d287823 */ /* 0x000fe20000000928 */
[----:B------:R1:W3:Y:S01]  /*13360*/  MUFU.EX2 R27, R32 ;  /* 0x00000020001b7308 */ /* 0x0002e20000000800 */
[----:B------:R-:W-:Y:S01]  /*13370*/  FFMA R36, -R3, 1.925963033500011079e-08, R36 ;  /* 0x32a5706003247823 */ /* 0x000fe20000000124 */
[-C--:B------:R-:W-:Y:S01]  /*13380*/  FFMA.RM R43, R5, R48.reuse, 12582913 ;  /* 0x4b400001052b7423 */ /* 0x080fe20000004030 */
[-C--:B------:R-:W-:Y:S01]  /*13390*/  FFMA.RM R45, R45, R48.reuse, 12582913 ;  /* 0x4b4000012d2d7423 */ /* 0x080fe20000004030 */
[----:B------:R-:W-:Y:S01]  /*133a0*/  FFMA.RM R47, R47, R48, 12582913 ;  /* 0x4b4000012f2f7423 */ /* 0x000fe20000004030 */
[----:B------:R-:W-:Y:S01]  /*133b0*/  FFMA R40, -R29, 1.925963033500011079e-08, R40 ;  /* 0x32a570601d287823 */ /* 0x000fe20000000128 */
[----:B-1----:R-:W-:-:S02]  /*133c0*/  FFMA.SAT R32, -R15, R46, 0.5 ;  /* 0x3f0000000f207423 */ /* 0x002fc4000000212e */
[----:B------:R1:W-:Y:S01]  /*133d0*/  MUFU.EX2 R3, R36 ;  /* 0x0000002400037308 */ /* 0x0003e20000000800 */
[----:B------:R-:W-:Y:S01]  /*133e0*/  FADD R46, R43, -12583039 ;  /* 0xcb40007f2b2e7421 */ /* 0x000fe20000000000 */
[----:B------:R-:W-:Y:S01]  /*133f0*/  FFMA.RM R32, R32, R48, 12582913 ;  /* 0x4b40000120207423 */ /* 0x000fe20000004030 */
[----:B------:R-:W-:Y:S02]  /*13400*/  FADD R48, R47, -12583039 ;  /* 0xcb40007f2f307421 */ /* 0x000fe40000000000 */
[----:B------:R-:W-:-:S03]  /*13410*/  FFMA R46, -R17, 1.4426950216293334961, -R46 ;  /* 0x3fb8aa3b112e7823 */ /* 0x000fc6000000092e */
        /* <DEDUP_REMOVED lines=19> */
[----:B------:R-:W-:Y:S02]  /*13550*/  SHF.L.U32 R26, R26, 0x17, RZ ;  /* 0x000000171a1a7819 */ /* 0x000fe400000006ff */
        /* <DEDUP_REMOVED lines=10> */
[----:B------:R-:W-:Y:S02]  /*13600*/  SHF.L.U32 R45, R45, 0x17, RZ ;  /* 0x000000172d2d7819 */ /* 0x000fe400000006ff */
[----:B------:R-:W-:Y:S01]  /*13610*/  SHF.L.U32 R47, R47, 0x17, RZ ;  /* 0x000000172f2f7819 */ /* 0x000fe200000006ff */
[----:B--2---:R-:W-:Y:S01]  /*13620*/  FFMA R19, R26, R37, 1 ;  /* 0x3f8000001a137423 */ /* 0x004fe20000000025 */
[----:B---3--:R-:W-:Y:S01]  /*13630*/  FFMA R26, R20, R27, 1 ;  /* 0x3f800000141a7423 */ /* 0x008fe2000000001b */
[----:B------:R-:W-:Y:S01]  /*13640*/  FFMA R41, R30, R41, 1 ;  /* 0x3f8000001e297423 */ /* 0x000fe20000000029 */
[----:B-----5:R-:W-:Y:S01]  /*13650*/  FFMA R27, R42, R5, 1 ;  /* 0x3f8000002a1b7423 */ /* 0x020fe20000000005 */
        /* <DEDUP_REMOVED lines=16> */
.L_x_414:
[----:B------:R-:W1:Y:S02]  /*13760*/  MUFU.RCP R15, R44 ;  /* 0x0000002c000f7308 */ /* 0x000e640000001000 */
[----:B-1----:R-:W-:-:S04]  /*13770*/  FFMA R0, R44, R15, -1 ;  /* 0xbf8000002c007423 */ /* 0x002fc8000000000f */
[----:B------:R-:W-:-:S04]  /*13780*/  FADD.FTZ R0, -R0, -RZ ;  /* 0x800000ff00007221 */ /* 0x000fc80000010100 */
[----:B------:R-:W-:-:S07]  /*13790*/  FFMA R15, R15, R0, R15 ;  /* 0x000000000f0f7223 */ /* 0x000fce000000000f */
.L_x_415:
[----:B------:R-:W-:Y:S05]  /*137a0*/  BSYNC B1 ;  /* 0x0000000000017941 */ /* 0x000fea0003800000 */
.L_x_413:
        /* <DEDUP_REMOVED lines=10> */
.L_x_417:
[----:B------:R-:W1:Y:S02]  /*13850*/  MUFU.RCP R18, R33 ;  /* 0x0000002100127308 */ /* 0x000e640000001000 */
[----:B-1----:R-:W-:-:S04]  /*13860*/  FFMA R0, R33, R18, -1 ;  /* 0xbf80000021007423 */ /* 0x002fc80000000012 */
[----:B------:R-:W-:-:S04]  /*13870*/  FADD.FTZ R3, -R0, -RZ ;  /* 0x800000ff00037221 */ /* 0x000fc80000010100 */
[----:B------:R-:W-:-:S07]  /*13880*/  FFMA R18, R18, R3, R18 ;  /* 0x0000000312127223 */ /* 0x000fce0000000012 */
.L_x_418:
[----:B------:R-:W-:Y:S05]  /*13890*/  BSYNC B1 ;  /* 0x0000000000017941 */ /* 0x000fea0003800000 */
.L_x_416:
        /* <DEDUP_REMOVED lines=10> */
.L_x_420:
[----:B------:R-:W1:Y:S02]  /*13940*/  MUFU.RCP R17, R22 ;  /* 0x0000001600117308 */ /* 0x000e640000001000 */
[----:B-1----:R-:W-:-:S04]  /*13950*/  FFMA R0, R22, R17, -1 ;  /* 0xbf80000016007423 */ /* 0x002fc80000000011 */
[----:B------:R-:W-:-:S04]  /*13960*/  FADD.FTZ R0, -R0, -RZ ;  /* 0x800000ff00007221 */ /* 0x000fc80000010100 */
[----:B------:R-:W-:-:S07]  /*13970*/  FFMA R17, R17, R0, R17 ;  /* 0x0000000011117223 */ /* 0x000fce0000000011 */
.L_x_421:
[----:B------:R-:W-:Y:S05]  /*13980*/  BSYNC B1 ;  /* 0x0000000000017941 */ /* 0x000fea0003800000 */
.L_x_419:
        /* <DEDUP_REMOVED lines=10> */
.L_x_423:
[----:B------:R-:W1:Y:S02]  /*13a30*/  MUFU.RCP R20, R19 ;  /* 0x0000001300147308 */ /* 0x000e640000001000 */
[----:B-1----:R-:W-:-:S04]  /*13a40*/  FFMA R0, R19, R20, -1 ;  /* 0xbf80000013007423 */ /* 0x002fc80000000014 */
[----:B------:R-:W-:-:S04]  /*13a50*/  FADD.FTZ R3, -R0, -RZ ;  /* 0x800000ff00037221 */ /* 0x000fc80000010100 */
[----:B------:R-:W-:-:S07]  /*13a60*/  FFMA R20, R20, R3, R20 ;  /* 0x0000000314147223 */ /* 0x000fce0000000014 */
.L_x_424:
[----:B------:R-:W-:Y:S05]  /*13a70*/  BSYNC B1 ;  /* 0x0000000000017941 */ /* 0x000fea0003800000 */
.L_x_422:
        /* <DEDUP_REMOVED lines=10> */
.L_x_426:
[----:B------:R-:W1:Y:S02]  /*13b20*/  MUFU.RCP R19, R28 ;  /* 0x0000001c00137308 */ /* 0x000e640000001000 */
[----:B-1----:R-:W-:-:S04]  /*13b30*/  FFMA R0, R28, R19, -1 ;  /* 0xbf8000001c007423 */ /* 0x002fc80000000013 */
[----:B------:R-:W-:-:S04]  /*13b40*/  FADD.FTZ R0, -R0, -RZ ;  /* 0x800000ff00007221 */ /* 0x000fc80000010100 */
[----:B------:R-:W-:-:S07]  /*13b50*/  FFMA R19, R19, R0, R19 ;  /* 0x0000000013137223 */ /* 0x000fce0000000013 */
.L_x_427:
[----:B------:R-:W-:Y:S05]  /*13b60*/  BSYNC B1 ;  /* 0x0000000000017941 */ /* 0x000fea0003800000 */
.L_x_425:
        /* <DEDUP_REMOVED lines=10> */
.L_x_429:
[----:B------:R-:W1:Y:S02]  /*13c10*/  MUFU.RCP R22, R41 ;  /* 0x0000002900167308 */ /* 0x000e640000001000 */
[----:B-1----:R-:W-:-:S04]  /*13c20*/  FFMA R0, R41, R22, -1 ;  /* 0xbf80000029007423 */ /* 0x002fc80000000016 */
[----:B------:R-:W-:-:S04]  /*13c30*/  FADD.FTZ R3, -R0, -RZ ;  /* 0x800000ff00037221 */ /* 0x000fc80000010100 */
[----:B------:R-:W-:-:S07]  /*13c40*/  FFMA R22, R22, R3, R22 ;  /* 0x0000000316167223 */ /* 0x000fce0000000016 */
.L_x_430:
[----:B------:R-:W-:Y:S05]  /*13c50*/  BSYNC B1 ;  /* 0x0000000000017941 */ /* 0x000fea0003800000 */
.L_x_428:
        /* <DEDUP_REMOVED lines=10> */
.L_x_432:
[----:B------:R-:W1:Y:S02]  /*13d00*/  MUFU.RCP R21, R24 ;  /* 0x0000001800157308 */ /* 0x000e640000001000 */
[----:B-1----:R-:W-:-:S04]  /*13d10*/  FFMA R0, R24, R21, -1 ;  /* 0xbf80000018007423 */ /* 0x002fc80000000015 */
[----:B------:R-:W-:-:S04]  /*13d20*/  FADD.FTZ R0, -R0, -RZ ;  /* 0x800000ff00007221 */ /* 0x000fc80000010100 */
[----:B------:R-:W-:-:S07]  /*13d30*/  FFMA R21, R21, R0, R21 ;  /* 0x0000000015157223 */ /* 0x000fce0000000015 */
.L_x_433:
[----:B------:R-:W-:Y:S05]  /*13d40*/  BSYNC B1 ;  /* 0x0000000000017941 */ /* 0x000fea0003800000 */
.L_x_431:
        /* <DEDUP_REMOVED lines=10> */
.L_x_435:
[----:B------:R-:W1:Y:S02]  /*13df0*/  MUFU.RCP R24, R25 ;  /* 0x0000001900187308 */ /* 0x000e640000001000 */
[----:B-1----:R-:W-:-:S04]  /*13e00*/  FFMA R0, R25, R24, -1 ;  /* 0xbf80000019007423 */ /* 0x002fc80000000018 */
[----:B------:R-:W-:-:S04]  /*13e10*/  FADD.FTZ R3, -R0, -RZ ;  /* 0x800000ff00037221 */ /* 0x000fc80000010100 */
[----:B------:R-:W-:-:S07]  /*13e20*/  FFMA R24, R24, R3, R24 ;  /* 0x0000000318187223 */ /* 0x000fce0000000018 */
.L_x_436:
[----:B------:R-:W-:Y:S05]  /*13e30*/  BSYNC B1 ;  /* 0x0000000000017941 */ /* 0x000fea0003800000 */
.L_x_434:
        /* <DEDUP_REMOVED lines=10> */
.L_x_438:
[----:B------:R-:W1:Y:S02]  /*13ee0*/  MUFU.RCP R23, R26 ;  /* 0x0000001a00177308 */ /* 0x000e640000001000 */
[----:B-1----:R-:W-:-:S04]  /*13ef0*/  FFMA R0, R26, R23, -1 ;  /* 0xbf8000001a007423 */ /* 0x002fc80000000017 */
[----:B------:R-:W-:-:S04]  /*13f00*/  FADD.FTZ R0, -R0, -RZ ;  /* 0x800000ff00007221 */ /* 0x000fc80000010100 */
[----:B------:R-:W-:-:S07]  /*13f10*/  FFMA R23, R23, R0, R23 ;  /* 0x0000000017177223 */ /* 0x000fce0000000017 */
.L_x_439:
[----:B------:R-:W-:Y:S05]  /*13f20*/  BSYNC B1 ;  /* 0x0000000000017941 */ /* 0x000fea0003800000 */
.L_x_437:
        /* <DEDUP_REMOVED lines=10> */
.L_x_441:
[----:B------:R-:W1:Y:S02]  /*13fd0*/  MUFU.RCP R26, R29 ;  /* 0x0000001d001a7308 */ /* 0x000e640000001000 */
[----:B-1----:R-:W-:-:S04]  /*13fe0*/  FFMA R0, R29, R26, -1 ;  /* 0xbf8000001d007423 */ /* 0x002fc8000000001a */
[----:B------:R-:W-:-:S04]  /*13ff0*/  FADD.FTZ R3, -R0, -RZ ;  /* 0x800000ff00037221 */ /* 0x000fc80000010100 */
[----:B------:R-:W-:-:S07]  /*14000*/  FFMA R26, R26, R3, R26 ;  /* 0x000000031a1a7223 */ /* 0x000fce000000001a */
.L_x_442:
[----:B------:R-:W-:Y:S05]  /*14010*/  BSYNC B1 ;  /* 0x0000000000017941 */ /* 0x000fea0003800000 */
.L_x_440:
        /* <DEDUP_REMOVED lines=10> */
.L_x_444:
[----:B------:R-:W1:Y:S02]  /*140c0*/  MUFU.RCP R25, R30 ;  /* 0x0000001e00197308 */ /* 0x000e640000001000 */
[----:B-1----:R-:W-:-:S04]  /*140d0*/  FFMA R0, R30, R25, -1 ;  /* 0xbf8000001e007423 */ /* 0x002fc80000000019 */
[----:B------:R-:W-:-:S04]  /*140e0*/  FADD.FTZ R0, -R0, -RZ ;  /* 0x800000ff00007221 */ /* 0x000fc80000010100 */
[----:B------:R-:W-:-:S07]  /*140f0*/  FFMA R25, R25, R0, R25 ;  /* 0x0000000019197223 */ /* 0x000fce0000000019 */
.L_x_445:
[----:B------:R-:W-:Y:S05]  /*14100*/  BSYNC B1 ;  /* 0x0000000000017941 */ /* 0x000fea0003800000 */
.L_x_443:
        /* <DEDUP_REMOVED lines=10> */
.L_x_447:
[----:B------:R-:W1:Y:S02]  /*141b0*/  MUFU.RCP R28, R27 ;  /* 0x0000001b001c7308 */ /* 0x000e640000001000 */
[----:B-1----:R-:W-:-:S04]  /*141c0*/  FFMA R0, R27, R28, -1 ;  /* 0xbf8000001b007423 */ /* 0x002fc8000000001c */
[----:B------:R-:W-:-:S04]  /*141d0*/  FADD.FTZ R3, -R0, -RZ ;  /* 0x800000ff00037221 */ /* 0x000fc80000010100 */
[----:B------:R-:W-:-:S07]  /*141e0*/  FFMA R28, R28, R3, R28 ;  /* 0x000000031c1c7223 */ /* 0x000fce000000001c */
.L_x_448:
[----:B------:R-:W-:Y:S05]  /*141f0*/  BSYNC B1 ;  /* 0x0000000000017941 */ /* 0x000fea0003800000 */
.L_x_446:
        /* <DEDUP_REMOVED lines=10> */
.L_x_450:
[----:B------:R-:W1:Y:S02]  /*142a0*/  MUFU.RCP R27, R32 ;  /* 0x00000020001b7308 */ /* 0x000e640000001000 */
[----:B-1----:R-:W-:-:S04]  /*142b0*/  FFMA R0, R32, R27, -1 ;  /* 0xbf80000020007423 */ /* 0x002fc8000000001b */
[----:B------:R-:W-:-:S04]  /*142c0*/  FADD.FTZ R0, -R0, -RZ ;  /* 0x800000ff00007221 */ /* 0x000fc80000010100 */
[----:B------:R-:W-:-:S07]  /*142d0*/  FFMA R27, R27, R0, R27 ;  /* 0x000000001b1b7223 */ /* 0x000fce000000001b */
.L_x_451:
[----:B------:R-:W-:Y:S05]  /*142e0*/  BSYNC B1 ;  /* 0x0000000000017941 */ /* 0x000fea0003800000 */
.L_x_449:
        /* <DEDUP_REMOVED lines=10> */
.L_x_453:
[----:B------:R-:W1:Y:S02]  /*14390*/  MUFU.RCP R30, R43 ;  /* 0x0000002b001e7308 */ /* 0x000e640000001000 */
[----:B-1----:R-:W-:-:S04]  /*143a0*/  FFMA R0, R43, R30, -1 ;  /* 0xbf8000002b007423 */ /* 0x002fc8000000001e */
[----:B------:R-:W-:-:S04]  /*143b0*/  FADD.FTZ R3, -R0, -RZ ;  /* 0x800000ff00037221 */ /* 0x000fc80000010100 */
[----:B------:R-:W-:-:S07]  /*143c0*/  FFMA R30, R30, R3, R30 ;  /* 0x000000031e1e7223 */ /* 0x000fce000000001e */
.L_x_454:
[----:B------:R-:W-:Y:S05]  /*143d0*/  BSYNC B1 ;  /* 0x0000000000017941 */ /* 0x000fea0003800000 */
.L_x_452:
        /* <DEDUP_REMOVED lines=10> */
.L_x_456:
[----:B------:R-:W1:Y:S02]  /*14480*/  MUFU.RCP R29, R42 ;  /* 0x0000002a001d7308 */ /* 0x000e640000001000 */
[----:B-1----:R-:W-:-:S04]  /*14490*/  FFMA R0, R42, R29, -1 ;  /* 0xbf8000002a007423 */ /* 0x002fc8000000001d */
[----:B------:R-:W-:-:S04]  /*144a0*/  FADD.FTZ R0, -R0, -RZ ;  /* 0x800000ff00007221 */ /* 0x000fc80000010100 */
[----:B------:R-:W-:-:S07]  /*144b0*/  FFMA R29, R29, R0, R29 ;  /* 0x000000001d1d7223 */ /* 0x000fce000000001d */
.L_x_457:
[----:B------:R-:W-:Y:S05]  /*144c0*/  BSYNC B1 ;  /* 0x0000000000017941 */ /* 0x000fea0003800000 */
.L_x_455:
        /* <DEDUP_REMOVED lines=9> */
.L_x_459:
[----:B------:R-:W1:Y:S02]  /*14560*/  MUFU.RCP R0, R47 ;  /* 0x0000002f00007308 */ /* 0x000e640000001000 */
[----:B-1----:R-:W-:-:S04]  /*14570*/  FFMA R3, R47, R0, -1 ;  /* 0xbf8000002f037423 */ /* 0x002fc80000000000 */
[----:B------:R-:W-:-:S04]  /*14580*/  FADD.FTZ R3, -R3, -RZ ;  /* 0x800000ff03037221 */ /* 0x000fc80000010100 */
[----:B------:R-:W-:-:S07]  /*14590*/  FFMA R0, R0, R3, R0 ;  /* 0x0000000300007223 */ /* 0x000fce0000000000 */
.L_x_460:
[----:B------:R-:W-:Y:S05]  /*145a0*/  BSYNC B1 ;  /* 0x0000000000017941 */ /* 0x000fea0003800000 */
.L_x_458:
        /* <DEDUP_REMOVED lines=10> */
.L_x_461:
        /* <DEDUP_REMOVED lines=27> */
.L_x_463:
[----:B------:R-:W-:Y:S05]  /*14800*/  BSYNC B0 ;  /* 0x0000000000007941 */ /* 0x000fea0003800000 */
.L_x_462:
[----:B------:R-:W-:Y:S04]  /*14810*/  BSSY B0, `(.L_x_464) ;  /* 0x0000033000007945 */ /* 0x000fe80003800000 */
[----:B------:R-:W-:Y:S05]  /*14820*/  @P0 BRA `(.L_x_465) ;  /* 0x0000000000c40947 */ /* 0x000fea0003800000 */
[----:B------:R-:W-:-:S04]  /*14830*/  MOV R0, UR56 ;  /* 0x0000003800007c02 */ /* 0x000fc80008000f00 */
[----:B------:R-:W-:-:S13]  /*14840*/  ISETP.NE.AND P2, PT, R0, 0x3, PT ;  /* 0x000000030000780c */ /* 0x000fda0003f45270 */
[----:B------:R-:W-:Y:S05]  /*14850*/  @!P2 BRA `(.L_x_466) ;  /* 0x000000000004a947 */ /* 0x000fea0003800000 */
[----:B------:R-:W-:Y:S01]  /*14860*/  BPT.TRAP 0x1 ;  /* 0x000000040000795c */ /* 0x000fe20000300000 */
.L_x_466:
[----:B------:R-:W2:Y:S04]  /*14870*/  LDL.LU R0, [R1+0xb8] ;  /* 0x0000b80001007983 */ /* 0x000ea80000300800 */
[----:B------:R-:W3:Y:S01]  /*14880*/  LDL R3, [R1+0xb4] ;  /* 0x0000b40001037983 */ /* 0x000ee20000100800 */
[----:B------:R-:W-:Y:S01]  /*14890*/  BSSY B1, `(.L_x_467) ;  /* 0x0000005000017945 */ /* 0x000fe20003800000 */
[----:B--2---:R-:W-:Y:S02]  /*148a0*/  SHF.L.U32 R0, R0, 0x1f, RZ ;  /* 0x0000001f00007819 */ /* 0x004fe400000006ff */
[----:B---3--:R-:W-:-:S04]  /*148b0*/  LEA R3, R3, UR44, 0x3 ;  /* 0x0000002c03037c11 */ /* 0x008fc8000f8e18ff */
[----:B------:R-:W1:Y:S02]  /*148c0*/  SYNCS.PHASECHK.TRANS64.TRYWAIT P0, [R3+URZ+0x80], R0 ;  /* 0x00008000030075a7 */ /* 0x000e64000800017f */
[----:B-1----:R-:W-:Y:S05]  /*148d0*/  @!P0 BRA `(.L_x_468) ;  /* 0x0000005c00448947 */ /* 0x002fea0003800000 */
.L_x_633:
[----:B------:R-:W-:Y:S05]  /*148e0*/  BSYNC B1 ;  /* 0x0000000000017941 */ /* 0x000fea0003800000 */
.L_x_467:
[----:B------:R-:W-:Y:S04]  /*148f0*/  BSSY B1, `(.L_x_469) ;  /* 0x0000012000017945 */ /* 0x000fe80003800000 */
[----:B------:R-:W-:Y:S05]  /*14900*/  @P1 BRA `(.L_x_470) ;  /* 0x0000000000401947 */ /* 0x000fea0003800000 */
[----:B------:R-:W1:Y:S02]  /*14910*/  LDL.LU R4, [R1+0xb4] ;  /* 0x0000b40001047983 */ /* 0x000e640000300800 */
[----:B-1----:R-:W-:-:S04]  /*14920*/  LEA R0, R4, R10, 0xc ;  /* 0x0000000a04007211 */ /* 0x002fc800078e60ff */
[----:B------:R-:W-:Y:S01]  /*14930*/  IADD3 R4, R0, UR44, RZ ;  /* 0x0000002c00047c10 */ /* 0x000fe2000fffe0ff */
        /* <DEDUP_REMOVED lines=13> */
.L_x_470:
[----:B------:R-:W-:Y:S05]  /*14a10*/  BSYNC B1 ;  /* 0x0000000000017941 */ /* 0x000fea0003800000 */
.L_x_469:
        /* <DEDUP_REMOVED lines=8> */
.L_x_471:
[----:B-1----:R-:W1:Y:S01]  /*14aa0*/  S2R R3, SR_CgaCtaId ;  /* 0x0000000000037919 */ /* 0x002e620000008800 */
[C---:B------:R-:W-:Y:S02]  /*14ab0*/  LEA R0, R13.reuse, UR44, 0x3 ;  /* 0x0000002c0d007c11 */ /* 0x040fe4000f8e18ff */
[----:B------:R-:W-:Y:S02]  /*14ac0*/  IADD3 R13, R13, 0x1, RZ ;  /* 0x000000010d0d7810 */ /* 0x000fe40007ffe0ff */
[----:B------:R-:W-:Y:S02]  /*14ad0*/  IADD3 R0, R0, 0xa0, RZ ;  /* 0x000000a000007810 */ /* 0x000fe40007ffe0ff */
[----:B------:R-:W-:-:S04]  /*14ae0*/  ISETP.NE.AND P0, PT, R13, 0x4, PT ;  /* 0x000000040d00780c */ /* 0x000fc80003f05270 */
[----:B------:R-:W-:Y:S02]  /*14af0*/  SEL R13, R13, RZ, P0 ;  /* 0x000000ff0d0d7207 */ /* 0x000fe40000000000 */
[----:B-1----:R-:W-:Y:S02]  /*14b00*/  PRMT R0, R3, 0x654, R0 ;  /* 0x0000065403007816 */ /* 0x002fe40000000000 */
[----:B------:R-:W-:Y:S02]  /*14b10*/  SEL R3, RZ, 0x1, P0 ;  /* 0x00000001ff037807 */ /* 0x000fe40000000000 */
[----:B--2---:R1:W-:Y:S02]  /*14b20*/  SYNCS.ARRIVE.TRANS64.RED.A1T0 RZ, [R0+URZ], RZ ;  /* 0x000000ff00ff79a7 */ /* 0x0043e4000810043f */
[----:B------:R-:W-:-:S07]  /*14b30*/  LOP3.LUT R14, R14, R3, RZ, 0x3c, !PT ;  /* 0x000000030e0e7212 */ /* 0x000fce00078e3cff */
.L_x_465:
[----:B------:R-:W-:Y:S05]  /*14b40*/  BSYNC B0 ;  /* 0x0000000000007941 */ /* 0x000fea0003800000 */
.L_x_464:
[----:B------:R-:W2:Y:S04]  /*14b50*/  LDL.LU R3, [R1+0x74] ;  /* 0x0000740001037983 */ /* 0x000ea80000300800 */
[----:B------:R-:W3:Y:S04]  /*14b60*/  LDL.LU R4, [R1+0x78] ;  /* 0x0000780001047983 */ /* 0x000ee80000300800 */
[----:B------:R-:W4:Y:S04]  /*14b70*/  LDL.LU R17, [R1+0x7c] ;  /* 0x00007c0001117983 */ /* 0x000f280000300800 */
[----:B------:R-:W5:Y:S04]  /*14b80*/  LDL.LU R25, [R1+0x80] ;  /* 0x0000800001197983 */ /* 0x000f680000300800 */
[----:B------:R-:W5:Y:S04]  /*14b90*/  LDL.LU R20, [R1+0x84] ;  /* 0x0000840001147983 */ /* 0x000f680000300800 */
[----:B------:R-:W5:Y:S04]  /*14ba0*/  LDL.LU R22, [R1+0x88] ;  /* 0x0000880001167983 */ /* 0x000f680000300800 */
[----:B------:R-:W5:Y:S04]  /*14bb0*/  LDL.LU R19, [R1+0x8c] ;  /* 0x00008c0001137983 */ /* 0x000f680000300800 */
[----:B------:R-:W5:Y:S04]  /*14bc0*/  LDL.LU R24, [R1+0x90] ;  /* 0x0000900001187983 */ /* 0x000f680000300800 */
[----:B------:R-:W5:Y:S01]  /*14bd0*/  LDL.LU R21, [R1+0x94] ;  /* 0x0000940001157983 */ /* 0x000f620000300800 */
[----:B-1----:R-:W-:-:S03]  /*14be0*/  F2FP.F16.E4M3.UNPACK_B R0, R6 ;  /* 0x00000006ff00723e */ /* 0x002fc600020006ff */
[----:B------:R-:W5:Y:S01]  /*14bf0*/  LDL.LU R23, [R1+0x98] ;  /* 0x0000980001177983 */ /* 0x000f620000300800 */
[----:B------:R-:W-:Y:S01]  /*14c00*/  F2FP.F16.E4M3.UNPACK_B R6, R6.H1 ;  /* 0x00000006ff06723e */ /* 0x000fe200030006ff */
[----:B------:R-:W-:Y:S02]  /*14c10*/  HADD2.F32 R5, -RZ, R0.H1_H1 ;  /* 0x30000000ff057230 */ /* 0x000fe40000004100 */
[----:B------:R-:W5:Y:S04]  /*14c20*/  LDL.LU R26, [R1+0x9c] ;  /* 0x00009c00011a7983 */ /* 0x000f680000300800 */
[----:B------:R-:W5:Y:S04]  /*14c30*/  LDL.LU R28, [R1+0xa0] ;  /* 0x0000a000011c7983 */ /* 0x000f680000300800 */
[----:B------:R-:W5:Y:S04]  /*14c40*/  LDL.LU R30, [R1+0xa4] ;  /* 0x0000a400011e7983 */ /* 0x000f680000300800 */
[----:B------:R-:W5:Y:S04]  /*14c50*/  LDL.LU R32, [R1+0xa8] ;  /* 0x0000a80001207983 */ /* 0x000f680000300800 */
[----:B------:R-:W5:Y:S04]  /*14c60*/  LDL.LU R36, [R1+0xac] ;  /* 0x0000ac0001247983 */ /* 0x000f680000300800 */
[----:B------:R-:W5:Y:S01]  /*14c70*/  LDL.LU R39, [R1+0xb0] ;  /* 0x0000b00001277983 */ /* 0x000f620000300800 */
[----:B------:R-:W-:-:S02]  /*14c80*/  MOV R42, 0x3bbb989d ;  /* 0x3bbb989d002a7802 */ /* 0x000fc40000000f00 */
[----:B------:R-:W-:Y:S01]  /*14c90*/  MOV R43, 0x437c0000 ;  /* 0x437c0000002b7802 */ /* 0x000fe20000000f00 */
[----:B------:R-:W-:Y:S01]  /*14ca0*/  BSSY B1, `(.L_x_472) ;  /* 0x00000c3000017945 */ /* 0x000fe20003800000 */
[C---:B--2---:R-:W-:Y:S01]  /*14cb0*/  FMUL R11, R2.reuse, R3 ;  /* 0x00000003020b7220 */ /* 0x044fe20000400000 */
[----:B------:R-:W-:Y:S01]  /*14cc0*/  HADD2.F32 R3, -RZ, R0.H0_H0 ;  /* 0x20000000ff037230 */ /* 0x000fe20000004100 */
[----:B------:R-:W-:Y:S01]  /*14cd0*/  F2FP.F16.E4M3.UNPACK_B R0, R7 ;  /* 0x00000007ff00723e */ /* 0x000fe200020006ff */
[----:B---3--:R-:W-:-:S03]  /*14ce0*/  FMUL R18, R2, R4 ;  /* 0x0000000402127220 */ /* 0x008fc60000400000 */
[----:B------:R-:W-:Y:S01]  /*14cf0*/  FFMA R4, R16, R3, R11 ;  /* 0x0000000310047223 */ /* 0x000fe2000000000b */
[----:B------:R-:W-:Y:S02]  /*14d00*/  HADD2.F32 R3, -RZ, R6.H0_H0 ;  /* 0x20000006ff037230 */ /* 0x000fe40000004100 */
[----:B----4-:R-:W-:Y:S01]  /*14d10*/  FMUL R17, R2, R17 ;  /* 0x0000001102117220 */ /* 0x010fe20000400000 */
[----:B------:R-:W-:Y:S01]  /*14d20*/  F2FP.F16.E4M3.UNPACK_B R7, R7.H1 ;  /* 0x00000007ff07723e */ /* 0x000fe200030006ff */
[--C-:B------:R-:W-:Y:S02]  /*14d30*/  HADD2.F32 R11, -RZ, R0.reuse.H0_H0 ;  /* 0x20000000ff0b7230 */ /* 0x100fe40000004100 */
[----:B------:R-:W-:Y:S02]  /*14d40*/  HADD2.F32 R15, -RZ, R0.H1_H1 ;  /* 0x30000000ff0f7230 */ /* 0x000fe40000004100 */
[----:B------:R-:W-:Y:S01]  /*14d50*/  FFMA R17, R16, R3, R17 ;  /* 0x0000000310117223 */ /* 0x000fe20000000011 */
[----:B-----5:R-:W-:Y:S01]  /*14d60*/  FMUL R20, R2, R20 ;  /* 0x0000001402147220 */ /* 0x020fe20000400000 */
[----:B------:R-:W-:-:S02]  /*14d70*/  HADD2.F32 R3, -RZ, R7.H0_H0 ;  /* 0x20000007ff037230 */ /* 0x000fc40000004100 */
[----:B------:R-:W-:Y:S01]  /*14d80*/  FMUL R22, R2, R22 ;  /* 0x0000001602167220 */ /* 0x000fe20000400000 */
[C---:B------:R-:W-:Y:S01]  /*14d90*/  FFMA R18, R16.reuse, R5, R18 ;  /* 0x0000000510127223 */ /* 0x040fe20000000012 */
[C---:B------:R-:W-:Y:S01]  /*14da0*/  FFMA R11, R16.reuse, R11, R20 ;  /* 0x0000000b100b7223 */ /* 0x040fe20000000014 */
[----:B------:R-:W-:Y:S02]  /*14db0*/  HADD2.F32 R7, -RZ, R7.H1_H1 ;  /* 0x30000007ff077230 */ /* 0x000fe40000004100 */
[----:B------:R-:W-:Y:S01]  /*14dc0*/  FFMA R15, R16, R15, R22 ;  /* 0x0000000f100f7223 */ /* 0x000fe20000000016 */
[----:B------:R-:W-:Y:S02]  /*14dd0*/  HADD2.F32 R5, -RZ, R6.H1_H1 ;  /* 0x30000006ff057230 */ /* 0x000fe40000004100 */
[C---:B------:R-:W-:Y:S01]  /*14de0*/  FMUL R0, R2.reuse, R25 ;  /* 0x0000001902007220 */ /* 0x040fe20000400000 */
[C---:B------:R-:W-:Y:S01]  /*14df0*/  FMUL R20, R2.reuse, R24 ;  /* 0x0000001802147220 */ /* 0x040fe20000400000 */
[----:B------:R-:W-:Y:S01]  /*14e00*/  FMUL R22, R2, R21 ;  /* 0x0000001502167220 */ /* 0x000fe20000400000 */
[----:B------:R-:W-:-:S02]  /*14e10*/  FFMA.SAT R21, -R4, R42, 0.5 ;  /* 0x3f00000004157423 */ /* 0x000fc4000000212a */
[C---:B------:R-:W-:Y:S01]  /*14e20*/  FFMA R7, R16.reuse, R7, R20 ;  /* 0x0000000710077223 */ /* 0x040fe20000000014 */
[----:B------:R-:W-:Y:S01]  /*14e30*/  FFMA R6, R16, R5, R0 ;  /* 0x0000000510067223 */ /* 0x000fe20000000000 */
[-C--:B------:R-:W-:Y:S01]  /*14e40*/  F2FP.F16.E4M3.UNPACK_B R0, R8.reuse ;  /* 0x00000008ff00723e */ /* 0x080fe200020006ff */
[----:B------:R-:W-:Y:S01]  /*14e50*/  FFMA.RM R20, R21, R43, 12582913 ;  /* 0x4b40000115147423 */ /* 0x000fe2000000402b */
[C---:B------:R-:W-:Y:S01]  /*14e60*/  FMUL R19, R2.reuse, R19 ;  /* 0x0000001302137220 */ /* 0x040fe20000400000 */
[----:B------:R-:W-:Y:S02]  /*14e70*/  FMUL R21, R2, R23 ;  /* 0x0000001702157220 */ /* 0x000fe40000400000 */
[----:B------:R-:W-:Y:S01]  /*14e80*/  FADD R23, R20, -12583039 ;  /* 0xcb40007f14177421 */ /* 0x000fe20000000000 */
[----:B------:R-:W-:Y:S01]  /*14e90*/  FFMA R19, R16, R3, R19 ;  /* 0x0000000310137223 */ /* 0x000fe20000000013 */
[--C-:B------:R-:W-:Y:S01]  /*14ea0*/  HADD2.F32 R3, -RZ, R0.reuse.H1_H1 ;  /* 0x30000000ff037230 */ /* 0x100fe20000004100 */
[----:B------:R-:W-:Y:S01]  /*14eb0*/  F2FP.F16.E4M3.UNPACK_B R8, R8.H1 ;  /* 0x00000008ff08723e */ /* 0x000fe200030006ff */
[----:B------:R-:W-:-:S02]  /*14ec0*/  HADD2.F32 R5, -RZ, R0.H0_H0 ;  /* 0x20000000ff057230 */ /* 0x000fc40000004100 */
[----:B------:R-:W-:Y:S01]  /*14ed0*/  FFMA R23, -R4, 1.4426950216293334961, -R23 ;  /* 0x3fb8aa3b04177823 */ /* 0x000fe20000000917 */
[-C--:B------:R-:W-:Y:S01]  /*14ee0*/  FFMA.SAT R0, -R18, R42.reuse, 0.5 ;  /* 0x3f00000012007423 */ /* 0x080fe2000000212a */
[----:B------:R-:W-:Y:S01]  /*14ef0*/  FFMA.SAT R24, -R17, R42, 0.5 ;  /* 0x3f00000011187423 */ /* 0x000fe2000000212a */
[----:B------:R-:W-:Y:S01]  /*14f00*/  FFMA R21, R16, R3, R21 ;  /* 0x0000000310157223 */ /* 0x000fe20000000015 */
[----:B------:R-:W-:Y:S01]  /*14f10*/  FFMA R4, -R4, 1.925963033500011079e-08, R23 ;  /* 0x32a5706004047823 */ /* 0x000fe20000000117 */
[----:B------:R-:W-:Y:S02]  /*14f20*/  HADD2.F32 R3, -RZ, R8.H0_H0 ;  /* 0x20000008ff037230 */ /* 0x000fe40000004100 */
[----:B------:R-:W-:Y:S01]  /*14f30*/  FFMA R5, R16, R5, R22 ;  /* 0x0000000510057223 */ /* 0x000fe20000000016 */
[----:B------:R-:W-:Y:S01]  /*14f40*/  FMUL R23, R2, R26 ;  /* 0x0000001a02177220 */ /* 0x000fe20000400000 */
[-C--:B------:R-:W-:Y:S01]  /*14f50*/  FFMA.RM R22, R0, R43.reuse, 12582913 ;  /* 0x4b40000100167423 */ /* 0x080fe2000000402b */
[----:B------:R-:W-:-:S02]  /*14f60*/  FFMA.RM R24, R24, R43, 12582913 ;  /* 0x4b40000118187423 */ /* 0x000fc4000000402b */
[----:B------:R-:W-:Y:S01]  /*14f70*/  FFMA R23, R16, R3, R23 ;  /* 0x0000000310177223 */ /* 0x000fe20000000017 */
[----:B------:R-:W-:Y:S01]  /*14f80*/  FADD R25, R22, -12583039 ;  /* 0xcb40007f16197421 */ /* 0x000fe20000000000 */
[----:B------:R-:W-:Y:S02]  /*14f90*/  HADD2.F32 R3, -RZ, R8.H1_H1 ;  /* 0x30000008ff037230 */ /* 0x000fe40000004100 */
[----:B------:R-:W-:Y:S01]  /*14fa0*/  FADD R0, R24, -12583039 ;  /* 0xcb40007f18007421 */ /* 0x000fe20000000000 */
[-C--:B------:R-:W-:Y:S01]  /*14fb0*/  FFMA.SAT R8, -R11, R42.reuse, 0.5 ;  /* 0x3f0000000b087423 */ /* 0x080fe2000000212a */
[----:B------:R-:W-:Y:S01]  /*14fc0*/  FFMA R25, -R18, 1.4426950216293334961, -R25 ;  /* 0x3fb8aa3b12197823 */ /* 0x000fe20000000919 */
[----:B------:R-:W-:Y:S01]  /*14fd0*/  FFMA.SAT R26, -R6, R42, 0.5 ;  /* 0x3f000000061a7423 */ /* 0x000fe2000000212a */
[C---:B------:R-:W-:Y:S01]  /*14fe0*/  FFMA R0, -R17.reuse, 1.4426950216293334961, -R0 ;  /* 0x3fb8aa3b11007823 */ /* 0x040fe20000000900 */
[-C--:B------:R-:W-:Y:S01]  /*14ff0*/  FFMA.RM R8, R8, R43.reuse, 12582913 ;  /* 0x4b40000108087423 */ /* 0x080fe2000000402b */
[----:B------:R1:W2:Y:S01]  /*15000*/  MUFU.EX2 R27, R4 ;  /* 0x00000004001b7308 */ /* 0x0002a20000000800 */
[----:B------:R-:W-:Y:S01]  /*15010*/  FFMA R25, -R18, 1.925963033500011079e-08, R25 ;  /* 0x32a5706012197823 */ /* 0x000fe20000000119 */
[----:B------:R-:W-:Y:S01]  /*15020*/  FFMA R18, -R17, 1.925963033500011079e-08, R0 ;  /* 0x32a5706011127823 */ /* 0x000fe20000000100 */
[----:B------:R-:W-:Y:S01]  /*15030*/  FFMA.RM R26, R26, R43, 12582913 ;  /* 0x4b4000011a1a7423 */ /* 0x000fe2000000402b */
[----:B------:R-:W-:Y:S01]  /*15040*/  FMUL R17, R2, R28 ;  /* 0x0000001c02117220 */ /* 0x000fe20000400000 */
[----:B------:R-:W-:Y:S01]  /*15050*/  F2FP.F16.E4M3.UNPACK_B R0, R9 ;  /* 0x00000009ff00723e */ /* 0x000fe200020006ff */
[----:B-1----:R-:W-:Y:S01]  /*15060*/  FADD R4, R8, -12583039 ;  /* 0xcb40007f08047421 */ /* 0x002fe20000000000 */
[----:B------:R-:W-:Y:S01]  /*15070*/  FADD R31, R26, -12583039 ;  /* 0xcb40007f1a1f7421 */ /* 0x000fe20000000000 */
[----:B------:R-:W-:-:S02]  /*15080*/  FFMA R17, R16, R3, R17 ;  /* 0x0000000310117223 */ /* 0x000fc40000000011 */
[----:B------:R-:W-:Y:S01]  /*15090*/  FFMA R4, -R11, 1.4426950216293334961, -R4 ;  /* 0x3fb8aa3b0b047823 */ /* 0x000fe20000000904 */
[----:B------:R1:W-:Y:S01]  /*150a0*/  MUFU.EX2 R29, R25 ;  /* 0x00000019001d7308 */ /* 0x0003e20000000800 */
[-C--:B------:R-:W-:Y:S01]  /*150b0*/  FFMA.SAT R28, -R15, R42.reuse, 0.5 ;  /* 0x3f0000000f1c7423 */ /* 0x080fe2000000212a */
[----:B------:R-:W-:Y:S02]  /*150c0*/  HADD2.F32 R3, -RZ, R0.H0_H0 ;  /* 0x20000000ff037230 */ /* 0x000fe40000004100 */
[----:B------:R-:W-:Y:S01]  /*150d0*/  FFMA R4, -R11, 1.925963033500011079e-08, R4 ;  /* 0x32a570600b047823 */ /* 0x000fe20000000104 */
[----:B------:R-:W-:Y:S01]  /*150e0*/  FFMA R33, -R6, 1.4426950216293334961, -R31 ;  /* 0x3fb8aa3b06217823 */ /* 0x000fe2000000091f */
[----:B------:R-:W-:Y:S01]  /*150f0*/  FFMA.SAT R11, -R7, R42, 0.5 ;  /* 0x3f000000070b7423 */ /* 0x000fe2000000212a */
[----:B------:R-:W-:Y:S01]  /*15100*/  FFMA.RM R28, R28, R43, 12582913 ;  /* 0x4b4000011c1c7423 */ /* 0x000fe2000000402b */
[----:B-1----:R-:W-:Y:S01]  /*15110*/  FMUL R25, R2, R30 ;  /* 0x0000001e02197220 */ /* 0x002fe20000400000 */
[----:B------:R-:W-:-:S03]  /*15120*/  FFMA R33, -R6, 1.925963033500011079e-08, R33 ;  /* 0x32a5706006217823 */ /* 0x000fc60000000121 */
[----:B------:R-:W-:Y:S01]  /*15130*/  FFMA R25, R16, R3, R25 ;  /* 0x0000000310197223 */ /* 0x000fe20000000019 */
[----:B------:R-:W-:Y:S02]  /*15140*/  HADD2.F32 R3, -RZ, R0.H1_H1 ;  /* 0x30000000ff037230 */ /* 0x000fe40000004100 */
[----:B------:R-:W-:Y:S01]  /*15150*/  FFMA.RM R0, R11, R43, 12582913 ;  /* 0x4b4000010b007423 */ /* 0x000fe2000000402b */
[----:B------:R-:W-:Y:S01]  /*15160*/  FADD R6, R28, -12583039 ;  /* 0xcb40007f1c067421 */ /* 0x000fe20000000000 */
[----:B------:R-:W-:-:S03]  /*15170*/  FMUL R11, R2, R32 ;  /* 0x00000020020b7220 */ /* 0x000fc60000400000 */
[----:B------:R-:W-:Y:S01]  /*15180*/  FFMA R6, -R15, 1.4426950216293334961, -R6 ;  /* 0x3fb8aa3b0f067823 */ /* 0x000fe20000000906 */
[----:B------:R-:W-:Y:S01]  /*15190*/  FFMA R11, R16, R3, R11 ;  /* 0x00000003100b7223 */ /* 0x000fe2000000000b */
[----:B------:R-:W-:Y:S01]  /*151a0*/  FFMA.SAT R3, -R5, R42, 0.5 ;  /* 0x3f00000005037423 */ /* 0x000fe2000000212a */
[----:B------:R1:W3:Y:S01]  /*151b0*/  MUFU.EX2 R31, R18 ;  /* 0x00000012001f7308 */ /* 0x0002e20000000800 */
[----:B------:R-:W-:Y:S01]  /*151c0*/  FFMA R6, -R15, 1.925963033500011079e-08, R6 ;  /* 0x32a570600f067823 */ /* 0x000fe20000000106 */
[----:B------:R-:W-:-:S06]  /*151d0*/  FADD R32, R0, -12583039 ;  /* 0xcb40007f00207421 */ /* 0x000fcc0000000000 */
[----:B------:R4:W-:Y:S01]  /*151e0*/  MUFU.EX2 R35, R4 ;  /* 0x0000000400237308 */ /* 0x0009e20000000800 */
[----:B-1----:R-:W-:Y:S01]  /*151f0*/  FFMA.SAT R18, -R19, R42, 0.5 ;  /* 0x3f00000013127423 */ /* 0x002fe2000000212a */
[----:B------:R-:W-:-:S03]  /*15200*/  F2FP.F16.E4M3.UNPACK_B R9, R9.H1 ;  /* 0x00000009ff09723e */ /* 0x000fc600030006ff */
[-C--:B------:R-:W-:Y:S01]  /*15210*/  FFMA.RM R18, R18, R43.reuse, 12582913 ;  /* 0x4b40000112127423 */ /* 0x080fe2000000402b */
[----:B----4-:R-:W-:Y:S02]  /*15220*/  FFMA.RM R4, R3, R43, 12582913 ;  /* 0x4b40000103047423 */ /* 0x010fe4000000402b */
[----:B------:R1:W4:Y:S01]  /*15230*/  MUFU.EX2 R15, R6 ;  /* 0x00000006000f7308 */ /* 0x0003220000000800 */
[C---:B------:R-:W-:Y:S01]  /*15240*/  FFMA R32, -R7.reuse, 1.4426950216293334961, -R32 ;  /* 0x3fb8aa3b07207823 */ /* 0x040fe20000000920 */
[----:B------:R-:W-:Y:S01]  /*15250*/  FADD R30, R18, -12583039 ;  /* 0xcb40007f121e7421 */ /* 0x000fe20000000000 */
[----:B------:R-:W-:Y:S02]  /*15260*/  HADD2.F32 R3, -RZ, R9.H0_H0 ;  /* 0x20000009ff037230 */ /* 0x000fe40000004100 */
[----:B-1----:R-:W-:Y:S01]  /*15270*/  FADD R6, R4, -12583039 ;  /* 0xcb40007f04067421 */ /* 0x002fe20000000000 */
[----:B------:R-:W-:-:S03]  /*15280*/  FFMA R32, -R7, 1.925963033500011079e-08, R32 ;  /* 0x32a5706007207823 */ /* 0x000fc60000000120 */
[----:B------:R-:W-:Y:S01]  /*15290*/  FFMA R6, -R5, 1.4426950216293334961, -R6 ;  /* 0x3fb8aa3b05067823 */ /* 0x000fe20000000906 */
[----:B------:R-:W-:Y:S01]  /*152a0*/  FFMA R30, -R19, 1.4426950216293334961, -R30 ;  /* 0x3fb8aa3b131e7823 */ /* 0x000fe2000000091e */
[----:B------:R-:W-:Y:S02]  /*152b0*/  FMUL R7, R2, R36 ;  /* 0x0000002402077220 */ /* 0x000fe40000400000 */
[----:B------:R-:W-:Y:S01]  /*152c0*/  FFMA R6, -R5, 1.925963033500011079e-08, R6 ;  /* 0x32a5706005067823 */ /* 0x000fe20000000106 */
[-C--:B------:R-:W-:Y:S01]  /*152d0*/  FFMA.SAT R5, -R17, R42.reuse, 0.5 ;  /* 0x3f00000011057423 */ /* 0x080fe2000000212a */
[----:B------:R-:W-:Y:S01]  /*152e0*/  FFMA R30, -R19, 1.925963033500011079e-08, R30 ;  /* 0x32a57060131e7823 */ /* 0x000fe2000000011e */
[----:B------:R-:W-:Y:S01]  /*152f0*/  FFMA R3, R16, R3, R7 ;  /* 0x0000000310037223 */ /* 0x000fe20000000007 */
[-C--:B------:R-:W-:Y:S01]  /*15300*/  FFMA.SAT R7, -R23, R42.reuse, 0.5 ;  /* 0x3f00000017077423 */ /* 0x080fe2000000212a */
[----:B------:R-:W-:Y:S01]  /*15310*/  FFMA.RM R38, R5, R43, 12582913 ;  /* 0x4b40000105267423 */ /* 0x000fe2000000402b */
[----:B------:R1:W5:Y:S01]  /*15320*/  MUFU.EX2 R19, R30 ;  /* 0x0000001e00137308 */ /* 0x0003620000000800 */
[----:B------:R-:W-:Y:S01]  /*15330*/  FFMA.SAT R34, -R21, R42, 0.5 ;  /* 0x3f00000015227423 */ /* 0x000fe2000000212a */
[----:B------:R-:W-:-:S02]  /*15340*/  HADD2.F32 R9, -RZ, R9.H1_H1 ;  /* 0x30000009ff097230 */ /* 0x000fc40000004100 */
[----:B------:R-:W-:Y:S01]  /*15350*/  FADD R40, R38, -12583039 ;  /* 0xcb40007f26287421 */ /* 0x000fe20000000000 */
[----:B------:R-:W-:Y:S01]  /*15360*/  FMUL R5, R2, R39 ;  /* 0x0000002702057220 */ /* 0x000fe20000400000 */
[-C--:B------:R-:W-:Y:S01]  /*15370*/  FFMA.RM R34, R34, R43.reuse, 12582913 ;  /* 0x4b40000122227423 */ /* 0x080fe2000000402b */
[----:B-1----:R-:W-:Y:S01]  /*15380*/  FFMA.RM R30, R7, R43, 12582913 ;  /* 0x4b400001071e7423 */ /* 0x002fe2000000402b */
[----:B------:R1:W-:Y:S01]  /*15390*/  MUFU.EX2 R37, R32 ;  /* 0x0000002000257308 */ /* 0x0003e20000000800 */
[----:B------:R-:W-:Y:S01]  /*153a0*/  FFMA R40, -R17, 1.4426950216293334961, -R40 ;  /* 0x3fb8aa3b11287823 */ /* 0x000fe20000000928 */
[----:B------:R-:W-:Y:S01]  /*153b0*/  FFMA R5, R16, R9, R5 ;  /* 0x0000000910057223 */ /* 0x000fe20000000005 */
[----:B------:R-:W-:Y:S01]  /*153c0*/  FADD R36, R34, -12583039 ;  /* 0xcb40007f22247421 */ /* 0x000fe20000000000 */
[-C--:B------:R-:W-:Y:S01]  /*153d0*/  FFMA.SAT R39, -R3, R42.reuse, 0.5 ;  /* 0x3f00000003277423 */ /* 0x080fe2000000212a */
[----:B-1----:R-:W-:Y:S01]  /*153e0*/  FADD R32, R30, -12583039 ;  /* 0xcb40007f1e207421 */ /* 0x002fe20000000000 */
[----:B------:R-:W-:Y:S01]  /*153f0*/  FFMA R40, -R17, 1.925963033500011079e-08, R40 ;  /* 0x32a5706011287823 */ /* 0x000fe20000000128 */
[----:B------:R-:W-:-:S02]  /*15400*/  FFMA.SAT R17, -R11, R42, 0.5 ;  /* 0x3f0000000b117423 */ /* 0x000fc4000000212a */
[----:B------:R-:W-:Y:S01]  /*15410*/  FFMA R32, -R23, 1.4426950216293334961, -R32 ;  /* 0x3fb8aa3b17207823 */ /* 0x000fe20000000920 */
[-C--:B------:R-:W-:Y:S01]  /*15420*/  FFMA.SAT R41, -R5, R42.reuse, 0.5 ;  /* 0x3f00000005297423 */ /* 0x080fe2000000212a */
[----:B------:R-:W-:Y:S01]  /*15430*/  FFMA R36, -R21, 1.4426950216293334961, -R36 ;  /* 0x3fb8aa3b15247823 */ /* 0x000fe20000000924 */
[----:B------:R1:W-:Y:S01]  /*15440*/  MUFU.EX2 R7, R6 ;  /* 0x0000000600077308 */ /* 0x0003e20000000800 */
[----:B------:R-:W-:Y:S01]  /*15450*/  FFMA R32, -R23, 1.925963033500011079e-08, R32 ;  /* 0x32a5706017207823 */ /* 0x000fe20000000120 */
[-C--:B------:R-:W-:Y:S01]  /*15460*/  FFMA.RM R39, R39, R43.reuse, 12582913 ;  /* 0x4b40000127277423 */ /* 0x080fe2000000402b */
[-C--:B------:R-:W-:Y:S01]  /*15470*/  FFMA.RM R23, R17, R43.reuse, 12582913 ;  /* 0x4b40000111177423 */ /* 0x080fe2000000402b */
[-C--:B------:R-:W-:Y:S01]  /*15480*/  FFMA.RM R41, R41, R43.reuse, 12582913 ;  /* 0x4b40000129297423 */ /* 0x080fe2000000402b */
[----:B------:R-:W-:Y:S01]  /*15490*/  FFMA R36, -R21, 1.925963033500011079e-08, R36 ;  /* 0x32a5706015247823 */ /* 0x000fe20000000124 */
[----:B-1----:R-:W-:Y:S02]  /*154a0*/  FFMA.SAT R6, -R25, R42, 0.5 ;  /* 0x3f00000019067423 */ /* 0x002fe4000000212a */
[----:B------:R1:W-:Y:S01]  /*154b0*/  MUFU.EX2 R9, R32 ;  /* 0x0000002000097308 */ /* 0x0003e20000000800 */
[----:B------:R-:W-:Y:S01]  /*154c0*/  SHF.L.U32 R20, R20, 0x17, RZ ;  /* 0x0000001714147819 */ /* 0x000fe200000006ff */
[----:B------:R-:W-:Y:S01]  /*154d0*/  FFMA.RM R6, R6, R43, 12582913 ;  /* 0x4b40000106067423 */ /* 0x000fe2000000402b */
[----:B------:R-:W-:Y:S01]  /*154e0*/  FADD R42, R23, -12583039 ;  /* 0xcb40007f172a7421 */ /* 0x000fe20000000000 */
[----:B------:R-:W-:Y:S01]  /*154f0*/  FADD R44, R41, -12583039 ;  /* 0xcb40007f292c7421 */ /* 0x000fe20000000000 */
[----:B-1----:R-:W-:-:S03]  /*15500*/  FADD R32, R39, -12583039 ;  /* 0xcb40007f27207421 */ /* 0x002fc60000000000 */
[----:B------:R1:W-:Y:S01]  /*15510*/  MUFU.EX2 R21, R36 ;  /* 0x0000002400157308 */ /* 0x0003e20000000800 */
[----:B--2---:R-:W-:Y:S01]  /*15520*/  FFMA R27, R20, R27, 1 ;  /* 0x3f800000141b7423 */ /* 0x004fe2000000001b */
[----:B------:R-:W-:Y:S01]  /*15530*/  FFMA R42, -R11, 1.4426950216293334961, -R42 ;  /* 0x3fb8aa3b0b2a7823 */ /* 0x000fe2000000092a */
[----:B------:R-:W-:Y:S01]  /*15540*/  FFMA R32, -R3, 1.4426950216293334961, -R32 ;  /* 0x3fb8aa3b03207823 */ /* 0x000fe20000000920 */
[----:B------:R-:W-:Y:S01]  /*15550*/  FFMA R44, -R5, 1.4426950216293334961, -R44 ;  /* 0x3fb8aa3b052c7823 */ /* 0x000fe2000000092c */
[----:B-1----:R-:W-:Y:S02]  /*15560*/  FADD R36, R6, -12583039 ;  /* 0xcb40007f06247421 */ /* 0x002fe40000000000 */
[----:B------:R-:W-:Y:S01]  /*15570*/  FFMA R32, -R3, 1.925963033500011079e-08, R32 ;  /* 0x32a5706003207823 */ /* 0x000fe20000000120 */
[----:B------:R-:W-:Y:S01]  /*15580*/  FFMA R42, -R11, 1.925963033500011079e-08, R42 ;  /* 0x32a570600b2a7823 */ /* 0x000fe2000000012a */
[----:B------:R-:W-:Y:S01]  /*15590*/  FFMA R36, -R25, 1.4426950216293334961, -R36 ;  /* 0x3fb8aa3b19247823 */ /* 0x000fe20000000924 */
[----:B------:R-:W-:Y:S01]  /*155a0*/  FFMA R44, -R5, 1.925963033500011079e-08, R44 ;  /* 0x32a57060052c7823 */ /* 0x000fe2000000012c */
[----:B------:R-:W-:-:S02]  /*155b0*/  IADD3 R3, R27, 0x1800000, RZ ;  /* 0x018000001b037810 */ /* 0x000fc40007ffe0ff */
[----:B------:R-:W-:Y:S02]  /*155c0*/  FFMA R36, -R25, 1.925963033500011079e-08, R36 ;  /* 0x32a5706019247823 */ /* 0x000fe40000000124 */
[----:B------:R-:W-:Y:S01]  /*155d0*/  LOP3.LUT R3, R3, 0x7f800000, RZ, 0xc0, !PT ;  /* 0x7f80000003037812 */ /* 0x000fe200078ec0ff */
[----:B------:R-:W1:Y:S03]  /*155e0*/  MUFU.EX2 R33, R33 ;  /* 0x0000002100217308 */ /* 0x000e660000000800 */
[----:B------:R-:W-:-:S05]  /*155f0*/  ISETP.GT.U32.AND P0, PT, R3, 0x1ffffff, PT ;  /* 0x01ffffff0300780c */ /* 0x000fca0003f04070 */
[----:B------:R-:W2:Y:S08]  /*15600*/  MUFU.EX2 R17, R40 ;  /* 0x0000002800117308 */ /* 0x000eb00000000800 */
[----:B------:R-:W2:Y:S08]  /*15610*/  MUFU.EX2 R11, R36 ;  /* 0x00000024000b7308 */ /* 0x000eb00000000800 */
[----:B------:R-:W2:Y:S08]  /*15620*/  MUFU.EX2 R42, R42 ;  /* 0x0000002a002a7308 */ /* 0x000eb00000000800 */
[----:B------:R-:W2:Y:S08]  /*15630*/  MUFU.EX2 R32, R32 ;  /* 0x0000002000207308 */ /* 0x000eb00000000800 */
[----:B------:R-:W2:Y:S01]  /*15640*/  MUFU.EX2 R44, R44 ;  /* 0x0000002c002c7308 */ /* 0x000ea20000000800 */
        /* <DEDUP_REMOVED lines=14> */
[----:B------:R-:W-:Y:S01]  /*15730*/  SHF.L.U32 R41, R41, 0x17, RZ ;  /* 0x0000001729297819 */ /* 0x000fe200000006ff */
[----:B---3--:R-:W-:Y:S01]  /*15740*/  FFMA R31, R24, R31, 1 ;  /* 0x3f800000181f7423 */ /* 0x008fe2000000001f */
[----:B----4-:R-:W-:Y:S01]  /*15750*/  FFMA R15, R28, R15, 1 ;  /* 0x3f8000001c0f7423 */ /* 0x010fe2000000000f */
[----:B-----5:R-:W-:Y:S01]  /*15760*/  FFMA R24, R18, R19, 1 ;  /* 0x3f80000012187423 */ /* 0x020fe20000000013 */
[----:B------:R-:W-:Y:S01]  /*15770*/  FFMA R22, R22, R29, 1 ;  /* 0x3f80000016167423 */ /* 0x000fe2000000001d */
[----:B-1----:R-:W-:Y:S01]  /*15780*/  FFMA R26, R26, R33, 1 ;  /* 0x3f8000001a1a7423 */ /* 0x002fe20000000021 */
[----:B------:R-:W-:Y:S01]  /*15790*/  FFMA R20, R8, R35, 1 ;  /* 0x3f80000008147423 */ /* 0x000fe20000000023 */
[----:B------:R-:W-:Y:S01]  /*157a0*/  FFMA R19, R0, R37, 1 ;  /* 0x3f80000000137423 */ /* 0x000fe20000000025 */
[----:B------:R-:W-:Y:S01]  /*157b0*/  FFMA R28, R4, R7, 1 ;  /* 0x3f800000041c7423 */ /* 0x000fe20000000007 */
[----:B------:R-:W-:Y:S01]  /*157c0*/  FFMA R21, R34, R21, 1 ;  /* 0x3f80000022157423 */ /* 0x000fe20000000015 */
[----:B------:R-:W-:Y:S01]  /*157d0*/  FFMA R30, R30, R9, 1 ;  /* 0x3f8000001e1e7423 */ /* 0x000fe20000000009 */
[----:B--2---:R-:W-:Y:S01]  /*157e0*/  FFMA R25, R38, R17, 1 ;  /* 0x3f80000026197423 */ /* 0x004fe20000000011 */
[----:B------:R-:W-:Y:S01]  /*157f0*/  FFMA R46, R6, R11, 1 ;  /* 0x3f800000062e7423 */ /* 0x000fe2000000000b */
[----:B------:R-:W-:Y:S01]  /*15800*/  FFMA R23, R23, R42, 1 ;  /* 0x3f80000017177423 */ /* 0x000fe2000000002a */
        /* <DEDUP_REMOVED lines=8> */
.L_x_473:
[----:B------:R-:W1:Y:S02]  /*15890*/  MUFU.RCP R6, R27 ;  /* 0x0000001b00067308 */ /* 0x000e640000001000 */
[----:B-1----:R-:W-:-:S04]  /*158a0*/  FFMA R0, R27, R6, -1 ;  /* 0xbf8000001b007423 */ /* 0x002fc80000000006 */
[----:B------:R-:W-:-:S04]  /*158b0*/  FADD.FTZ R3, -R0, -RZ ;  /* 0x800000ff00037221 */ /* 0x000fc80000010100 */
[----:B------:R-:W-:-:S07]  /*158c0*/  FFMA R6, R6, R3, R6 ;  /* 0x0000000306067223 */ /* 0x000fce0000000006 */
.L_x_474:
[----:B------:R-:W-:Y:S05]  /*158d0*/  BSYNC B1 ;  /* 0x0000000000017941 */ /* 0x000fea0003800000 */
.L_x_472:
        /* <DEDUP_REMOVED lines=10> */
.L_x_476:
[----:B------:R-:W1:Y:S02]  /*15980*/  MUFU.RCP R7, R22 ;  /* 0x0000001600077308 */ /* 0x000e640000001000 */
[----:B-1----:R-:W-:-:S04]  /*15990*/  FFMA R0, R22, R7, -1 ;  /* 0xbf80000016007423 */ /* 0x002fc80000000007 */
[----:B------:R-:W-:-:S04]  /*159a0*/  FADD.FTZ R0, -R0, -RZ ;  /* 0x800000ff00007221 */ /* 0x000fc80000010100 */
[----:B------:R-:W-:-:S07]  /*159b0*/  FFMA R7, R7, R0, R7 ;  /* 0x0000000007077223 */ /* 0x000fce0000000007 */
.L_x_477:
[----:B------:R-:W-:Y:S05]  /*159c0*/  BSYNC B1 ;  /* 0x0000000000017941 */ /* 0x000fea0003800000 */
.L_x_475:
        /* <DEDUP_REMOVED lines=10> */
.L_x_479:
[----:B------:R-:W1:Y:S02]  /*15a70*/  MUFU.RCP R8, R31 ;  /* 0x0000001f00087308 */ /* 0x000e640000001000 */
[----:B-1----:R-:W-:-:S04]  /*15a80*/  FFMA R0, R31, R8, -1 ;  /* 0xbf8000001f007423 */ /* 0x002fc80000000008 */
[----:B------:R-:W-:-:S04]  /*15a90*/  FADD.FTZ R3, -R0, -RZ ;  /* 0x800000ff00037221 */ /* 0x000fc80000010100 */
[----:B------:R-:W-:-:S07]  /*15aa0*/  FFMA R8, R8, R3, R8 ;  /* 0x0000000308087223 */ /* 0x000fce0000000008 */
.L_x_480:
[----:B------:R-:W-:Y:S05]  /*15ab0*/  BSYNC B1 ;  /* 0x0000000000017941 */ /* 0x000fea0003800000 */
.L_x_478:
        /* <DEDUP_REMOVED lines=10> */
.L_x_482:
[----:B------:R-:W1:Y:S02]  /*15b60*/  MUFU.RCP R9, R26 ;  /* 0x0000001a00097308 */ /* 0x000e640000001000 */
[----:B-1----:R-:W-:-:S04]  /*15b70*/  FFMA R0, R26, R9, -1 ;  /* 0xbf8000001a007423 */ /* 0x002fc80000000009 */
[----:B------:R-:W-:-:S04]  /*15b80*/  FADD.FTZ R0, -R0, -RZ ;  /* 0x800000ff00007221 */ /* 0x000fc80000010100 */
[----:B------:R-:W-:-:S07]  /*15b90*/  FFMA R9, R9, R0, R9 ;  /* 0x0000000009097223 */ /* 0x000fce0000000009 */
.L_x_483:
[----:B------:R-:W-:Y:S05]  /*15ba0*/  BSYNC B1 ;  /* 0x0000000000017941 */ /* 0x000fea0003800000 */
.L_x_481:
        /* <DEDUP_REMOVED lines=10> */
.L_x_485:
[----:B------:R-:W1:Y:S02]  /*15c50*/  MUFU.RCP R11, R20 ;  /* 0x00000014000b7308 */ /* 0x000e640000001000 */
[----:B-1----:R-:W-:-:S04]  /*15c60*/  FFMA R0, R20, R11, -1 ;  /* 0xbf80000014007423 */ /* 0x002fc8000000000b */
[----:B------:R-:W-:-:S04]  /*15c70*/  FADD.FTZ R0, -R0, -RZ ;  /* 0x800000ff00007221 */ /* 0x000fc80000010100 */
[----:B------:R-:W-:-:S07]  /*15c80*/  FFMA R11, R11, R0, R11 ;  /* 0x000000000b0b7223 */ /* 0x000fce000000000b */
.L_x_486:
[----:B------:R-:W-:Y:S05]  /*15c90*/  BSYNC B1 ;  /* 0x0000000000017941 */ /* 0x000fea0003800000 */
.L_x_484:
        /* <DEDUP_REMOVED lines=10> */
.L_x_488:
[----:B------:R-:W1:Y:S02]  /*15d40*/  MUFU.RCP R18, R15 ;  /* 0x0000000f00127308 */ /* 0x000e640000001000 */
[----:B-1----:R-:W-:-:S04]  /*15d50*/  FFMA R0, R15, R18, -1 ;  /* 0xbf8000000f007423 */ /* 0x002fc80000000012 */
[----:B------:R-:W-:-:S04]  /*15d60*/  FADD.FTZ R3, -R0, -RZ ;  /* 0x800000ff00037221 */ /* 0x000fc80000010100 */
[----:B------:R-:W-:-:S07]  /*15d70*/  FFMA R18, R18, R3, R18 ;  /* 0x0000000312127223 */ /* 0x000fce0000000012 */
.L_x_489:
[----:B------:R-:W-:Y:S05]  /*15d80*/  BSYNC B1 ;  /* 0x0000000000017941 */ /* 0x000fea0003800000 */
.L_x_487:
        /* <DEDUP_REMOVED lines=10> */
.L_x_491:
[----:B------:R-:W1:Y:S02]  /*15e30*/  MUFU.RCP R15, R24 ;  /* 0x00000018000f7308 */ /* 0x000e640000001000 */
[----:B-1----:R-:W-:-:S04]  /*15e40*/  FFMA R0, R24, R15, -1 ;  /* 0xbf80000018007423 */ /* 0x002fc8000000000f */
[----:B------:R-:W-:-:S04]  /*15e50*/  FADD.FTZ R0, -R0, -RZ ;  /* 0x800000ff00007221 */ /* 0x000fc80000010100 */
[----:B------:R-:W-:-:S07]  /*15e60*/  FFMA R15, R15, R0, R15 ;  /* 0x000000000f0f7223 */ /* 0x000fce000000000f */
.L_x_492:
[----:B------:R-:W-:Y:S05]  /*15e70*/  BSYNC B1 ;  /* 0x0000000000017941 */ /* 0x000fea0003800000 */
.L_x_490:
        /* <DEDUP_REMOVED lines=10> */
.L_x_494:
[----:B------:R-:W1:Y:S02]  /*15f20*/  MUFU.RCP R20, R19 ;  /* 0x0000001300147308 */ /* 0x000e640000001000 */
[----:B-1----:R-:W-:-:S04]  /*15f30*/  FFMA R0, R19, R20, -1 ;  /* 0xbf80000013007423 */ /* 0x002fc80000000014 */
[----:B------:R-:W-:-:S04]  /*15f40*/  FADD.FTZ R3, -R0, -RZ ;  /* 0x800000ff00037221 */ /* 0x000fc80000010100 */
[----:B------:R-:W-:-:S07]  /*15f50*/  FFMA R20, R20, R3, R20 ;  /* 0x0000000314147223 */ /* 0x000fce0000000014 */
.L_x_495:
[----:B------:R-:W-:Y:S05]  /*15f60*/  BSYNC B1 ;  /* 0x0000000000017941 */ /* 0x000fea0003800000 */
.L_x_493:
[----:B------:R-:W-:Y:S01]  /*15f70*/  IADD3 R0, R28, 0x1800000, RZ ;  /* 0x018000001c007810 */ /* 0x000fe20007ffe0ff */
[----:B------:R-:W-:Y:S03]  /*15f80*/  BSSY B1, `(.L_x_496) ;  /* 0x000000d000017945 */ /* 0x000fe60003800000 */
[----:B------:R-:W-:-:S04]  /*15f90*/  LOP3.LUT R0, R0, 0x7f800000, RZ, 0xc0, !PT ;  /* 0x7f80000000007812 */ /* 0x000fc800078ec0ff */
[----:B------:R-:W-:-:S13]  /*15fa0*/  ISETP.GT.U32.AND P0, PT, R0, 0x1ffffff, PT ;  /* 0x01ffffff0000780c */ /* 0x000fda0003f04070 */
[----:B------:R-:W-:Y:S05]  /*15fb0*/  @P0 BRA `(.L_x_497) ;  /* 0x0000000000140947 */ /* 0x000fea0003800000 */
[----:B------:R-:W-:Y:S01]  /*15fc0*/  IMAD.MOV.U32 R0, RZ, RZ, R28 ;  /* 0x000000ffff007224 */ /* 0x000fe200078e001c */
[----:B------:R-:W-:-:S07]  /*15fd0*/  MOV R4, 0x15ff0 ;  /* 0x00015ff000047802 */ /* 0x000fce0000000f00 */
[----:B------:R-:W-:Y:S05]  /*15fe0*/  CALL.REL.NOINC `($__internal_0_$__cuda_sm20_rcp_rn_f32_slowpath) ;  /* 0x0000004c00887944 */ /* 0x000fea0003c00000 */
[----:B------:R-:W-:Y:S01]  /*15ff0*/  MOV R17, R0 ;  /* 0x0000000000117202 */ /* 0x000fe20000000f00 */
[----:B------:R-:W-:Y:S06]  /*16000*/  BRA `(.L_x_498) ;  /* 0x0000000000107947 */ /* 0x000fec0003800000 */
.L_x_497:
[----:B------:R-:W1:Y:S02]  /*16010*/  MUFU.RCP R17, R28 ;  /* 0x0000001c00117308 */ /* 0x000e640000001000 */
[----:B-1----:R-:W-:-:S04]  /*16020*/  FFMA R0, R28, R17, -1 ;  /* 0xbf8000001c007423 */ /* 0x002fc80000000011 */
[----:B------:R-:W-:-:S04]  /*16030*/  FADD.FTZ R0, -R0, -RZ ;  /* 0x800000ff00007221 */ /* 0x000fc80000010100 */
[----:B------:R-:W-:-:S07]  /*16040*/  FFMA R17, R17, R0, R17 ;  /* 0x0000000011117223 */ /* 0x000fce0000000011 */
.L_x_498:
[----:B------:R-:W-:Y:S05]  /*16050*/  BSYNC B1 ;  /* 0x0000000000017941 */ /* 0x000fea0003800000 */
.L_x_496:
        /* <DEDUP_REMOVED lines=10> */
.L_x_500:
[----:B------:R-:W1:Y:S02]  /*16100*/  MUFU.RCP R22, R21 ;  /* 0x0000001500167308 */ /* 0x000e640000001000 */
[----:B-1----:R-:W-:-:S04]  /*16110*/  FFMA R0, R21, R22, -1 ;  /* 0xbf80000015007423 */ /* 0x002fc80000000016 */
[----:B------:R-:W-:-:S04]  /*16120*/  FADD.FTZ R3, -R0, -RZ ;  /* 0x800000ff00037221 */ /* 0x000fc80000010100 */
[----:B------:R-:W-:-:S07]  /*16130*/  FFMA R22, R22, R3, R22 ;  /* 0x0000000316167223 */ /* 0x000fce0000000016 */
.L_x_501:
[----:B------:R-:W-:Y:S05]  /*16140*/  BSYNC B1 ;  /* 0x0000000000017941 */ /* 0x000fea0003800000 */
.L_x_499:
        /* <DEDUP_REMOVED lines=10> */
.L_x_503:
[----:B------:R-:W1:Y:S02]  /*161f0*/  MUFU.RCP R19, R30 ;  /* 0x0000001e00137308 */ /* 0x000e640000001000 */
[----:B-1----:R-:W-:-:S04]  /*16200*/  FFMA R0, R30, R19, -1 ;  /* 0xbf8000001e007423 */ /* 0x002fc80000000013 */
[----:B------:R-:W-:-:S04]  /*16210*/  FADD.FTZ R0, -R0, -RZ ;  /* 0x800000ff00007221 */ /* 0x000fc80000010100 */
[----:B------:R-:W-:-:S07]  /*16220*/  FFMA R19, R19, R0, R19 ;  /* 0x0000000013137223 */ /* 0x000fce0000000013 */
.L_x_504:
[----:B------:R-:W-:Y:S05]  /*16230*/  BSYNC B1 ;  /* 0x0000000000017941 */ /* 0x000fea0003800000 */
.L_x_502:
        /* <DEDUP_REMOVED lines=10> */
.L_x_506:
[----:B------:R-:W1:Y:S02]  /*162e0*/  MUFU.RCP R24, R25 ;  /* 0x0000001900187308 */ /* 0x000e640000001000 */
[----:B-1----:R-:W-:-:S04]  /*162f0*/  FFMA R0, R25, R24, -1 ;  /* 0xbf80000019007423 */ /* 0x002fc80000000018 */
[----:B------:R-:W-:-:S04]  /*16300*/  FADD.FTZ R3, -R0, -RZ ;  /* 0x800000ff00037221 */ /* 0x000fc80000010100 */
[----:B------:R-:W-:-:S07]  /*16310*/  FFMA R24, R24, R3, R24 ;  /* 0x0000000318187223 */ /* 0x000fce0000000018 */
.L_x_507:
[----:B------:R-:W-:Y:S05]  /*16320*/  BSYNC B1 ;  /* 0x0000000000017941 */ /* 0x000fea0003800000 */
.L_x_505:
        /* <DEDUP_REMOVED lines=10> */
.L_x_509:
[----:B------:R-:W1:Y:S02]  /*163d0*/  MUFU.RCP R21, R46 ;  /* 0x0000002e00157308 */ /* 0x000e640000001000 */
[----:B-1----:R-:W-:-:S04]  /*163e0*/  FFMA R0, R46, R21, -1 ;  /* 0xbf8000002e007423 */ /* 0x002fc80000000015 */
[----:B------:R-:W-:-:S04]  /*163f0*/  FADD.FTZ R0, -R0, -RZ ;  /* 0x800000ff00007221 */ /* 0x000fc80000010100 */
[----:B------:R-:W-:-:S07]  /*16400*/  FFMA R21, R21, R0, R21 ;  /* 0x0000000015157223 */ /* 0x000fce0000000015 */
.L_x_510:
[----:B------:R-:W-:Y:S05]  /*16410*/  BSYNC B1 ;  /* 0x0000000000017941 */ /* 0x000fea0003800000 */
.L_x_508:
        /* <DEDUP_REMOVED lines=10> */
.L_x_512:
[----:B------:R-:W1:Y:S02]  /*164c0*/  MUFU.RCP R26, R23 ;  /* 0x00000017001a7308 */ /* 0x000e640000001000 */
[----:B-1----:R-:W-:-:S04]  /*164d0*/  FFMA R0, R23, R26, -1 ;  /* 0xbf80000017007423 */ /* 0x002fc8000000001a */
[----:B------:R-:W-:-:S04]  /*164e0*/  FADD.FTZ R3, -R0, -RZ ;  /* 0x800000ff00037221 */ /* 0x000fc80000010100 */
[----:B------:R-:W-:-:S07]  /*164f0*/  FFMA R26, R26, R3, R26 ;  /* 0x000000031a1a7223 */ /* 0x000fce000000001a */
.L_x_513:
[----:B------:R-:W-:Y:S05]  /*16500*/  BSYNC B1 ;  /* 0x0000000000017941 */ /* 0x000fea0003800000 */
.L_x_511:
        /* <DEDUP_REMOVED lines=10> */
.L_x_515:
[----:B------:R-:W1:Y:S02]  /*165b0*/  MUFU.RCP R23, R32 ;  /* 0x0000002000177308 */ /* 0x000e640000001000 */
[----:B-1----:R-:W-:-:S04]  /*165c0*/  FFMA R0, R32, R23, -1 ;  /* 0xbf80000020007423 */ /* 0x002fc80000000017 */
[----:B------:R-:W-:-:S04]  /*165d0*/  FADD.FTZ R0, -R0, -RZ ;  /* 0x800000ff00007221 */ /* 0x000fc80000010100 */
[----:B------:R-:W-:-:S07]  /*165e0*/  FFMA R23, R23, R0, R23 ;  /* 0x0000000017177223 */ /* 0x000fce0000000017 */
.L_x_516:
[----:B------:R-:W-:Y:S05]  /*165f0*/  BSYNC B1 ;  /* 0x0000000000017941 */ /* 0x000fea0003800000 */
.L_x_514:
        /* <DEDUP_REMOVED lines=9> */
.L_x_518:
[----:B------:R-:W1:Y:S02]  /*16690*/  MUFU.RCP R0, R41 ;  /* 0x0000002900007308 */ /* 0x000e640000001000 */
[----:B-1----:R-:W-:-:S04]  /*166a0*/  FFMA R3, R41, R0, -1 ;  /* 0xbf80000029037423 */ /* 0x002fc80000000000 */
[----:B------:R-:W-:-:S04]  /*166b0*/  FADD.FTZ R3, -R3, -RZ ;  /* 0x800000ff03037221 */ /* 0x000fc80000010100 */
[----:B------:R-:W-:-:S07]  /*166c0*/  FFMA R0, R0, R3, R0 ;  /* 0x0000000300007223 */ /* 0x000fce0000000000 */
.L_x_519:
[----:B------:R-:W-:Y:S05]  /*166d0*/  BSYNC B1 ;  /* 0x0000000000017941 */ /* 0x000fea0003800000 */
.L_x_517:
        /* <DEDUP_REMOVED lines=10> */
.L_x_520:
[----:B------:R-:W2:Y:S01]  /*16780*/  LDL.LU R25, [R1+0xc4] ;  /* 0x0000c40001197983 */ /* 0x000ea20000300800 */
        /* <DEDUP_REMOVED lines=16> */
[----:B---3--:R-:W3:Y:S02]  /*16890*/  FENCE.VIEW.ASYNC.S ;  /* 0x00000000000073c6 */ /* 0x008ee40000000000 */
[----:B---3--:R-:W-:Y:S01]  /*168a0*/  BAR.SYNC.DEFER_BLOCKING 0x1, 0x100 ;  /* 0x0044000000007b1d */ /* 0x008fe20000010000 */
[----:B--2---:R-:W-:-:S05]  /*168b0*/  IADD3 R25, P0, R25, UR52, RZ ;  /* 0x0000003419197c10 */ /* 0x004fca000ff1e0ff */
[----:B------:R1:W-:Y:S01]  /*168c0*/  STL [R1+0xc4], R25 ;  /* 0x0000c41901007387 */ /* 0x0003e20000100800 */
[----:B------:R-:W-:Y:S07]  /*168d0*/  @P5 BRA `(.L_x_522) ;  /* 0x0000000000205947 */ /* 0x000fee0003800000 */
[----:B------:R-:W-:Y:S02]  /*168e0*/  UIADD3 UR8, UP0, UR60, 0x4f0, URZ ;  /* 0x000004f03c087890 */ /* 0x000fe4000ff1e03f */
[----:B------:R-:W-:Y:S02]  /*168f0*/  UIADD3 UR5, UR41, 0xe0, URZ ;  /* 0x000000e029057890 */ /* 0x000fe4000fffe03f */
[----:B------:R-:W-:Y:S02]  /*16900*/  UIADD3 UR4, UR44, 0x5100, URZ ;  /* 0x000051002c047890 */ /* 0x000fe4000fffe03f */
[----:B------:R-:W-:Y:S01]  /*16910*/  UIADD3.X UR9, URZ, UR61, URZ, UP0, !UPT ;  /* 0x0000003d3f097290 */ /* 0x000fe200087fe43f */
[----:B------:R-:W-:Y:S01]  /*16920*/  UMOV UR6, UR42 ;  /* 0x0000002a00067c82 */ /* 0x000fe20008000000 */
[----:B------:R-:W-:-:S07]  /*16930*/  UMOV UR7, UR43 ;  /* 0x0000002b00077c82 */ /* 0x000fce0008000000 */
[----:B------:R2:W-:Y:S02]  /*16940*/  UTMASTG.3D [UR4], [UR8] ;  /* 0x00000004080073b5 */ /* 0x0005e40008010000 */
[----:B--2---:R0:W-:Y:S02]  /*16950*/  UTMACMDFLUSH ;  /* 0x00000000000079b7 */ /* 0x0041e40000000000 */
.L_x_522:
[----:B------:R-:W-:Y:S05]  /*16960*/  BSYNC B0 ;  /* 0x0000000000007941 */ /* 0x000fea0003800000 */
.L_x_521:
[----:B------:R-:W2:Y:S01]  /*16970*/  LDL.LU R27, [R1+0xc8] ;  /* 0x0000c800011b7983 */ /* 0x000ea20000300800 */
[----:B------:R-:W-:Y:S01]  /*16980*/  ULDC.64 UR4, c[0x0][0x8f8] ;  /* 0x00023e0000047ab9 */ /* 0x000fe20000000a00 */
[----:B------:R-:W-:Y:S01]  /*16990*/  UMOV UR41, 0xffffffff ;  /* 0xffffffff00297882 */ /* 0x000fe20000000000 */
[----:B------:R-:W-:Y:S01]  /*169a0*/  UMOV UR43, 0xffffffff ;  /* 0xffffffff002b7882 */ /* 0x000fe20000000000 */
[----:B------:R-:W-:Y:S02]  /*169b0*/  PRMT R0, RZ, 0x7610, R0 ;  /* 0x00007610ff007816 */ /* 0x000fe40000000000 */
[----:B------:R-:W-:Y:S02]  /*169c0*/  MOV R5, 0xffffffff ;  /* 0xffffffff00057802 */ /* 0x000fe40000000f00 */
[----:B--2---:R-:W-:Y:S02]  /*169d0*/  IADD3.X R27, R27, UR38, RZ, P0, !PT ;  /* 0x000000261b1b7c10 */ /* 0x004fe400087fe4ff */
[----:B------:R-:W-:-:S03]  /*169e0*/  ISETP.GE.U32.AND P0, PT, R25, UR4, PT ;  /* 0x0000000419007c0c */ /* 0x000fc6000bf06070 */
[----:B------:R2:W-:Y:S01]  /*169f0*/  STL [R1+0xc8], R27 ;  /* 0x0000c81b01007387 */ /* 0x0005e20000100800 */
[----:B------:R-:W-:-:S13]  /*16a00*/  ISETP.GE.U32.AND.EX P0, PT, R27, UR5, PT, P0 ;  /* 0x000000051b007c0c */ /* 0x000fda000bf06100 */
[----:B--2---:R-:W-:Y:S05]  /*16a10*/  @P0 BRA `(.L_x_523) ;  /* 0x0000000400780947 */ /* 0x004fea0003800000 */
[----:B-1----:R-:W1:Y:S01]  /*16a20*/  S2R R17, SR_CTAID.X ;  /* 0x0000000000117919 */ /* 0x002e620000002500 */
[----:B------:R-:W2:Y:S01]  /*16a30*/  LDC.64 R10, c[0x0][0x8d0] ;  /* 0x00023400ff0a7b82 */ /* 0x000ea20000000a00 */
[----:B------:R-:W-:Y:S01]  /*16a40*/  ULDC UR4, c[0x0][0x150] ;  /* 0x0000540000047ab9 */ /* 0x000fe20000000800 */
[----:B------:R-:W-:Y:S01]  /*16a50*/  MOV R8, R25 ;  /* 0x0000001900087202 */ /* 0x000fe20000000f00 */
[----:B------:R-:W3:Y:S01]  /*16a60*/  S2R R23, SR_CTAID.Y ;  /* 0x0000000000177919 */ /* 0x000ee20000002600 */
[----:B------:R-:W-:-:S04]  /*16a70*/  MOV R9, R27 ;  /* 0x0000001b00097202 */ /* 0x000fc80000000f00 */
[----:B------:R-:W4:Y:S08]  /*16a80*/  LDC R24, c[0x0][0x144] ;  /* 0x00005100ff187b82 */ /* 0x000f300000000800 */
[----:B------:R-:W3:Y:S08]  /*16a90*/  LDC R12, c[0x0][0x8d8] ;  /* 0x00023600ff0c7b82 */ /* 0x000ef00000000800 */
[----:B------:R-:W3:Y:S01]  /*16aa0*/  LDC.64 R18, c[0x0][0x8c8] ;  /* 0x00023200ff127b82 */ /* 0x000ee20000000a00 */
[----:B--2---:R-:W-:-:S04]  /*16ab0*/  ISETP.NE.U32.AND P0, PT, R10, RZ, PT ;  /* 0x000000ff0a00720c */ /* 0x004fc80003f05070 */
[----:B------:R-:W-:Y:S02]  /*16ac0*/  ISETP.NE.AND.EX P0, PT, R11, RZ, PT, P0 ;  /* 0x000000ff0b00720c */ /* 0x000fe40003f05300 */
[----:B-1----:R-:W-:-:S05]  /*16ad0*/  I2FP.F32.U32 R0, R17 ;  /* 0x0000001100007245 */ /* 0x002fca0000201000 */
[----:B------:R-:W-:-:S04]  /*16ae0*/  FMUL R0, R0, UR4 ;  /* 0x0000000400007c20 */ /* 0x000fc80008400000 */
[----:B------:R1:W2:Y:S02]  /*16af0*/  F2I.U32.TRUNC.NTZ R22, R0 ;  /* 0x0000000000167305 */ /* 0x0002a4000020f000 */
[----:B----4-:R-:W-:Y:S05]  /*16b00*/  @!P0 BRA `(.L_x_524) ;  /* 0x0000000000288947 */ /* 0x010fea0003800000 */
[----:B-1----:R-:W1:Y:S02]  /*16b10*/  LDC R0, c[0x0][0x8dc] ;  /* 0x00023700ff007b82 */ /* 0x002e640000000800 */
[----:B-1----:R-:W-:-:S04]  /*16b20*/  IADD3 R3, P0, R25, R0, RZ ;  /* 0x0000000019037210 */ /* 0x002fc80007f1e0ff */
        /* <DEDUP_REMOVED lines=8> */
.L_x_524:
[-CC-:B---3--:R-:W-:Y:S01]  /*16bb0*/  SHF.R.U64 R29, R8, R12.reuse, R9.reuse ;  /* 0x0000000c081d7219 */ /* 0x188fe20000001209 */
[----:B------:R-:W3:Y:S01]  /*16bc0*/  LDC.64 R20, c[0x0][0x8e8] ;  /* 0x00023a00ff147b82 */ /* 0x000ee20000000a00 */
[----:B-1----:R-:W-:Y:S01]  /*16bd0*/  SHF.R.U32.HI R0, RZ, R12, R9 ;  /* 0x0000000cff007219 */ /* 0x002fe20000011609 */
[----:B------:R-:W-:Y:S01]  /*16be0*/  ULDC UR4, c[0x0][0x154] ;  /* 0x0000550000047ab9 */ /* 0x000fe20000000800 */
[----:B------:R-:W-:Y:S02]  /*16bf0*/  IADD3 R3, P0, RZ, -R29, RZ ;  /* 0x8000001dff037210 */ /* 0x000fe40007f1e0ff */
[----:B------:R-:W-:Y:S02]  /*16c00*/  MOV R4, R25 ;  /* 0x0000001900047202 */ /* 0x000fe40000000f00 */
[----:B------:R-:W-:Y:S01]  /*16c10*/  IADD3.X R5, RZ, ~R0, RZ, P0, !PT ;  /* 0x80000000ff057210 */ /* 0x000fe200007fe4ff */
[----:B------:R-:W1:Y:S01]  /*16c20*/  LDC R6, c[0x0][0x8c0] ;  /* 0x00023000ff067b82 */ /* 0x000e620000000800 */
[----:B--2---:R-:W-:-:S02]  /*16c30*/  IADD3 R22, -R22, RZ, RZ ;  /* 0x000000ff16167210 */ /* 0x004fc40007ffe1ff */
[----:B------:R-:W-:Y:S01]  /*16c40*/  MOV R7, 0x1 ;  /* 0x0000000100077802 */ /* 0x000fe20000000f00 */
[----:B------:R-:W-:Y:S01]  /*16c50*/  IMAD R0, R5, R18, RZ ;  /* 0x0000001205007224 */ /* 0x000fe200078e02ff */
[----:B------:R-:W-:Y:S01]  /*16c60*/  MOV R5, R27 ;  /* 0x0000001b00057202 */ /* 0x000fe20000000f00 */
[----:B------:R-:W-:Y:S02]  /*16c70*/  IMAD R24, R24, R22, R17 ;  /* 0x0000001618187224 */ /* 0x000fe400078e0211 */
[----:B------:R-:W2:Y:S01]  /*16c80*/  LDC R8, c[0x0][0x8b0] ;  /* 0x00022c00ff087b82 */ /* 0x000ea20000000800 */
[----:B------:R-:W-:-:S04]  /*16c90*/  IMAD.WIDE.U32 R4, R3, R18, R4 ;  /* 0x0000001203047225 */ /* 0x000fc800078e0004 */
[----:B------:R-:W-:Y:S01]  /*16ca0*/  IMAD R3, R3, R19, R0 ;  /* 0x0000001303037224 */ /* 0x000fe200078e0200 */
[----:B------:R-:W-:Y:S02]  /*16cb0*/  I2FP.F32.U32 R0, R23 ;  /* 0x0000001700007245 */ /* 0x000fe40000201000 */
[----:B------:R-:W4:Y:S01]  /*16cc0*/  LDC R26, c[0x0][0x900] ;  /* 0x00024000ff1a7b82 */ /* 0x000f220000000800 */
[----:B---3--:R-:W-:Y:S02]  /*16cd0*/  ISETP.NE.U32.AND P0, PT, R20, RZ, PT ;  /* 0x000000ff1400720c */ /* 0x008fe40003f05070 */
[----:B------:R-:W-:Y:S01]  /*16ce0*/  IADD3 R3, R5, R3, RZ ;  /* 0x0000000305037210 */ /* 0x000fe20007ffe0ff */
[----:B------:R-:W-:Y:S01]  /*16cf0*/  FMUL R0, R0, UR4 ;  /* 0x0000000400007c20 */ /* 0x000fe20008400000 */
[----:B------:R-:W-:Y:S02]  /*16d00*/  ISETP.NE.AND.EX P0, PT, R21, RZ, PT, P0 ;  /* 0x000000ff1500720c */ /* 0x000fe40003f05300 */
[----:B------:R-:W-:Y:S01]  /*16d10*/  MOV R5, 0xffffffff ;  /* 0xffffffff00057802 */ /* 0x000fe20000000f00 */
[----:B------:R-:W3:Y:S01]  /*16d20*/  LDC R22, c[0x0][0x148] ;  /* 0x00005200ff167b82 */ /* 0x000ee20000000800 */
[-CC-:B-1----:R-:W-:Y:S01]  /*16d30*/  SHF.R.U64 R12, R4, R6.reuse, R3.reuse ;  /* 0x00000006040c7219 */ /* 0x182fe20000001203 */
[----:B------:R1:W1:Y:S01]  /*16d40*/  F2I.U32.TRUNC.NTZ R15, R0 ;  /* 0x00000000000f7305 */ /* 0x000262000020f000 */
[----:B------:R-:W-:-:S05]  /*16d50*/  SHF.R.U32.HI R3, RZ, R6, R3 ;  /* 0x00000006ff037219 */ /* 0x000fca0000011603 */
[----:B------:R-:W1:Y:S01]  /*16d60*/  LDC R17, c[0x0][0x8a8] ;  /* 0x00022a00ff117b82 */ /* 0x000e620000000800 */
[-CC-:B--2---:R-:W-:Y:S02]  /*16d70*/  SHF.R.U64 R10, R12, R8.reuse, R3.reuse ;  /* 0x000000080c0a7219 */ /* 0x184fe40000001203 */
[----:B------:R-:W-:-:S05]  /*16d80*/  SHF.R.U32.HI R3, RZ, R8, R3 ;  /* 0x00000008ff037219 */ /* 0x000fca0000011603 */
[----:B------:R-:W2:Y:S01]  /*16d90*/  LDC R25, c[0x0][0x8f0] ;  /* 0x00023c00ff197b82 */ /* 0x000ea20000000800 */
[-C--:B----4-:R-:W-:Y:S02]  /*16da0*/  SHF.L.U32 R4, R5, R26.reuse, RZ ;  /* 0x0000001a05047219 */ /* 0x090fe400000006ff */
[-CC-:B------:R-:W-:Y:S02]  /*16db0*/  SHF.R.U64 R18, R10, R26.reuse, R3.reuse ;  /* 0x0000001a0a127219 */ /* 0x180fe40000001203 */
[----:B------:R-:W-:Y:S02]  /*16dc0*/  SHF.R.U32.HI R5, RZ, R26, R3 ;  /* 0x0000001aff057219 */ /* 0x000fe40000011603 */
[----:B------:R-:W-:Y:S01]  /*16dd0*/  LOP3.LUT R19, RZ, R4, RZ, 0x33, !PT ;  /* 0x00000004ff137212 */ /* 0x000fe200078e33ff */
[----:B------:R-:W4:Y:S01]  /*16de0*/  LDC R27, c[0x0][0x8e0] ;  /* 0x00023800ff1b7b82 */ /* 0x000f220000000800 */
[----:B------:R-:W-:Y:S02]  /*16df0*/  SHF.L.U32 R26, R7, R26, RZ ;  /* 0x0000001a071a7219 */ /* 0x000fe400000006ff */
[----:B------:R-:W-:-:S05]  /*16e00*/  MOV R4, R18 ;  /* 0x0000001200047202 */ /* 0x000fca0000000f00 */
[----:B------:R-:W1:Y:S01]  /*16e10*/  LDC R28, c[0x0][0x8b8] ;  /* 0x00022e00ff1c7b82 */ /* 0x000e620000000800 */
[----:B------:R-:W-:Y:S05]  /*16e20*/  @!P0 BRA `(.L_x_525) ;  /* 0x0000000000288947 */ /* 0x000fea0003800000 */
        /* <DEDUP_REMOVED lines=10> */
.L_x_525:
[----:B------:R-:W5:Y:S01]  /*16ed0*/  LDC R3, c[0x0][0x904] ;  /* 0x00024100ff037b82 */ /* 0x000f620000000800 */
[----:B-12---:R-:W-:Y:S02]  /*16ee0*/  SHF.R.U64 R0, R4, R25, R5 ;  /* 0x0000001904007219 */ /* 0x006fe40000001205 */
[----:B------:R-:W-:Y:S02]  /*16ef0*/  LOP3.LUT R5, R10, R19, RZ, 0xc0, !PT ;  /* 0x000000130a057212 */ /* 0x000fe400078ec0ff */
[----:B------:R-:W-:Y:S02]  /*16f00*/  IADD3 R15, -R15, RZ, RZ ;  /* 0x000000ff0f0f7210 */ /* 0x000fe40007ffe1ff */
[----:B------:R-:W-:Y:S01]  /*16f10*/  IADD3 R7, R17, -0x1, RZ ;  /* 0xffffffff11077810 */ /* 0x000fe20007ffe0ff */
[----:B------:R-:W-:Y:S01]  /*16f20*/  IMAD R5, R26, R0, R5 ;  /* 0x000000001a057224 */ /* 0x000fe200078e0205 */
[----:B------:R-:W-:Y:S02]  /*16f30*/  R2UR UR43, R29 ;  /* 0x000000001d2b72ca */ /* 0x000fe400000e0000 */
[----:B------:R-:W-:-:S02]  /*16f40*/  LOP3.LUT R7, R12, R7, RZ, 0xc0, !PT ;  /* 0x000000070c077212 */ /* 0x000fc400078ec0ff */
[----:B-----5:R-:W-:Y:S02]  /*16f50*/  ISETP.NE.AND P0, PT, R3, 0x1, PT ;  /* 0x000000010300780c */ /* 0x020fe40003f05270 */
[----:B------:R-:W-:-:S05]  /*16f60*/  IADD3 R3, -R0, RZ, RZ ;  /* 0x000000ff00037210 */ /* 0x000fca0007ffe1ff */
[----:B----4-:R-:W-:-:S04]  /*16f70*/  IMAD R0, R3, R27, R18 ;  /* 0x0000001b03007224 */ /* 0x010fc800078e0212 */
[----:B------:R-:W-:Y:S02]  /*16f80*/  IMAD R0, R0, R17, R7 ;  /* 0x0000001100007224 */ /* 0x000fe400078e0207 */
[----:B---3--:R-:W-:-:S04]  /*16f90*/  @P0 IMAD R24, R22, R15, R23 ;  /* 0x0000000f16180224 */ /* 0x008fc800078e0217 */
[----:B------:R-:W-:-:S05]  /*16fa0*/  IMAD R5, R5, R28, R24 ;  /* 0x0000001c05057224 */ /* 0x000fca00078e0218 */
[----:B------:R-:W-:Y:S02]  /*16fb0*/  SEL R3, R0, R5, !P0 ;  /* 0x0000000500037207 */ /* 0x000fe40004000000 */
[----:B------:R-:W-:Y:S02]  /*16fc0*/  SEL R5, R5, R0, !P0 ;  /* 0x0000000005057207 */ /* 0x000fe40004000000 */
[----:B------:R-:W-:Y:S02]  /*16fd0*/  R2UR UR41, R3 ;  /* 0x00000000032972ca */ /* 0x000fe400000e0000 */
[----:B------:R-:W-:-:S04]  /*16fe0*/  MOV R3, 0x1 ;  /* 0x0000000100037802 */ /* 0x000fc80000000f00 */
[----:B------:R-:W-:-:S09]  /*16ff0*/  PRMT R0, R3, 0x7610, R0 ;  /* 0x0000761003007816 */ /* 0x000fd20000000000 */
.L_x_523:
[----:B------:R-:W-:Y:S01]  /*17000*/  UIADD3 UR36, UR58, UR36, URZ ;  /* 0x000000243a247290 */ /* 0x000fe2000fffe03f */
[----:B------:R2:W-:Y:S01]  /*17010*/  STL [R1+0xb8], R14 ;  /* 0x0000b80e01007387 */ /* 0x0005e20000100800 */
[----:B------:R-:W-:Y:S02]  /*17020*/  LOP3.LUT P0, RZ, R0, 0xff, RZ, 0xc0, !PT ;  /* 0x000000ff00ff7812 */ /* 0x000fe4000780c0ff */
[----:B------:R-:W-:Y:S01]  /*17030*/  USHF.R.U32.HI UR4, URZ, 0x3, UR36 ;  /* 0x000000033f047899 */ /* 0x000fe20008011624 */
[----:B------:R2:W-:Y:S01]  /*17040*/  STL [R1+0xb4], R13 ;  /* 0x0000b40d01007387 */ /* 0x0005e20000100800 */
[----:B------:R-:W-:Y:S02]  /*17050*/  UISETP.GT.U32.AND UP0, UPT, UR36, 0x7, UPT ;  /* 0x000000072400788c */ /* 0x000fe4000bf04070 */
[----:B------:R-:W-:Y:S02]  /*17060*/  ULOP3.LUT UR4, UR4, 0x1, URZ, 0xc0, !UPT ;  /* 0x0000000104047892 */ /* 0x000fe4000f8ec03f */
[----:B------:R-:W-:-:S02]  /*17070*/  UISETP.LT.U32.AND UP1, UPT, UR58, 0x8, UP0 ;  /* 0x000000083a00788c */ /* 0x000fc40008721070 */
[----:B------:R-:W-:Y:S02]  /*17080*/  UISETP.NE.U32.AND UP2, UPT, UR4, 0x1, UPT ;  /* 0x000000010400788c */ /* 0x000fe4000bf45070 */
[----:B------:R-:W-:Y:S02]  /*17090*/  USEL UR5, URZ, 0x1, !UP1 ;  /* 0x000000013f057887 */ /* 0x000fe4000c800000 */
[----:B------:R-:W-:Y:S02]  /*170a0*/  UISETP.GT.U32.AND UP0, UPT, UR58, 0x7, !UP2 ;  /* 0x000000073a00788c */ /* 0x000fe4000d704070 */
[----:B------:R-:W-:Y:S02]  /*170b0*/  ULOP3.LUT UR36, UR36, 0x7, URZ, 0xc0, !UPT ;  /* 0x0000000724247892 */ /* 0x000fe4000f8ec03f */
[----:B------:R-:W-:-:S04]  /*170c0*/  USEL UR4, URZ, 0x1, !UP0 ;  /* 0x000000013f047887 */ /* 0x000fc8000c000000 */
[----:B------:R-:W-:Y:S01]  /*170d0*/  ULOP3.LUT UR49, UR4, UR49, UR5, 0x96, !UPT ;  /* 0x0000003104317292 */ /* 0x000fe2000f8e9605 */
[----:B--2---:R-:W-:Y:S11]  /*170e0*/  @P0 BRA `(.L_x_526) ;  /* 0xfffffea400f40947 */ /* 0x004ff6000383ffff */
[----:B------:R-:W-:-:S04]  /*170f0*/  DEPBAR.LE SB0, 0x0 ;  /* 0x000080000000791a */ /* 0x000fc80000000000 */
[----:B------:R-:W-:Y:S05]  /*17100*/  EXIT ;  /* 0x000000000000794d */ /* 0x000fea0003800000 */
.L_x_13:
[----:B------:R-:W3:Y:S01]  /*17110*/  LDL R22, [R1+0xc4] ;  /* 0x0000c40001167983 */ /* 0x000ee20000100800 */
[----:B------:R-:W-:-:S03]  /*17120*/  ULDC.64 UR4, c[0x0][0x8f8] ;  /* 0x00023e0000047ab9 */ /* 0x000fc60000000a00 */
[----:B-1----:R-:W4:Y:S01]  /*17130*/  LDL R23, [R1+0xc8] ;  /* 0x0000c80001177983 */ /* 0x002f220000100800 */
[----:B------:R-:W-:Y:S02]  /*17140*/  PRMT R6, RZ, 0x7610, R6 ;  /* 0x00007610ff067816 */ /* 0x000fe40000000006 */
[----:B------:R-:W-:Y:S02]  /*17150*/  MOV R7, 0xffffffff ;  /* 0xffffffff00077802 */ /* 0x000fe40000000f00 */
[----:B------:R-:W-:Y:S02]  /*17160*/  MOV R5, 0xffffffff ;  /* 0xffffffff00057802 */ /* 0x000fe40000000f00 */
[----:B------:R-:W-:Y:S02]  /*17170*/  MOV R4, 0xffffffff ;  /* 0xffffffff00047802 */ /* 0x000fe40000000f00 */
[----:B---3--:R-:W-:-:S04]  /*17180*/  ISETP.GE.U32.AND P0, PT, R22, UR4, PT ;  /* 0x0000000416007c0c */ /* 0x008fc8000bf06070 */
[----:B----4-:R-:W-:-:S13]  /*17190*/  ISETP.GE.U32.AND.EX P0, PT, R23, UR5, PT, P0 ;  /* 0x0000000517007c0c */ /* 0x010fda000bf06100 */
[----:B------:R-:W-:Y:S05]  /*171a0*/  @P0 BRA `(.L_x_527) ;  /* 0x0000000400340947 */ /* 0x000fea0003800000 */
[----:B------:R-:W1:Y:S01]  /*171b0*/  LDC.64 R14, c[0x0][0x8d0] ;  /* 0x00023400ff0e7b82 */ /* 0x000e620000000a00 */
[----:B------:R-:W-:Y:S02]  /*171c0*/  MOV R8, R22 ;  /* 0x0000001600087202 */ /* 0x000fe40000000f00 */
[----:B------:R-:W-:-:S05]  /*171d0*/  MOV R9, R23 ;  /* 0x0000001700097202 */ /* 0x000fca0000000f00 */
[----:B------:R-:W3:Y:S08]  /*171e0*/  LDC R10, c[0x0][0x8d8] ;  /* 0x00023600ff0a7b82 */ /* 0x000ef00000000800 */
[----:B------:R-:W4:Y:S01]  /*171f0*/  LDC.64 R16, c[0x0][0x8c8] ;  /* 0x00023200ff107b82 */ /* 0x000f220000000a00 */
[----:B-1----:R-:W-:-:S04]  /*17200*/  ISETP.NE.U32.AND P0, PT, R14, RZ, PT ;  /* 0x000000ff0e00720c */ /* 0x002fc80003f05070 */
[----:B------:R-:W-:-:S13]  /*17210*/  ISETP.NE.AND.EX P0, PT, R15, RZ, PT, P0 ;  /* 0x000000ff0f00720c */ /* 0x000fda0003f05300 */
[----:B---34-:R-:W-:Y:S05]  /*17220*/  @!P0 BRA `(.L_x_528) ;  /* 0x0000000000288947 */ /* 0x018fea0003800000 */
[----:B------:R-:W1:Y:S02]  /*17230*/  LDC R4, c[0x0][0x8dc] ;  /* 0x00023700ff047b82 */ /* 0x000e640000000800 */
        /* <DEDUP_REMOVED lines=9> */
.L_x_528:
[----:B------:R-:W1:Y:S01]  /*172d0*/  LDC.64 R20, c[0x0][0x8e8] ;  /* 0x00023a00ff147b82 */ /* 0x000e620000000a00 */
[-CC-:B------:R-:W-:Y:S02]  /*172e0*/  SHF.R.U64 R14, R8, R10.reuse, R9.reuse ;  /* 0x0000000a080e7219 */ /* 0x180fe40000001209 */
[----:B------:R-:W-:Y:S02]  /*172f0*/  SHF.R.U32.HI R4, RZ, R10, R9 ;  /* 0x0000000aff047219 */ /* 0x000fe40000011609 */
[----:B------:R-:W-:-:S03]  /*17300*/  IADD3 R7, P0, RZ, -R14, RZ ;  /* 0x8000000eff077210 */ /* 0x000fc60007f1e0ff */
[----:B------:R-:W3:Y:S01]  /*17310*/  LDC R8, c[0x0][0x8c0] ;  /* 0x00023000ff087b82 */ /* 0x000ee20000000800 */
[----:B------:R-:W-:Y:S02]  /*17320*/  IADD3.X R5, RZ, ~R4, RZ, P0, !PT ;  /* 0x80000004ff057210 */ /* 0x000fe400007fe4ff */
[----:B------:R-:W-:-:S03]  /*17330*/  MOV R4, R22 ;  /* 0x0000001600047202 */ /* 0x000fc60000000f00 */
[-C--:B------:R-:W-:Y:S01]  /*17340*/  IMAD R6, R5, R16.reuse, RZ ;  /* 0x0000001005067224 */ /* 0x080fe200078e02ff */
[----:B------:R-:W-:Y:S01]  /*17350*/  MOV R5, R23 ;  /* 0x0000001700057202 */ /* 0x000fe20000000f00 */
[----:B------:R-:W4:Y:S02]  /*17360*/  LDC R18, c[0x0][0x8b0] ;  /* 0x00022c00ff127b82 */ /* 0x000f240000000800 */
[----:B------:R-:W-:-:S06]  /*17370*/  IMAD.WIDE.U32 R4, R7, R16, R4 ;  /* 0x0000001007047225 */ /* 0x000fcc00078e0004 */
[----:B------:R-:W5:Y:S01]  /*17380*/  LDC R19, c[0x0][0x900] ;  /* 0x00024000ff137b82 */ /* 0x000f620000000800 */
[----:B------:R-:W-:Y:S01]  /*17390*/  IMAD R7, R7, R17, R6 ;  /* 0x0000001107077224 */ /* 0x000fe200078e0206 */
[----:B-1----:R-:W-:Y:S02]  /*173a0*/  ISETP.NE.U32.AND P0, PT, R20, RZ, PT ;  /* 0x000000ff1400720c */ /* 0x002fe40003f05070 */
[----:B------:R-:W-:Y:S02]  /*173b0*/  MOV R6, 0xffffffff ;  /* 0xffffffff00067802 */ /* 0x000fe40000000f00 */
[----:B------:R-:W-:Y:S02]  /*173c0*/  IADD3 R5, R5, R7, RZ ;  /* 0x0000000705057210 */ /* 0x000fe40007ffe0ff */
[----:B------:R-:W1:Y:S01]  /*173d0*/  LDC R17, c[0x0][0x8a8] ;  /* 0x00022a00ff117b82 */ /* 0x000e620000000800 */
[----:B------:R-:W-:Y:S02]  /*173e0*/  ISETP.NE.AND.EX P0, PT, R21, RZ, PT, P0 ;  /* 0x000000ff1500720c */ /* 0x000fe40003f05300 */
[----:B---3--:R-:W-:-:S02]  /*173f0*/  SHF.R.U64 R10, R4, R8, R5 ;  /* 0x00000008040a7219 */ /* 0x008fc40000001205 */
[----:B------:R-:W-:-:S03]  /*17400*/  SHF.R.U32.HI R5, RZ, R8, R5 ;  /* 0x00000008ff057219 */ /* 0x000fc60000011605 */
[----:B------:R-:W3:Y:S01]  /*17410*/  LDC R22, c[0x0][0x8f0] ;  /* 0x00023c00ff167b82 */ /* 0x000ee20000000800 */
[-CC-:B----4-:R-:W-:Y:S02]  /*17420*/  SHF.R.U64 R15, R10, R18.reuse, R5.reuse ;  /* 0x000000120a0f7219 */ /* 0x190fe40000001205 */
[----:B------:R-:W-:Y:S02]  /*17430*/  SHF.R.U32.HI R4, RZ, R18, R5 ;  /* 0x00000012ff047219 */ /* 0x000fe40000011605 */
[----:B------:R-:W-:-:S03]  /*17440*/  MOV R18, 0x1 ;  /* 0x0000000100127802 */ /* 0x000fc60000000f00 */
[----:B------:R-:W4:Y:S01]  /*17450*/  LDC R23, c[0x0][0x8e0] ;  /* 0x00023800ff177b82 */ /* 0x000f220000000800 */
[-C--:B-----5:R-:W-:Y:S02]  /*17460*/  SHF.L.U32 R6, R6, R19.reuse, RZ ;  /* 0x0000001306067219 */ /* 0x0a0fe400000006ff */
[-CC-:B------:R-:W-:Y:S02]  /*17470*/  SHF.R.U64 R16, R15, R19.reuse, R4.reuse ;  /* 0x000000130f107219 */ /* 0x180fe40000001204 */
[----:B------:R-:W-:Y:S02]  /*17480*/  SHF.R.U32.HI R5, RZ, R19, R4 ;  /* 0x00000013ff057219 */ /* 0x000fe40000011604 */
[----:B------:R-:W-:Y:S01]  /*17490*/  LOP3.LUT R24, RZ, R6, RZ, 0x33, !PT ;  /* 0x00000006ff187212 */ /* 0x000fe200078e33ff */
[----:B------:R-:W1:Y:S01]  /*174a0*/  LDC R25, c[0x0][0x8b8] ;  /* 0x00022e00ff197b82 */ /* 0x000e620000000800 */
        /* <DEDUP_REMOVED lines=12> */
.L_x_529:
[----:B------:R-:W5:Y:S01]  /*17570*/  LDC R6, c[0x0][0x904] ;  /* 0x00024100ff067b82 */ /* 0x000f620000000800 */
[----:B---3--:R-:W-:Y:S02]  /*17580*/  SHF.R.U64 R4, R4, R22, R5 ;  /* 0x0000001604047219 */ /* 0x008fe40000001205 */
[----:B------:R-:W-:Y:S02]  /*17590*/  SHF.L.U32 R18, R18, R19, RZ ;  /* 0x0000001312127219 */ /* 0x000fe400000006ff */
[----:B------:R-:W-:Y:S02]  /*175a0*/  LOP3.LUT R3, R15, R24, RZ, 0xc0, !PT ;  /* 0x000000180f037212 */ /* 0x000fe400078ec0ff */
[----:B-1----:R-:W-:Y:S02]  /*175b0*/  IADD3 R7, R17, -0x1, RZ ;  /* 0xffffffff11077810 */ /* 0x002fe40007ffe0ff */
[----:B------:R-:W-:Y:S01]  /*175c0*/  IADD3 R5, -R4, RZ, RZ ;  /* 0x000000ff04057210 */ /* 0x000fe20007ffe1ff */
[----:B------:R-:W-:Y:S01]  /*175d0*/  IMAD R3, R18, R4, R3 ;  /* 0x0000000412037224 */ /* 0x000fe200078e0203 */
[----:B------:R-:W-:-:S02]  /*175e0*/  LOP3.LUT R7, R10, R7, RZ, 0xc0, !PT ;  /* 0x000000070a077212 */ /* 0x000fc400078ec0ff */
[----:B------:R-:W-:Y:S02]  /*175f0*/  MOV R4, R14 ;  /* 0x0000000e00047202 */ /* 0x000fe40000000f00 */
[----:B-----5:R-:W-:Y:S02]  /*17600*/  ISETP.NE.AND P0, PT, R6, 0x1, PT ;  /* 0x000000010600780c */ /* 0x020fe40003f05270 */
[----:B------:R-:W-:-:S11]  /*17610*/  MOV R6, 0x1 ;  /* 0x0000000100067802 */ /* 0x000fd60000000f00 */
[----:B------:R-:W-:Y:S02]  /*17620*/  @P0 IMAD R0, R11, R12, R2 ;  /* 0x0000000c0b000224 */ /* 0x000fe400078e0202 */
[----:B----4-:R-:W-:Y:S02]  /*17630*/  IMAD R2, R5, R23, R16 ;  /* 0x0000001705027224 */ /* 0x010fe400078e0210 */
[----:B------:R-:W-:Y:S02]  /*17640*/  IMAD R0, R3, R25, R0 ;  /* 0x0000001903007224 */ /* 0x000fe400078e0200 */
[----:B------:R-:W-:-:S05]  /*17650*/  IMAD R7, R2, R17, R7 ;  /* 0x0000001102077224 */ /* 0x000fca00078e0207 */
[----:B------:R-:W-:Y:S02]  /*17660*/  SEL R5, R7, R0, !P0 ;  /* 0x0000000007057207 */ /* 0x000fe40004000000 */
[----:B------:R-:W-:-:S07]  /*17670*/  SEL R7, R0, R7, !P0 ;  /* 0x0000000700077207 */ /* 0x000fce0004000000 */
.L_x_527:
[----:B------:R-:W-:-:S08]  /*17680*/  NOP ;  /* 0x0000000000007918 */ /* 0x000fd00000000000 */
[----:B------:R-:W1:-:S00]  /*17690*/  USETMAXREG.DEALLOC.CTAPOOL 0x28 ;  /* 0x00000028000079c8 */ /* 0x000e4000080e0500 */
[----:B------:R-:W-:-:S06]  /*176a0*/  UISETP.NE.AND UP0, UPT, UR46, 0x1, UPT ;  /* 0x000000012e00788c */ /* 0x000fcc000bf05270 */
[----:B------:R-:W-:-:S13]  /*176b0*/  PLOP3.LUT P0, PT, PT, PT, UP0, 0x80, 0x0 ;  /* 0x000000000000781c */ /* 0x000fda0003f0f008 */
[----:B--2---:R-:W-:Y:S05]  /*176c0*/  @!P0 EXIT ;  /* 0x000000000000894d */ /* 0x004fea0003800000 */
[----:B------:R-:W-:-:S06]  /*176d0*/  UISETP.NE.AND UP0, UPT, UR46, URZ, UPT ;  /* 0x0000003f2e00728c */ /* 0x000fcc000bf05270 */
[----:B------:R-:W-:-:S13]  /*176e0*/  PLOP3.LUT P0, PT, PT, PT, UP0, 0x80, 0x0 ;  /* 0x000000000000781c */ /* 0x000fda0003f0f008 */
[----:B-1----:R-:W-:Y:S05]  /*176f0*/  @!P0 BRA `(.L_x_530) ;  /* 0x0000001800548947 */ /* 0x002fea0003800000 */
[----:B------:R-:W-:-:S04]  /*17700*/  UISETP.NE.AND UP0, UPT, UR48, URZ, UPT ;  /* 0x0000003f3000728c */ /* 0x000fc8000bf05270 */
[----:B------:R-:W-:-:S06]  /*17710*/  UISETP.NE.OR UP0, UPT, UR46, 0x2, UP0 ;  /* 0x000000022e00788c */ /* 0x000fcc0008705670 */
[----:B------:R-:W-:-:S13]  /*17720*/  PLOP3.LUT P0, PT, PT, PT, UP0, 0x80, 0x0 ;  /* 0x000000000000781c */ /* 0x000fda0003f0f008 */
[----:B------:R-:W-:Y:S05]  /*17730*/  @P0 EXIT ;  /* 0x000000000000094d */ /* 0x000fea0003800000 */
[----:B------:R-:W-:-:S13]  /*17740*/  LOP3.LUT P2, RZ, R6, 0xff, RZ, 0xc0, !PT ;  /* 0x000000ff06ff7812 */ /* 0x000fda000784c0ff */
[----:B------:R-:W-:Y:S05]  /*17750*/  @!P2 BRA `(.L_x_531) ;  /* 0x000000000018a947 */ /* 0x000fea0003800000 */
[----:B------:R-:W-:Y:S01]  /*17760*/  UMOV UR4, 0x400 ;  /* 0x0000040000047882 */ /* 0x000fe20000000000 */
[----:B------:R-:W-:Y:S01]  /*17770*/  MOV R0, RZ ;  /* 0x000000ff00007202 */ /* 0x000fe20000000f00 */
[----:B------:R-:W-:-:S03]  /*17780*/  ULEA UR4, UR37, UR4, 0x18 ;  /* 0x0000000425047291 */ /* 0x000fc6000f8ec03f */
[----:B------:R-:W-:-:S06]  /*17790*/  SHF.L.U32 R0, R0, 0x1f, RZ ;  /* 0x0000001f00007819 */ /* 0x000fcc00000006ff */
[----:B------:R-:W1:Y:S02]  /*177a0*/  SYNCS.PHASECHK.TRANS64.TRYWAIT P0, [UR4+0xc8], R0 ;  /* 0x0000c800ff0075a7 */ /* 0x000e640008000144 */
[----:B-1----:R-:W-:Y:S05]  /*177b0*/  @!P0 BRA `(.L_x_532) ;  /* 0x0000002c00a08947 */ /* 0x002fea0003800000 */
.L_x_531:
[----:B------:R-:W-:Y:S01]  /*177c0*/  PRMT R11, RZ, 0x7610, R11 ;  /* 0x00007610ff0b7816 */ /* 0x000fe2000000000b */
[----:B------:R-:W-:Y:S06]  /*177d0*/  @P1 BRA `(.L_x_533) ;  /* 0x00000000002c1947 */ /* 0x000fec0003800000 */
[----:B------:R-:W-:Y:S02]  /*177e0*/  ULDC.64 UR4, c[0x0][0x588] ;  /* 0x0001620000047ab9 */ /* 0x000fe40000000a00 */
[----:B------:R-:W-:-:S04]  /*177f0*/  ISETP.NE.U32.AND P0, PT, RZ, UR4, PT ;  /* 0x00000004ff007c0c */ /* 0x000fc8000bf05070 */
[----:B------:R-:W-:-:S13]  /*17800*/  ISETP.NE.AND.EX P0, PT, RZ, UR5, PT, P0 ;  /* 0x00000005ff007c0c */ /* 0x000fda000bf05300 */
[----:B------:R-:W-:Y:S05]  /*17810*/  @!P0 BRA `(.L_x_534) ;  /* 0x0000000000148947 */ /* 0x000fea0003800000 */
[----:B------:R-:W-:Y:S02]  /*17820*/  MOV R2, UR50 ;  /* 0x0000003200027c02 */ /* 0x000fe40008000f00 */
[----:B-1----:R-:W-:-:S05]  /*17830*/  MOV R3, UR51 ;  /* 0x0000003300037c02 */ /* 0x002fca0008000f00 */
[----:B------:R2:W5:Y:S01]  /*17840*/  LDG.E R10, desc[UR54][R2.64] ;  /* 0x00000036020a7981 */ /* 0x000562000c1e1900 */
[----:B------:R-:W-:Y:S01]  /*17850*/  MOV R11, 0x1 ;  /* 0x00000001000b7802 */ /* 0x000fe20000000f00 */
[----:B------:R-:W-:Y:S06]  /*17860*/  BRA `(.L_x_533) ;  /* 0x0000000000087947 */ /* 0x000fec0003800000 */
.L_x_534:
[----:B------:R-:W3:Y:S01]  /*17870*/  LDC R10, c[0x0][0x580] ;  /* 0x00016000ff0a7b82 */ /* 0x000ee20000000800 */
[----:B------:R-:W-:-:S07]  /*17880*/  MOV R11, 0x1 ;  /* 0x00000001000b7802 */ /* 0x000fce0000000f00 */
.L_x_533:
[----:B------:R-:W-:Y:S05]  /*17890*/  @!P2 BRA `(.L_x_535) ;  /* 0x000000140068a947 */ /* 0x000fea0003800000 */
[----:B------:R-:W4:Y:S01]  /*178a0*/  LDC R9, c[0x0][0x900] ;  /* 0x00024000ff097b82 */ /* 0x000f220000000800 */
[----:B-1----:R-:W-:Y:S01]  /*178b0*/  MOV R0, 0xffffffff ;  /* 0xffffffff00007802 */ /* 0x002fe20000000f00 */
[----:B------:R-:W-:Y:S01]  /*178c0*/  ULOP3.LUT UR21, UR39, 0x2, URZ, 0xfc, !UPT ;  /* 0x0000000227157892 */ /* 0x000fe2000f8efc3f */
[----:B--2---:R-:W-:Y:S01]  /*178d0*/  MOV R2, 0x1 ;  /* 0x0000000100027802 */ /* 0x004fe20000000f00 */
[----:B------:R-:W-:Y:S01]  /*178e0*/  ULDC.64 UR22, c[0x0][0x198] ;  /* 0x0000660000167ab9 */ /* 0x000fe20000000a00 */
[----:B------:R-:W-:Y:S01]  /*178f0*/  ULDC.64 UR4, c[0x0][0x588] ;  /* 0x0001620000047ab9 */ /* 0x000fe20000000a00 */
[----:B------:R-:W-:Y:S01]  /*17900*/  ULDC.64 UR6, c[0x0][0x8f8] ;  /* 0x00023e0000067ab9 */ /* 0x000fe20000000a00 */
[----:B------:R-:W-:Y:S01]  /*17910*/  ULDC.64 UR14, c[0x0][0x590] ;  /* 0x00016400000e7ab9 */ /* 0x000fe20000000a00 */
[----:B------:R-:W1:Y:S01]  /*17920*/  LDC R8, c[0x0][0x8a8] ;  /* 0x00022a00ff087b82 */ /* 0x000e620000000800 */
[-C--:B----4-:R-:W-:Y:S02]  /*17930*/  SHF.L.U32 R0, R0, R9.reuse, RZ ;  /* 0x0000000900007219 */ /* 0x090fe400000006ff */
[----:B------:R-:W-:-:S02]  /*17940*/  SHF.L.U32 R9, R2, R9, RZ ;  /* 0x0000000902097219 */ /* 0x000fc400000006ff */
[----:B------:R-:W-:Y:S02]  /*17950*/  LOP3.LUT R0, RZ, R0, RZ, 0x33, !PT ;  /* 0x00000000ff007212 */ /* 0x000fe400078e33ff */
[----:B-1----:R-:W-:-:S07]  /*17960*/  IADD3 R8, R8, -0x1, RZ ;  /* 0xffffffff08087810 */ /* 0x002fce0007ffe0ff */
.L_x_591:
[----:B------:R-:W-:Y:S02]  /*17970*/  ISETP.NE.U32.AND P0, PT, RZ, UR14, PT ;  /* 0x0000000eff007c0c */ /* 0x000fe4000bf05070 */
[----:B------:R-:W-:Y:S02]  /*17980*/  R2UR UR43, R7 ;  /* 0x00000000072b72ca */ /* 0x000fe400000e0000 */
[----:B------:R-:W-:Y:S02]  /*17990*/  R2UR UR42, R5 ;  /* 0x00000000052a72ca */ /* 0x000fe400000e0000 */
[----:B------:R-:W-:-:S09]  /*179a0*/  ISETP.NE.AND.EX P0, PT, RZ, UR15, PT, P0 ;  /* 0x0000000fff007c0c */ /* 0x000fd2000bf05300 */
[----:B------:R-:W-:Y:S02]  /*179b0*/  USHF.L.U32 UR43, UR43, 0x7, URZ ;  /* 0x000000072b2b7899 */ /* 0x000fe4000800063f */
[----:B------:R-:W-:Y:S02]  /*179c0*/  USHF.L.U32 UR42, UR42, 0x8, URZ ;  /* 0x000000082a2a7899 */ /* 0x000fe4000800063f */
[----:B---34-:R-:W-:Y:S10]  /*179d0*/  @!P0 BRA `(.L_x_536) ;  /* 0x00000000002c8947 */ /* 0x018ff40003800000 */
[----:B------:R-:W-:-:S04]  /*179e0*/  ISETP.NE.U32.AND P1, PT, RZ, UR4, PT ;  /* 0x00000004ff007c0c */ /* 0x000fc8000bf25070 */
[----:B------:R-:W-:-:S13]  /*179f0*/  ISETP.NE.AND.EX P1, PT, RZ, UR5, PT, P1 ;  /* 0x00000005ff007c0c */ /* 0x000fda000bf25310 */
[----:B------:R-:W-:Y:S05]  /*17a00*/  @!P1 BRA `(.L_x_537) ;  /* 0x0000000000189947 */ /* 0x000fea0003800000 */
[----:B------:R-:W1:Y:S01]  /*17a10*/  LDC.64 R2, c[0x0][0x588] ;  /* 0x00016200ff027b82 */ /* 0x000e620000000a00 */
[----:B------:R-:W-:-:S04]  /*17a20*/  IMAD R5, R4, UR14, RZ ;  /* 0x0000000e04057c24 */ /* 0x000fc8000f8e02ff */
[----:B-1----:R-:W-:-:S05]  /*17a30*/  IMAD.WIDE R2, R5, 0x4, R2 ;  /* 0x0000000405027825 */ /* 0x002fca00078e0202 */
[----:B---3-5:R1:W5:Y:S01]  /*17a40*/  LDG.E R10, desc[UR54][R2.64] ;  /* 0x00000036020a7981 */ /* 0x028362000c1e1900 */
[----:B------:R-:W-:Y:S01]  /*17a50*/  MOV R11, 0x1 ;  /* 0x00000001000b7802 */ /* 0x000fe20000000f00 */
[----:B------:R-:W-:Y:S06]  /*17a60*/  BRA `(.L_x_536) ;  /* 0x0000000000087947 */ /* 0x000fec0003800000 */
.L_x_537:
[----:B---3-5:R-:W2:Y:S01]  /*17a70*/  LDC R10, c[0x0][0x580] ;  /* 0x00016000ff0a7b82 */ /* 0x028ea20000000800 */
[----:B------:R-:W-:-:S07]  /*17a80*/  MOV R11, 0x1 ;  /* 0x00000001000b7802 */ /* 0x000fce0000000f00 */
.L_x_536:
[----:B------:R-:W-:Y:S05]  /*17a90*/  @!P0 BRA `(.L_x_538) ;  /* 0x00000000001c8947 */ /* 0x000fea0003800000 */
[----:B------:R-:W-:-:S13]  /*17aa0*/  LOP3.LUT P2, RZ, R11, 0xff, RZ, 0xc0, !PT ;  /* 0x000000ff0bff7812 */ /* 0x000fda000784c0ff */
[----:B-1----:R-:W1:Y:S02]  /*17ab0*/  @!P2 LDC.64 R2, c[0x0][0x588] ;  /* 0x00016200ff02ab82 */ /* 0x002e640000000a00 */
[----:B-1----:R-:W-:-:S04]  /*17ac0*/  @!P2 ISETP.NE.U32.AND P0, PT, R2, RZ, PT ;  /* 0x000000ff0200a20c */ /* 0x002fc80003f05070 */
[----:B------:R-:W-:Y:S02]  /*17ad0*/  @!P2 ISETP.NE.AND.EX P1, PT, R3, RZ, PT, P0 ;  /* 0x000000ff0300a20c */ /* 0x000fe40003f25300 */
[----:B--23-5:R-:W-:Y:S02]  /*17ae0*/  @P2 FSETP.EQ.AND P0, PT, R10, RZ, PT ;  /* 0x000000ff0a00220b */ /* 0x02cfe40003f02000 */
[----:B------:R-:W-:Y:S01]  /*17af0*/  @!P2 PLOP3.LUT P0, PT, P1, PT, PT, 0x8, 0x0 ;  /* 0x000000000000a81c */ /* 0x000fe20000f0e170 */
[----:B------:R-:W-:-:S12]  /*17b00*/  BRA `(.L_x_539) ;  /* 0x0000000000047947 */ /* 0x000fd80003800000 */
.L_x_538:
[----:B--23-5:R-:W-:-:S13]  /*17b10*/  FSETP.EQ.AND P0, PT, R10, RZ, PT ;  /* 0x000000ff0a00720b */ /* 0x02cfda0003f02000 */
.L_x_539:
[----:B------:R-:W-:Y:S01]  /*17b20*/  UISETP.NE.AND UP0, UPT, UR21, 0x3, UPT ;  /* 0x000000031500788c */ /* 0x000fe2000bf05270 */
[----:B------:R-:W-:-:S04]  /*17b30*/  ELECT P1, URZ, PT ;  /* 0x00000000003f782f */ /* 0x000fc80003820000 */
[----:B------:R-:W-:Y:S02]  /*17b40*/  PLOP3.LUT P0, PT, P1, P0, PT, 0x20, 0x0 ;  /* 0x000000000000781c */ /* 0x000fe40000f00470 */
[----:B------:R-:W-:-:S13]  /*17b50*/  PLOP3.LUT P1, PT, PT, PT, UP0, 0x80, 0x0 ;  /* 0x000000000000781c */ /* 0x000fda0003f2f008 */
[----:B------:R-:W-:Y:S05]  /*17b60*/  @!P1 BRA `(.L_x_540) ;  /* 0x0000000000049947 */ /* 0x000fea0003800000 */
[----:B------:R-:W-:Y:S01]  /*17b70*/  BPT.TRAP 0x1 ;  /* 0x000000040000795c */ /* 0x000fe20000300000 */
.L_x_540:
[----:B------:R-:W2:Y:S01]  /*17b80*/  S2UR UR37, SR_CgaCtaId ;  /* 0x00000000002579c3 */ /* 0x000ea20000008800 */
[----:B------:R-:W-:Y:S01]  /*17b90*/  UMOV UR13, 0x400 ;  /* 0x00000400000d7882 */ /* 0x000fe20000000000 */
[----:B-1----:R-:W-:-:S04]  /*17ba0*/  MOV R2, 0x1 ;  /* 0x0000000100027802 */ /* 0x002fc80000000f00 */
[----:B------:R-:W-:Y:S01]  /*17bb0*/  SHF.L.U32 R2, R2, 0x1f, RZ ;  /* 0x0000001f02027819 */ /* 0x000fe200000006ff */
[----:B--2---:R-:W-:-:S09]  /*17bc0*/  ULEA UR13, UR37, UR13, 0x18 ;  /* 0x0000000d250d7291 */ /* 0x004fd2000f8ec03f */
[----:B------:R-:W1:Y:S02]  /*17bd0*/  SYNCS.PHASECHK.TRANS64.TRYWAIT P2, [UR13+0xa0], R2 ;  /* 0x0000a002ff0075a7 */ /* 0x000e64000804014d */
[----:B-1----:R-:W-:Y:S05]  /*17be0*/  @!P2 BRA `(.L_x_541) ;  /* 0x0000002800aca947 */ /* 0x002fea0003800000 */
.L_x_634:
[----:B------:R-:W-:Y:S04]  /*17bf0*/  BSSY B0, `(.L_x_542) ;  /* 0x000000e000007945 */ /* 0x000fe80003800000 */
[----:B------:R-:W-:Y:S05]  /*17c00*/  @!P0 BRA `(.L_x_543) ;  /* 0x0000000000308947 */ /* 0x000fea0003800000 */
[----:B------:R-:W-:Y:S01]  /*17c10*/  R2UR UR44, R4 ;  /* 0x00000000042c72ca */ /* 0x000fe200000e0000 */
[----:B------:R-:W-:Y:S02]  /*17c20*/  UIADD3 UR8, UP0, UR22, 0x3f0, URZ ;  /* 0x000003f016087890 */ /* 0x000fe4000ff1e03f */
[----:B------:R-:W-:Y:S02]  /*17c30*/  UIADD3 UR40, UR13, 0x100, URZ ;  /* 0x000001000d287890 */ /* 0x000fe4000fffe03f */
[----:B------:R-:W-:Y:S02]  /*17c40*/  UIADD3 UR41, UR13, 0x80, URZ ;  /* 0x000000800d297890 */ /* 0x000fe4000fffe03f */
[----:B------:R-:W-:Y:S01]  /*17c50*/  UIADD3.X UR9, URZ, UR23, URZ, UP0, !UPT ;  /* 0x000000173f097290 */ /* 0x000fe200087fe43f */
[----:B------:R-:W-:Y:S01]  /*17c60*/  UMOV UR10, 0x0 ;  /* 0x00000000000a7882 */ /* 0x000fe20000000000 */
[----:B------:R-:W-:-:S07]  /*17c70*/  UMOV UR11, 0x10000000 ;  /* 0x10000000000b7882 */ /* 0x000fce0000000000 */
[----:B------:R2:W-:Y:S02]  /*17c80*/  UTMALDG.3D [UR40], [UR8], desc[UR10] ;  /* 0x00000a28080075b4 */ /* 0x0005e40008011000 */
[----:B--2---:R-:W-:Y:S05]  /*17c90*/  @!P1 BRA `(.L_x_544) ;  /* 0x0000000000049947 */ /* 0x004fea0003800000 */
[----:B------:R-:W-:Y:S01]  /*17ca0*/  BPT.TRAP 0x1 ;  /* 0x000000040000795c */ /* 0x000fe20000300000 */
.L_x_544:
[----:B-1----:R-:W1:Y:S02]  /*17cb0*/  LDC R3, c[0x0][0x800] ;  /* 0x00020000ff037b82 */ /* 0x002e640000000800 */
[----:B-1----:R2:W-:Y:S02]  /*17cc0*/  SYNCS.ARRIVE.TRANS64.RED.A0TR RZ, [UR13+0x80], R3 ;  /* 0x00008003ffff79a7 */ /* 0x0025e4000830040d */
.L_x_543:
[----:B------:R-:W-:Y:S05]  /*17cd0*/  BSYNC B0 ;  /* 0x0000000000007941 */ /* 0x000fea0003800000 */
.L_x_542:
[----:B------:R-:W-:Y:S05]  /*17ce0*/  @!P1 BRA `(.L_x_545) ;  /* 0x0000000000049947 */ /* 0x000fea0003800000 */
[----:B------:R-:W-:Y:S01]  /*17cf0*/  BPT.TRAP 0x1 ;  /* 0x000000040000795c */ /* 0x000fe20000300000 */
.L_x_545:
[----:B------:R-:W-:-:S04]  /*17d00*/  UIADD3 UR33, UR13, 0x80, URZ ;  /* 0x000000800d217890 */ /* 0x000fc8000fffe03f */
[----:B------:R-:W-:-:S09]  /*17d10*/  UPRMT UR16, UR37, 0x654, UR33 ;  /* 0x0000065425107896 */ /* 0x000fd20008000021 */
[----:B------:R-:W-:Y:S01]  /*17d20*/  SYNCS.ARRIVE.TRANS64.RED.A1T0 RZ, [UR16], RZ ;  /* 0x000000ffffff79a7 */ /* 0x000fe20008100410 */
[----:B------:R-:W-:Y:S05]  /*17d30*/  @!P1 BRA `(.L_x_546) ;  /* 0x0000000000049947 */ /* 0x000fea0003800000 */
[----:B------:R-:W-:Y:S01]  /*17d40*/  BPT.TRAP 0x1 ;  /* 0x000000040000795c */ /* 0x000fe20000300000 */
.L_x_546:
[----:B------:R-:W3:Y:S02]  /*17d50*/  SYNCS.PHASECHK.TRANS64.TRYWAIT P2, [UR13+0xa8], R2 ;  /* 0x0000a802ff0075a7 */ /* 0x000ee4000804014d */
[----:B---3--:R-:W-:Y:S05]  /*17d60*/  @!P2 BRA `(.L_x_547) ;  /* 0x000000280064a947 */ /* 0x008fea0003800000 */
.L_x_635:
[----:B------:R-:W-:Y:S04]  /*17d70*/  BSSY B0, `(.L_x_548) ;  /* 0x0000010000007945 */ /* 0x000fe80003800000 */
[----:B------:R-:W-:Y:S05]  /*17d80*/  @!P0 BRA `(.L_x_549) ;  /* 0x0000000000388947 */ /* 0x000fea0003800000 */
[----:B------:R-:W-:Y:S01]  /*17d90*/  UIADD3 UR18, UP0, UR22, 0x3f0, URZ ;  /* 0x000003f016127890 */ /* 0x000fe2000ff1e03f */
[----:B------:R-:W-:Y:S01]  /*17da0*/  R2UR UR12, R4 ;  /* 0x00000000040c72ca */ /* 0x000fe200000e0000 */
[----:B------:R-:W-:Y:S02]  /*17db0*/  UIADD3 UR10, UR42, 0x20, URZ ;  /* 0x000000202a0a7890 */ /* 0x000fe4000fffe03f */
[----:B------:R-:W-:Y:S02]  /*17dc0*/  UIADD3 UR8, UR13, 0x1100, URZ ;  /* 0x000011000d087890 */ /* 0x000fe4000fffe03f */
[----:B------:R-:W-:Y:S02]  /*17dd0*/  UIADD3 UR9, UR13, 0x88, URZ ;  /* 0x000000880d097890 */ /* 0x000fe4000fffe03f */
[----:B------:R-:W-:Y:S01]  /*17de0*/  UIADD3.X UR19, URZ, UR23, URZ, UP0, !UPT ;  /* 0x000000173f137290 */ /* 0x000fe200087fe43f */
[----:B------:R-:W-:Y:S01]  /*17df0*/  UMOV UR24, 0x0 ;  /* 0x0000000000187882 */ /* 0x000fe20000000000 */
[----:B------:R-:W-:Y:S01]  /*17e00*/  UMOV UR25, 0x10000000 ;  /* 0x1000000000197882 */ /* 0x000fe20000000000 */
[----:B------:R-:W-:-:S06]  /*17e10*/  UMOV UR11, UR43 ;  /* 0x0000002b000b7c82 */ /* 0x000fcc0008000000 */
[----:B------:R3:W-:Y:S02]  /*17e20*/  UTMALDG.3D [UR8], [UR18], desc[UR24] ;  /* 0x00001808120075b4 */ /* 0x0007e40008011000 */
[----:B---3--:R-:W-:Y:S05]  /*17e30*/  @!P1 BRA `(.L_x_550) ;  /* 0x0000000000049947 */ /* 0x008fea0003800000 */
[----:B------:R-:W-:Y:S01]  /*17e40*/  BPT.TRAP 0x1 ;  /* 0x000000040000795c */ /* 0x000fe20000300000 */
.L_x_550:
[----:B-12---:R-:W1:Y:S02]  /*17e50*/  LDC R3, c[0x0][0x800] ;  /* 0x00020000ff037b82 */ /* 0x006e640000000800 */
[----:B-1----:R3:W-:Y:S02]  /*17e60*/  SYNCS.ARRIVE.TRANS64.RED.A0TR RZ, [UR13+0x88], R3 ;  /* 0x00008803ffff79a7 */ /* 0x0027e4000830040d */
.L_x_549:
[----:B------:R-:W-:Y:S05]  /*17e70*/  BSYNC B0 ;  /* 0x0000000000007941 */ /* 0x000fea0003800000 */
.L_x_548:
[----:B------:R-:W-:Y:S05]  /*17e80*/  @!P1 BRA `(.L_x_551) ;  /* 0x0000000000049947 */ /* 0x000fea0003800000 */
[----:B------:R-:W-:Y:S01]  /*17e90*/  BPT.TRAP 0x1 ;  /* 0x000000040000795c */ /* 0x000fe20000300000 */
.L_x_551:
[----:B------:R-:W-:-:S04]  /*17ea0*/  UIADD3 UR25, UR13, 0x88, URZ ;  /* 0x000000880d197890 */ /* 0x000fc8000fffe03f */
[----:B------:R-:W-:-:S09]  /*17eb0*/  UPRMT UR18, UR37, 0x654, UR25 ;  /* 0x0000065425127896 */ /* 0x000fd20008000019 */
[----:B------:R-:W-:Y:S01]  /*17ec0*/  SYNCS.ARRIVE.TRANS64.RED.A1T0 RZ, [UR18], RZ ;  /* 0x000000ffffff79a7 */ /* 0x000fe20008100412 */
[----:B------:R-:W-:Y:S05]  /*17ed0*/  @!P1 BRA `(.L_x_552) ;  /* 0x0000000000049947 */ /* 0x000fea0003800000 */
[----:B------:R-:W-:Y:S01]  /*17ee0*/  BPT.TRAP 0x1 ;  /* 0x000000040000795c */ /* 0x000fe20000300000 */
.L_x_552:
[----:B------:R-:W4:Y:S02]  /*17ef0*/  SYNCS.PHASECHK.TRANS64.TRYWAIT P2, [UR13+0xb0], R2 ;  /* 0x0000b002ff0075a7 */ /* 0x000f24000804014d */
[----:B----4-:R-:W-:Y:S05]  /*17f00*/  @!P2 BRA `(.L_x_553) ;  /* 0x000000280014a947 */ /* 0x010fea0003800000 */
.L_x_636:
        /* <DEDUP_REMOVED lines=12> */
[----:B----4-:R-:W-:Y:S05]  /*17fd0*/  @!P1 BRA `(.L_x_556) ;  /* 0x0000000000049947 */ /* 0x010fea0003800000 */
[----:B------:R-:W-:Y:S01]  /*17fe0*/  BPT.TRAP 0x1 ;  /* 0x000000040000795c */ /* 0x000fe20000300000 */
.L_x_556:
[----:B-123--:R-:W1:Y:S02]  /*17ff0*/  LDC R3, c[0x0][0x800] ;  /* 0x00020000ff037b82 */ /* 0x00ee640000000800 */
[----:B-1----:R4:W-:Y:S02]  /*18000*/  SYNCS.ARRIVE.TRANS64.RED.A0TR RZ, [UR13+0x90], R3 ;  /* 0x00009003ffff79a7 */ /* 0x0029e4000830040d */
.L_x_555:
[----:B------:R-:W-:Y:S05]  /*18010*/  BSYNC B0 ;  /* 0x0000000000007941 */ /* 0x000fea0003800000 */
.L_x_554:
[----:B------:R-:W-:Y:S05]  /*18020*/  @!P1 BRA `(.L_x_557) ;  /* 0x0000000000049947 */ /* 0x000fea0003800000 */
[----:B------:R-:W-:Y:S01]  /*18030*/  BPT.TRAP 0x1 ;  /* 0x000000040000795c */ /* 0x000fe20000300000 */
.L_x_557:
[----:B------:R-:W-:-:S04]  /*18040*/  UIADD3 UR17, UR13, 0x90, URZ ;  /* 0x000000900d117890 */ /* 0x000fc8000fffe03f */
[----:B------:R-:W-:-:S09]  /*18050*/  UPRMT UR29, UR37, 0x654, UR17 ;  /* 0x00000654251d7896 */ /* 0x000fd20008000011 */
[----:B------:R-:W-:Y:S01]  /*18060*/  SYNCS.ARRIVE.TRANS64.RED.A1T0 RZ, [UR29], RZ ;  /* 0x000000ffffff79a7 */ /* 0x000fe2000810041d */
[----:B------:R-:W-:Y:S05]  /*18070*/  @!P1 BRA `(.L_x_558) ;  /* 0x0000000000049947 */ /* 0x000fea0003800000 */
[----:B------:R-:W-:Y:S01]  /*18080*/  BPT.TRAP 0x1 ;  /* 0x000000040000795c */ /* 0x000fe20000300000 */
.L_x_558:
[----:B------:R-:W5:Y:S02]  /*18090*/  SYNCS.PHASECHK.TRANS64.TRYWAIT P2, [UR13+0xb8], R2 ;  /* 0x0000b802ff0075a7 */ /* 0x000f64000804014d */
[----:B-----5:R-:W-:Y:S05]  /*180a0*/  @!P2 BRA `(.L_x_559) ;  /* 0x0000002400c4a947 */ /* 0x020fea0003800000 */
.L_x_637:
        /* <DEDUP_REMOVED lines=12> */
[----:B-1----:R-:W-:Y:S05]  /*18170*/  @!P1 BRA `(.L_x_562) ;  /* 0x0000000000049947 */ /* 0x002fea0003800000 */
[----:B------:R-:W-:Y:S01]  /*18180*/  BPT.TRAP 0x1 ;  /* 0x000000040000795c */ /* 0x000fe20000300000 */
.L_x_562:
[----:B------:R-:W1:Y:S02]  /*18190*/  LDC R2, c[0x0][0x800] ;  /* 0x00020000ff027b82 */ /* 0x000e640000000800 */
[----:B-1----:R1:W-:Y:S02]  /*181a0*/  SYNCS.ARRIVE.TRANS64.RED.A0TR RZ, [UR13+0x98], R2 ;  /* 0x00009802ffff79a7 */ /* 0x0023e4000830040d */
.L_x_561:
[----:B------:R-:W-:Y:S05]  /*181b0*/  BSYNC B0 ;  /* 0x0000000000007941 */ /* 0x000fea0003800000 */
.L_x_560:
[----:B------:R-:W-:Y:S05]  /*181c0*/  @!P1 BRA `(.L_x_563) ;  /* 0x0000000000049947 */ /* 0x000fea0003800000 */
[----:B------:R-:W-:Y:S01]  /*181d0*/  BPT.TRAP 0x1 ;  /* 0x000000040000795c */ /* 0x000fe20000300000 */
.L_x_563:
[----:B------:R-:W-:-:S04]  /*181e0*/  UIADD3 UR9, UR13, 0x98, URZ ;  /* 0x000000980d097890 */ /* 0x000fc8000fffe03f */
[----:B------:R-:W-:-:S09]  /*181f0*/  UPRMT UR30, UR37, 0x654, UR9 ;  /* 0x00000654251e7896 */ /* 0x000fd20008000009 */
[----:B------:R-:W-:Y:S01]  /*18200*/  SYNCS.ARRIVE.TRANS64.RED.A1T0 RZ, [UR30], RZ ;  /* 0x000000ffffff79a7 */ /* 0x000fe2000810041e */
[----:B------:R-:W-:Y:S05]  /*18210*/  @!P1 BRA `(.L_x_564) ;  /* 0x0000000000049947 */ /* 0x000fea0003800000 */
[----:B------:R-:W-:Y:S01]  /*18220*/  BPT.TRAP 0x1 ;  /* 0x000000040000795c */ /* 0x000fe20000300000 */
.L_x_564:
[----:B-1----:R-:W-:-:S04]  /*18230*/  SHF.L.U32 R2, RZ, 0x1f, RZ ;  /* 0x0000001fff027819 */ /* 0x002fc800000006ff */
[----:B------:R-:W1:Y:S02]  /*18240*/  SYNCS.PHASECHK.TRANS64.TRYWAIT P2, [UR13+0xa0], R2 ;  /* 0x0000a002ff0075a7 */ /* 0x000e64000804014d */
[----:B-1----:R-:W-:Y:S05]  /*18250*/  @!P2 BRA `(.L_x_565) ;  /* 0x000000240070a947 */ /* 0x002fea0003800000 */
.L_x_638:
        /* <DEDUP_REMOVED lines=13> */
.L_x_568:
[----:B--234-:R-:W1:Y:S02]  /*18330*/  LDC R3, c[0x0][0x800] ;  /* 0x00020000ff037b82 */ /* 0x01ce640000000800 */
[----:B-1----:R1:W-:Y:S02]  /*18340*/  SYNCS.ARRIVE.TRANS64.RED.A0TR RZ, [UR13+0x80], R3 ;  /* 0x00008003ffff79a7 */ /* 0x0023e4000830040d */
.L_x_567:
[----:B------:R-:W-:Y:S05]  /*18350*/  BSYNC B0 ;  /* 0x0000000000007941 */ /* 0x000fea0003800000 */
.L_x_566:
[----:B------:R-:W-:Y:S05]  /*18360*/  @!P1 BRA `(.L_x_569) ;  /* 0x0000000000049947 */ /* 0x000fea0003800000 */
[----:B------:R-:W-:Y:S01]  /*18370*/  BPT.TRAP 0x1 ;  /* 0x000000040000795c */ /* 0x000fe20000300000 */
.L_x_569:
[----:B------:R-:W-:Y:S01]  /*18380*/  SYNCS.ARRIVE.TRANS64.RED.A1T0 RZ, [UR16], RZ ;  /* 0x000000ffffff79a7 */ /* 0x000fe20008100410 */
[----:B------:R-:W-:Y:S05]  /*18390*/  @!P1 BRA `(.L_x_570) ;  /* 0x0000000000049947 */ /* 0x000fea0003800000 */
[----:B------:R-:W-:Y:S01]  /*183a0*/  BPT.TRAP 0x1 ;  /* 0x000000040000795c */ /* 0x000fe20000300000 */
.L_x_570:
[----:B------:R-:W5:Y:S02]  /*183b0*/  SYNCS.PHASECHK.TRANS64.TRYWAIT P2, [UR13+0xa8], R2 ;  /* 0x0000a802ff0075a7 */ /* 0x000f64000804014d */
[----:B-----5:R-:W-:Y:S05]  /*183c0*/  @!P2 BRA `(.L_x_571) ;  /* 0x00000024002ca947 */ /* 0x020fea0003800000 */
.L_x_639:
        /* <DEDUP_REMOVED lines=13> */
.L_x_574:
[----:B--234-:R-:W1:Y:S02]  /*184a0*/  LDC R3, c[0x0][0x800] ;  /* 0x00020000ff037b82 */ /* 0x01ce640000000800 */
[----:B-1----:R1:W-:Y:S02]  /*184b0*/  SYNCS.ARRIVE.TRANS64.RED.A0TR RZ, [UR13+0x88], R3 ;  /* 0x00008803ffff79a7 */ /* 0x0023e4000830040d */
.L_x_573:
[----:B------:R-:W-:Y:S05]  /*184c0*/  BSYNC B0 ;  /* 0x0000000000007941 */ /* 0x000fea0003800000 */
.L_x_572:
[----:B------:R-:W-:Y:S05]  /*184d0*/  @!P1 BRA `(.L_x_575) ;  /* 0x0000000000049947 */ /* 0x000fea0003800000 */
[----:B------:R-:W-:Y:S01]  /*184e0*/  BPT.TRAP 0x1 ;  /* 0x000000040000795c */ /* 0x000fe20000300000 */
.L_x_575:
[----:B------:R-:W-:Y:S01]  /*184f0*/  SYNCS.ARRIVE.TRANS64.RED.A1T0 RZ, [UR18], RZ ;  /* 0x000000ffffff79a7 */ /* 0x000fe20008100412 */
[----:B------:R-:W-:Y:S05]  /*18500*/  @!P1 BRA `(.L_x_576) ;  /* 0x0000000000049947 */ /* 0x000fea0003800000 */
[----:B------:R-:W-:Y:S01]  /*18510*/  BPT.TRAP 0x1 ;  /* 0x000000040000795c */ /* 0x000fe20000300000 */
.L_x_576:
[----:B------:R-:W5:Y:S02]  /*18520*/  SYNCS.PHASECHK.TRANS64.TRYWAIT P2, [UR13+0xb0], R2 ;  /* 0x0000b002ff0075a7 */ /* 0x000f64000804014d */
[----:B-----5:R-:W-:Y:S05]  /*18530*/  @!P2 BRA `(.L_x_577) ;  /* 0x0000002000e8a947 */ /* 0x020fea0003800000 */
.L_x_640:
        /* <DEDUP_REMOVED lines=13> */
.L_x_580:
[----:B--234-:R-:W1:Y:S02]  /*18610*/  LDC R3, c[0x0][0x800] ;  /* 0x00020000ff037b82 */ /* 0x01ce640000000800 */
[----:B-1----:R1:W-:Y:S02]  /*18620*/  SYNCS.ARRIVE.TRANS64.RED.A0TR RZ, [UR13+0x90], R3 ;  /* 0x00009003ffff79a7 */ /* 0x0023e4000830040d */
.L_x_579:
[----:B------:R-:W-:Y:S05]  /*18630*/  BSYNC B0 ;  /* 0x0000000000007941 */ /* 0x000fea0003800000 */
.L_x_578:
[----:B------:R-:W-:Y:S05]  /*18640*/  @!P1 BRA `(.L_x_581) ;  /* 0x0000000000049947 */ /* 0x000fea0003800000 */
[----:B------:R-:W-:Y:S01]  /*18650*/  BPT.TRAP 0x1 ;  /* 0x000000040000795c */ /* 0x000fe20000300000 */
.L_x_581:
[----:B------:R-:W-:Y:S01]  /*18660*/  SYNCS.ARRIVE.TRANS64.RED.A1T0 RZ, [UR29], RZ ;  /* 0x000000ffffff79a7 */ /* 0x000fe2000810041d */
[----:B------:R-:W-:Y:S05]  /*18670*/  @!P1 BRA `(.L_x_582) ;  /* 0x0000000000049947 */ /* 0x000fea0003800000 */
[----:B------:R-:W-:Y:S01]  /*18680*/  BPT.TRAP 0x1 ;  /* 0x000000040000795c */ /* 0x000fe20000300000 */
.L_x_582:
[----:B------:R-:W5:Y:S02]  /*18690*/  SYNCS.PHASECHK.TRANS64.TRYWAIT P2, [UR13+0xb8], R2 ;  /* 0x0000b802ff0075a7 */ /* 0x000f64000804014d */
[----:B-----5:R-:W-:Y:S05]  /*186a0*/  @!P2 BRA `(.L_x_583) ;  /* 0x0000002000a4a947 */ /* 0x020fea0003800000 */
.L_x_641:
        /* <DEDUP_REMOVED lines=13> */
.L_x_586:
[----:B------:R-:W1:Y:S02]  /*18780*/  LDC R2, c[0x0][0x800] ;  /* 0x00020000ff027b82 */ /* 0x000e640000000800 */
[----:B-1----:R1:W-:Y:S02]  /*18790*/  SYNCS.ARRIVE.TRANS64.RED.A0TR RZ, [UR13+0x98], R2 ;  /* 0x00009802ffff79a7 */ /* 0x0023e4000830040d */
.L_x_585:
[----:B------:R-:W-:Y:S05]  /*187a0*/  BSYNC B0 ;  /* 0x0000000000007941 */ /* 0x000fea0003800000 */
.L_x_584:
[----:B------:R-:W-:Y:S05]  /*187b0*/  @!P1 BRA `(.L_x_587) ;  /* 0x0000000000049947 */ /* 0x000fea0003800000 */
[----:B------:R-:W-:Y:S01]  /*187c0*/  BPT.TRAP 0x1 ;  /* 0x000000040000795c */ /* 0x000fe20000300000 */
.L_x_587:
[----:B------:R-:W5:Y:S01]  /*187d0*/  LDL.LU R19, [R1+0xc8] ;  /* 0x0000c80001137983 */ /* 0x000f620000300800 */
[----:B------:R-:W-:Y:S03]  /*187e0*/  SYNCS.ARRIVE.TRANS64.RED.A1T0 RZ, [UR30], RZ ;  /* 0x000000ffffff79a7 */ /* 0x000fe6000810041e */
[----:B------:R-:W2:Y:S01]  /*187f0*/  LDL.LU R18, [R1+0xc4] ;  /* 0x0000c40001127983 */ /* 0x000ea20000300800 */
[----:B-1----:R-:W-:Y:S02]  /*18800*/  PRMT R2, RZ, 0x7610, R2 ;  /* 0x00007610ff027816 */ /* 0x002fe40000000002 */
[----:B------:R-:W-:Y:S02]  /*18810*/  MOV R7, 0xffffffff ;  /* 0xffffffff00077802 */ /* 0x000fe40000000f00 */
[----:B------:R-:W-:Y:S02]  /*18820*/  MOV R5, 0xffffffff ;  /* 0xffffffff00057802 */ /* 0x000fe40000000f00 */
[----:B------:R-:W-:-:S02]  /*18830*/  MOV R4, 0xffffffff ;  /* 0xffffffff00047802 */ /* 0x000fc40000000f00 */
[----:B--2---:R-:W-:-:S04]  /*18840*/  IADD3 R18, P0, R18, UR52, RZ ;  /* 0x0000003412127c10 */ /* 0x004fc8000ff1e0ff */
[----:B-----5:R-:W-:Y:S01]  /*18850*/  IADD3.X R19, R19, UR38, RZ, P0, !PT ;  /* 0x0000002613137c10 */ /* 0x020fe200087fe4ff */
[----:B------:R1:W-:Y:S01]  /*18860*/  STL [R1+0xc4], R18 ;  /* 0x0000c41201007387 */ /* 0x0003e20000100800 */
[----:B------:R-:W-:-:S03]  /*18870*/  ISETP.GE.U32.AND P0, PT, R18, UR6, PT ;  /* 0x0000000612007c0c */ /* 0x000fc6000bf06070 */
[----:B------:R1:W-:Y:S01]  /*18880*/  STL [R1+0xc8], R19 ;  /* 0x0000c81301007387 */ /* 0x0003e20000100800 */
[----:B------:R-:W-:-:S13]  /*18890*/  ISETP.GE.U32.AND.EX P0, PT, R19, UR7, PT, P0 ;  /* 0x0000000713007c0c */ /* 0x000fda000bf06100 */
[----:B-1----:R-:W-:Y:S05]  /*188a0*/  @P0 BRA `(.L_x_588) ;  /* 0x00000004005c0947 */ /* 0x002fea0003800000 */
[----:B------:R-:W1:Y:S01]  /*188b0*/  LDC.64 R14, c[0x0][0x8d0] ;  /* 0x00023400ff0e7b82 */ /* 0x000e620000000a00 */
[----:B------:R-:W-:Y:S02]  /*188c0*/  MOV R2, R18 ;  /* 0x0000001200027202 */ /* 0x000fe40000000f00 */
[----:B---34-:R-:W-:-:S05]  /*188d0*/  MOV R3, R19 ;  /* 0x0000001300037202 */ /* 0x018fca0000000f00 */
[----:B------:R-:W2:Y:S08]  /*188e0*/  LDC R16, c[0x0][0x8d8] ;  /* 0x00023600ff107b82 */ /* 0x000eb00000000800 */
[----:B------:R-:W3:Y:S01]  /*188f0*/  LDC.64 R12, c[0x0][0x8c8] ;  /* 0x00023200ff0c7b82 */ /* 0x000ee20000000a00 */
[----:B-1----:R-:W-:-:S04]  /*18900*/  ISETP.NE.U32.AND P0, PT, R14, RZ, PT ;  /* 0x000000ff0e00720c */ /* 0x002fc80003f05070 */
[----:B------:R-:W-:-:S13]  /*18910*/  ISETP.NE.AND.EX P0, PT, R15, RZ, PT, P0 ;  /* 0x000000ff0f00720c */ /* 0x000fda0003f05300 */
[----:B--23--:R-:W-:Y:S05]  /*18920*/  @!P0 BRA `(.L_x_589) ;  /* 0x0000000000288947 */ /* 0x00cfea0003800000 */
        /* <DEDUP_REMOVED lines=10> */
.L_x_589:
[-CC-:B------:R-:W-:Y:S01]  /*189d0*/  SHF.R.U64 R14, R2, R16.reuse, R3.reuse ;  /* 0x00000010020e7219 */ /* 0x180fe20000001203 */
[----:B------:R-:W1:Y:S01]  /*189e0*/  LDC.64 R6, c[0x0][0x8e8] ;  /* 0x00023a00ff067b82 */ /* 0x000e620000000a00 */
[----:B------:R-:W-:Y:S01]  /*189f0*/  SHF.R.U32.HI R2, RZ, R16, R3 ;  /* 0x00000010ff027219 */ /* 0x000fe20000011603 */
[----:B------:R-:W2:Y:S01]  /*18a00*/  S2R R15, SR_CTAID.X ;  /* 0x00000000000f7919 */ /* 0x000ea20000002500 */
[----:B------:R-:W-:Y:S01]  /*18a10*/  IADD3 R17, P0, RZ, -R14, RZ ;  /* 0x8000000eff117210 */ /* 0x000fe20007f1e0ff */
[----:B------:R-:W-:-:S03]  /*18a20*/  ULDC UR8, c[0x0][0x150] ;  /* 0x0000540000087ab9 */ /* 0x000fc60000000800 */
[----:B------:R-:W-:Y:S01]  /*18a30*/  IADD3.X R3, RZ, ~R2, RZ, P0, !PT ;  /* 0x80000002ff037210 */ /* 0x000fe200007fe4ff */
[----:B------:R-:W3:Y:S04]  /*18a40*/  LDC R4, c[0x0][0x8c0] ;  /* 0x00023000ff047b82 */ /* 0x000ee80000000800 */
[----:B------:R-:W-:Y:S01]  /*18a50*/  IMAD R2, R3, R12, RZ ;  /* 0x0000000c03027224 */ /* 0x000fe200078e02ff */
[----:B------:R-:W-:-:S03]  /*18a60*/  MOV R3, R19 ;  /* 0x0000001300037202 */ /* 0x000fc60000000f00 */
[----:B------:R-:W4:Y:S01]  /*18a70*/  LDC R21, c[0x0][0x8b0] ;  /* 0x00022c00ff157b82 */ /* 0x000f220000000800 */
[C---:B------:R-:W-:Y:S01]  /*18a80*/  IMAD R5, R17.reuse, R13, R2 ;  /* 0x0000000d11057224 */ /* 0x040fe200078e0202 */
[----:B------:R-:W-:Y:S01]  /*18a90*/  MOV R2, R18 ;  /* 0x0000001200027202 */ /* 0x000fe20000000f00 */
[----:B------:R-:W2:Y:S04]  /*18aa0*/  S2R R13, SR_CTAID.Y ;  /* 0x00000000000d7919 */ /* 0x000ea80000002600 */
[----:B------:R-:W-:Y:S01]  /*18ab0*/  IMAD.WIDE.U32 R2, R17, R12, R2 ;  /* 0x0000000c11027225 */ /* 0x000fe200078e0002 */
[----:B------:R-:W5:Y:S01]  /*18ac0*/  LDC R23, c[0x0][0x900] ;  /* 0x00024000ff177b82 */ /* 0x000f620000000800 */
[----:B-1----:R-:W-:-:S03]  /*18ad0*/  ISETP.NE.U32.AND P0, PT, R6, RZ, PT ;  /* 0x000000ff0600720c */ /* 0x002fc60003f05070 */
[----:B------:R-:W-:Y:S02]  /*18ae0*/  IADD3 R3, R3, R5, RZ ;  /* 0x0000000503037210 */ /* 0x000fe40007ffe0ff */
[----:B------:R-:W-:Y:S02]  /*18af0*/  ISETP.NE.AND.EX P0, PT, R7, RZ, PT, P0 ;  /* 0x000000ff0700720c */ /* 0x000fe40003f05300 */
[-CC-:B---3--:R-:W-:Y:S02]  /*18b00*/  SHF.R.U64 R17, R2, R4.reuse, R3.reuse ;  /* 0x0000000402117219 */ /* 0x188fe40000001203 */
[----:B------:R-:W-:Y:S02]  /*18b10*/  SHF.R.U32.HI R2, RZ, R4, R3 ;  /* 0x00000004ff027219 */ /* 0x000fe40000011603 */
[----:B--2---:R-:W-:Y:S02]  /*18b20*/  I2FP.F32.U32 R3, R15 ;  /* 0x0000000f00037245 */ /* 0x004fe40000201000 */
[----:B----4-:R-:W-:-:S03]  /*18b30*/  SHF.R.U64 R19, R17, R21, R2 ;  /* 0x0000001511137219 */ /* 0x010fc60000001202 */
[----:B------:R-:W-:Y:S01]  /*18b40*/  FMUL R16, R3, UR8 ;  /* 0x0000000803107c20 */ /* 0x000fe20008400000 */
[----:B------:R-:W-:-:S04]  /*18b50*/  SHF.R.U32.HI R2, RZ, R21, R2 ;  /* 0x00000015ff027219 */ /* 0x000fc80000011602 */
[-CC-:B-----5:R-:W-:Y:S02]  /*18b60*/  SHF.R.U64 R12, R19, R23.reuse, R2.reuse ;  /* 0x00000017130c7219 */ /* 0x1a0fe40000001202 */
[----:B------:R-:W-:Y:S02]  /*18b70*/  SHF.R.U32.HI R21, RZ, R23, R2 ;  /* 0x00000017ff157219 */ /* 0x000fe40000011602 */
[----:B------:R-:W-:Y:S02]  /*18b80*/  MOV R2, R12 ;  /* 0x0000000c00027202 */ /* 0x000fe40000000f00 */
[----:B------:R-:W-:Y:S01]  /*18b90*/  MOV R3, R21 ;  /* 0x0000001500037202 */ /* 0x000fe20000000f00 */
[----:B------:R-:W-:Y:S06]  /*18ba0*/  @!P0 BRA `(.L_x_590) ;  /* 0x0000000000288947 */ /* 0x000fec0003800000 */
[----:B------:R-:W1:Y:S02]  /*18bb0*/  LDC R3, c[0x0][0x8f4] ;  /* 0x00023d00ff037b82 */ /* 0x000e640000000800 */
[----:B-1----:R-:W-:-:S04]  /*18bc0*/  IADD3 R3, P0, R12, R3, RZ ;  /* 0x000000030c037210 */ /* 0x002fc80007f1e0ff */
[----:B------:R-:W-:-:S05]  /*18bd0*/  IADD3.X R21, RZ, R21, RZ, P0, !PT ;  /* 0x00000015ff157210 */ /* 0x000fca00007fe4ff */
[----:B------:R-:W-:-:S04]  /*18be0*/  IMAD.WIDE.U32 R4, R21, R6, RZ ;  /* 0x0000000615047225 */ /* 0x000fc800078e00ff */
[----:B------:R-:W-:-:S04]  /*18bf0*/  IMAD.WIDE.U32 R4, P0, R3, R7, R4 ;  /* 0x0000000703047225 */ /* 0x000fc80007800004 */
[----:B------:R-:W-:Y:S01]  /*18c00*/  IMAD.WIDE.U32 R2, R3, R6, RZ ;  /* 0x0000000603027225 */ /* 0x000fe200078e00ff */
[----:B------:R-:W-:-:S04]  /*18c10*/  MOV R2, R5 ;  /* 0x0000000500027202 */ /* 0x000fc80000000f00 */
[----:B------:R-:W-:Y:S01]  /*18c20*/  IADD3 RZ, P1, R3, R4, RZ ;  /* 0x0000000403ff7210 */ /* 0x000fe20007f3e0ff */
[----:B------:R-:W-:-:S04]  /*18c30*/  IMAD.X R3, RZ, RZ, RZ, P0 ;  /* 0x000000ffff037224 */ /* 0x000fc800000e06ff */
[----:B------:R-:W-:-:S08]  /*18c40*/  IMAD.WIDE.U32.X R2, R21, R7, R2, P1 ;  /* 0x0000000715027225 */ /* 0x000fd000008e0402 */
.L_x_590:
[----:B------:R-:W1:Y:S01]  /*18c50*/  LDC R24, c[0x0][0x904] ;  /* 0x00024100ff187b82 */ /* 0x000e620000000800 */
[----:B------:R-:W-:Y:S01]  /*18c60*/  I2FP.F32.U32 R5, R13 ;  /* 0x0000000d00057245 */ /* 0x000fe20000201000 */
[----:B------:R-:W-:Y:S01]  /*18c70*/  ULDC UR8, c[0x0][0x154] ;  /* 0x0000550000087ab9 */ /* 0x000fe20000000800 */
[----:B------:R-:W2:Y:S01]  /*18c80*/  F2I.U32.TRUNC.NTZ R16, R16 ;  /* 0x0000001000107305 */ /* 0x000ea2000020f000 */
[----:B------:R-:W-:Y:S02]  /*18c90*/  LOP3.LUT R17, R17, R8, RZ, 0xc0, !PT ;  /* 0x0000000811117212 */ /* 0x000fe400078ec0ff */
[----:B------:R-:W-:Y:S02]  /*18ca0*/  FMUL R6, R5, UR8 ;  /* 0x0000000805067c20 */ /* 0x000fe40008400000 */
[----:B------:R-:W3:Y:S04]  /*18cb0*/  LDC R20, c[0x0][0x8f0] ;  /* 0x00023c00ff147b82 */ /* 0x000ee80000000800 */
[----:B------:R-:W4:Y:S04]  /*18cc0*/  F2I.U32.TRUNC.NTZ R6, R6 ;  /* 0x0000000600067305 */ /* 0x000f28000020f000 */
[----:B------:R-:W5:Y:S01]  /*18cd0*/  LDC R4, c[0x0][0x144] ;  /* 0x00005100ff047b82 */ /* 0x000f620000000800 */
[----:B--2---:R-:W-:-:S07]  /*18ce0*/  IADD3 R5, -R16, RZ, RZ ;  /* 0x000000ff10057210 */ /* 0x004fce0007ffe1ff */
[----:B------:R-:W2:Y:S01]  /*18cf0*/  LDC R18, c[0x0][0x148] ;  /* 0x00005200ff127b82 */ /* 0x000ea20000000800 */
[----:B-1----:R-:W-:-:S07]  /*18d00*/  ISETP.NE.AND P0, PT, R24, 0x1, PT ;  /* 0x000000011800780c */ /* 0x002fce0003f05270 */
[----:B------:R-:W1:Y:S01]  /*18d10*/  LDC R21, c[0x0][0x8e0] ;  /* 0x00023800ff157b82 */ /* 0x000e620000000800 */
[----:B---3--:R-:W-:Y:S02]  /*18d20*/  SHF.R.U64 R3, R2, R20, R3 ;  /* 0x0000001402037219 */ /* 0x008fe40000001203 */
[----:B------:R-:W-:-:S05]  /*18d30*/  LOP3.LUT R2, R19, R0, RZ, 0xc0, !PT ;  /* 0x0000000013027212 */ /* 0x000fca00078ec0ff */
[----:B------:R-:W3:Y:S01]  /*18d40*/  LDC R22, c[0x0][0x8b8] ;  /* 0x00022e00ff167b82 */ /* 0x000ee20000000800 */
[----:B-----5:R-:W-:Y:S01]  /*18d50*/  IMAD R7, R4, R5, R15 ;  /* 0x0000000504077224 */ /* 0x020fe200078e020f */
[----:B----4-:R-:W-:Y:S01]  /*18d60*/  IADD3 R4, -R6, RZ, RZ ;  /* 0x000000ff06047210 */ /* 0x010fe20007ffe1ff */
[----:B------:R-:W-:Y:S01]  /*18d70*/  IMAD R2, R9, R3, R2 ;  /* 0x0000000309027224 */ /* 0x000fe200078e0202 */
[----:B------:R-:W-:-:S04]  /*18d80*/  IADD3 R5, -R3, RZ, RZ ;  /* 0x000000ff03057210 */ /* 0x000fc80007ffe1ff */
[----:B------:R-:W4:Y:S01]  /*18d90*/  LDC R23, c[0x0][0x8a8] ;  /* 0x00022a00ff177b82 */ /* 0x000f220000000800 */
[----:B--2---:R-:W-:Y:S01]  /*18da0*/  @P0 IMAD R7, R18, R4, R13 ;  /* 0x0000000412070224 */ /* 0x004fe200078e020d */
[----:B------:R-:W-:Y:S01]  /*18db0*/  MOV R4, R14 ;  /* 0x0000000e00047202 */ /* 0x000fe20000000f00 */
[----:B-1----:R-:W-:Y:S02]  /*18dc0*/  IMAD R12, R5, R21, R12 ;  /* 0x00000015050c7224 */ /* 0x002fe400078e020c */
[----:B---3--:R-:W-:Y:S01]  /*18dd0*/  IMAD R7, R2, R22, R7 ;  /* 0x0000001602077224 */ /* 0x008fe200078e0207 */
[----:B------:R-:W-:Y:S01]  /*18de0*/  MOV R2, 0x1 ;  /* 0x0000000100027802 */ /* 0x000fe20000000f00 */
[----:B----4-:R-:W-:-:S05]  /*18df0*/  IMAD R12, R12, R23, R17 ;  /* 0x000000170c0c7224 */ /* 0x010fca00078e0211 */
[----:B------:R-:W-:Y:S02]  /*18e00*/  SEL R5, R12, R7, !P0 ;  /* 0x000000070c057207 */ /* 0x000fe40004000000 */
[----:B------:R-:W-:-:S07]  /*18e10*/  SEL R7, R7, R12, !P0 ;  /* 0x0000000c07077207 */ /* 0x000fce0004000000 */
.L_x_588:
[----:B------:R-:W-:-:S13]  /*18e20*/  LOP3.LUT P0, RZ, R2, 0xff, RZ, 0xc0, !PT ;  /* 0x000000ff02ff7812 */ /* 0x000fda000780c0ff */
[----:B------:R-:W-:Y:S05]  /*18e30*/  @P0 BRA `(.L_x_591) ;  /* 0xffffffe800cc0947 */ /* 0x000fea000383ffff */
.L_x_535:
[----:B------:R-:W-:Y:S01]  /*18e40*/  ELECT P0, URZ, PT ;  /* 0x00000000003f782f */ /* 0x000fe20003800000 */
[----:B------:R-:W-:-:S12]  /*18e50*/  BSSY B0, `(.L_x_592) ;  /* 0x000001e000007945 */ /* 0x000fd80003800000 */
[----:B------:R-:W-:Y:S05]  /*18e60*/  @!P0 BRA `(.L_x_593) ;  /* 0x0000000000708947 */ /* 0x000fea0003800000 */
[----:B------:R-:W-:-:S06]  /*18e70*/  ULOP3.LUT UR4, UR39, 0x2, URZ, 0xfc, !UPT ;  /* 0x0000000227047892 */ /* 0x000fcc000f8efc3f */
[----:B-1----:R-:W-:-:S04]  /*18e80*/  MOV R0, UR4 ;  /* 0x0000000400007c02 */ /* 0x002fc80008000f00 */
[----:B------:R-:W-:-:S13]  /*18e90*/  ISETP.NE.AND P1, PT, R0, 0x3, PT ;  /* 0x000000030000780c */ /* 0x000fda0003f25270 */
[----:B------:R-:W-:Y:S05]  /*18ea0*/  @!P1 BRA `(.L_x_594) ;  /* 0x0000000000049947 */ /* 0x000fea0003800000 */
[----:B------:R-:W-:Y:S01]  /*18eb0*/  BPT.TRAP 0x1 ;  /* 0x000000040000795c */ /* 0x000fe20000300000 */
.L_x_594:
[----:B------:R-:W-:Y:S02]  /*18ec0*/  MOV R0, 0x400 ;  /* 0x0000040000007802 */ /* 0x000fe40000000f00 */
[----:B--234-:R-:W-:Y:S02]  /*18ed0*/  MOV R3, UR37 ;  /* 0x0000002500037c02 */ /* 0x01cfe40008000f00 */
[----:B------:R-:W-:Y:S02]  /*18ee0*/  MOV R2, 0x1 ;  /* 0x0000000100027802 */ /* 0x000fe40000000f00 */
[----:B------:R-:W-:Y:S02]  /*18ef0*/  LEA R0, R3, R0, 0x18 ;  /* 0x0000000003007211 */ /* 0x000fe400078ec0ff */
[----:B------:R-:W-:-:S04]  /*18f00*/  SHF.L.U32 R3, R2, 0x1f, RZ ;  /* 0x0000001f02037819 */ /* 0x000fc800000006ff */
[----:B------:R-:W1:Y:S02]  /*18f10*/  SYNCS.PHASECHK.TRANS64.TRYWAIT P0, [R0+URZ+0xa0], R3 ;  /* 0x0000a003000075a7 */ /* 0x000e64000800017f */
[----:B-1----:R-:W-:Y:S05]  /*18f20*/  @!P0 BRA `(.L_x_595) ;  /* 0x00000018009c8947 */ /* 0x002fea0003800000 */
.L_x_642:
[----:B------:R-:W-:Y:S05]  /*18f30*/  @!P1 BRA `(.L_x_596) ;  /* 0x0000000000049947 */ /* 0x000fea0003800000 */
[----:B------:R-:W-:Y:S01]  /*18f40*/  BPT.TRAP 0x1 ;  /* 0x000000040000795c */ /* 0x000fe20000300000 */
.L_x_596:
[----:B------:R-:W2:Y:S02]  /*18f50*/  SYNCS.PHASECHK.TRANS64.TRYWAIT P0, [R0+URZ+0xa8], R3 ;  /* 0x0000a803000075a7 */ /* 0x000ea4000800017f */
[----:B--2---:R-:W-:Y:S05]  /*18f60*/  @!P0 BRA `(.L_x_597) ;  /* 0x0000001800a08947 */ /* 0x004fea0003800000 */
.L_x_643:
[----:B------:R-:W-:Y:S05]  /*18f70*/  @!P1 BRA `(.L_x_598) ;  /* 0x0000000000049947 */ /* 0x000fea0003800000 */
[----:B------:R-:W-:Y:S01]  /*18f80*/  BPT.TRAP 0x1 ;  /* 0x000000040000795c */ /* 0x000fe20000300000 */
.L_x_598:
[----:B------:R-:W3:Y:S02]  /*18f90*/  SYNCS.PHASECHK.TRANS64.TRYWAIT P0, [R0+URZ+0xb0], R3 ;  /* 0x0000b003000075a7 */ /* 0x000ee4000800017f */
[----:B---3--:R-:W-:Y:S05]  /*18fa0*/  @!P0 BRA `(.L_x_599) ;  /* 0x0000001800a48947 */ /* 0x008fea0003800000 */
.L_x_644:
[----:B------:R-:W-:Y:S05]  /*18fb0*/  @!P1 BRA `(.L_x_600) ;  /* 0x0000000000049947 */ /* 0x000fea0003800000 */
[----:B------:R-:W-:Y:S01]  /*18fc0*/  BPT.TRAP 0x1 ;  /* 0x000000040000795c */ /* 0x000fe20000300000 */
.L_x_600:
[----:B-123--:R-:W-:-:S04]  /*18fd0*/  MOV R3, 0x1 ;  /* 0x0000000100037802 */ /* 0x00efc80000000f00 */
[----:B------:R-:W-:-:S07]  /*18fe0*/  SHF.L.U32 R3, R3, 0x1f, RZ ;  /* 0x0000001f03037819 */ /* 0x000fce00000006ff */
.L_x_601:
[----:B-1----:R1:W2:Y:S02]  /*18ff0*/  SYNCS.PHASECHK.TRANS64.TRYWAIT P0, [R0+URZ+0xb8], R3 ;  /* 0x0000b803000075a7 */ /* 0x0022a4000800017f */
[----:B--2---:R-:W-:Y:S05]  /*19000*/  @!P0 NANOSLEEP.SYNCS 0x989680 ;  /* 0x009896800000895d */ /* 0x004fea0003900000 */
[----:B------:R-:W2:Y:S02]  /*19010*/  @!P0 SYNCS.PHASECHK.TRANS64 P0, [R0+URZ+0xb8], R3 ;  /* 0x0000b803000085a7 */ /* 0x000ea4000800007f */
[----:B--2---:R-:W-:Y:S05]  /*19020*/  @!P0 BRA `(.L_x_601) ;  /* 0xfffffffc00f08947 */ /* 0x004fea000383ffff */
.L_x_593:
[----:B------:R-:W-:Y:S05]  /*19030*/  BSYNC B0 ;  /* 0x0000000000007941 */ /* 0x000fea0003800000 */
.L_x_592:
[----:B------:R-:W-:Y:S05]  /*19040*/  EXIT ;  /* 0x000000000000794d */ /* 0x000fea0003800000 */
.L_x_530:
[----:B------:R-:W-:Y:S02]  /*19050*/  LOP3.LUT P0, RZ, R6, 0xff, RZ, 0xc0, !PT ;  /* 0x000000ff06ff7812 */ /* 0x000fe4000780c0ff */
[----:B------:R-:W-:Y:S02]  /*19060*/  MOV R11, 0x1 ;  /* 0x00000001000b7802 */ /* 0x000fe40000000f00 */
[----:B------:R-:W-:-:S09]  /*19070*/  MOV R10, RZ ;  /* 0x000000ff000a7202 */ /* 0x000fd20000000f00 */
[----:B------:R-:W-:Y:S05]  /*19080*/  @!P0 BRA `(.L_x_602) ;  /* 0x0000000c00488947 */ /* 0x000fea0003800000 */
[----:B------:R-:W1:Y:S01]  /*19090*/  LDC R0, c[0x0][0x28c] ;  /* 0x0000a300ff007b82 */ /* 0x000e620000000800 */
[----:B------:R-:W-:Y:S01]  /*190a0*/  ULDC UR16, c[0x0][0x900] ;  /* 0x0002400000107ab9 */ /* 0x000fe20000000800 */
[----:B------:R-:W-:Y:S01]  /*190b0*/  UMOV UR4, 0xffffffff ;  /* 0xffffffff00047882 */ /* 0x000fe20000000000 */
[----:B------:R-:W-:Y:S01]  /*190c0*/  BSSY B0, `(.L_x_602) ;  /* 0x00000ce000007945 */ /* 0x000fe20003800000 */
[----:B------:R-:W-:Y:S01]  /*190d0*/  USHF.L.U32 UR13, UR37, 0x7, URZ ;  /* 0x00000007250d7899 */ /* 0x000fe2000800063f */
[----:B------:R-:W-:Y:S01]  /*190e0*/  MOV R8, 0x1 ;  /* 0x0000000100087802 */ /* 0x000fe20000000f00 */
[----:B------:R-:W-:Y:S01]  /*190f0*/  USHF.L.U32 UR14, UR37, 0xd, URZ ;  /* 0x0000000d250e7899 */ /* 0x000fe2000800063f */
[----:B------:R-:W-:Y:S01]  /*19100*/  MOV R11, 0x1 ;  /* 0x00000001000b7802 */ /* 0x000fe20000000f00 */
[----:B------:R-:W-:Y:S01]  /*19110*/  USHF.L.U32 UR4, UR4, UR16, URZ ;  /* 0x0000001004047299 */ /* 0x000fe2000800063f */
[----:B------:R-:W-:Y:S01]  /*19120*/  MOV R10, RZ ;  /* 0x000000ff000a7202 */ /* 0x000fe20000000f00 */
[----:B------:R-:W-:Y:S01]  /*19130*/  ULDC UR15, c[0x0][0x8a8] ;  /* 0x00022a00000f7ab9 */ /* 0x000fe20000000800 */
[----:B------:R-:W-:Y:S01]  /*19140*/  UMOV UR5, 0x1 ;  /* 0x0000000100057882 */ /* 0x000fe20000000000 */
[----:B------:R-:W-:-:S02]  /*19150*/  ULOP3.LUT UR25, UR45, 0x2, URZ, 0xfc, !UPT ;  /* 0x000000022d197892 */ /* 0x000fc4000f8efc3f */
[----:B------:R-:W-:Y:S02]  /*19160*/  ULOP3.LUT UR13, UR13, 0x80, URZ, 0xc0, !UPT ;  /* 0x000000800d0d7892 */ /* 0x000fe4000f8ec03f */
[----:B------:R-:W-:Y:S02]  /*19170*/  ULOP3.LUT UR14, UR14, 0x2000, URZ, 0xc0, !UPT ;  /* 0x000020000e0e7892 */ /* 0x000fe4000f8ec03f */
[----:B------:R-:W-:Y:S02]  /*19180*/  UIADD3 UR15, UR15, -0x1, URZ ;  /* 0xffffffff0f0f7890 */ /* 0x000fe4000fffe03f */
[----:B------:R-:W-:Y:S02]  /*19190*/  USHF.L.U32 UR16, UR5, UR16, URZ ;  /* 0x0000001005107299 */ /* 0x000fe4000800063f */
[----:B------:R-:W-:Y:S01]  /*191a0*/  ULOP3.LUT UR17, URZ, UR4, URZ, 0x33, !UPT ;  /* 0x000000043f117292 */ /* 0x000fe2000f8e333f */
[----:B-1----:R-:W-:Y:S01]  /*191b0*/  IADD3 R0, R0, 0x3f, RZ ;  /* 0x0000003f00007810 */ /* 0x002fe20007ffe0ff */
[----:B------:R-:W-:-:S03]  /*191c0*/  ULDC.64 UR20, c[0x0][0x198] ;  /* 0x0000660000147ab9 */ /* 0x000fc60000000a00 */
[----:B------:R-:W-:-:S04]  /*191d0*/  SHF.R.S32.HI R3, RZ, 0x1f, R0 ;  /* 0x0000001fff037819 */ /* 0x000fc80000011400 */
[----:B------:R-:W-:-:S04]  /*191e0*/  LEA.HI R3, R3, R0, RZ, 0x6 ;  /* 0x0000000003037211 */ /* 0x000fc800078f30ff */
[----:B------:R-:W-:-:S04]  /*191f0*/  SHF.R.S32.HI R9, RZ, 0x6, R3 ;  /* 0x00000006ff097819 */ /* 0x000fc80000011403 */
[----:B------:R-:W-:-:S07]  /*19200*/  IADD3 R0, R9, 0x1, RZ ;  /* 0x0000000109007810 */ /* 0x000fce0007ffe0ff */
.L_x_613:
[----:B------:R-:W-:-:S03]  /*19210*/  UMOV UR4, 0xffffffff ;  /* 0xffffffff00047882 */ /* 0x000fc60000000000 */
[----:B------:R-:W-:Y:S05]  /*19220*/  BRA.DIV UR4, `(.L_x_603) ;  /* 0x0000001a04187947 */ /* 0x000fea000b800000 */
[----:B------:R-:W-:-:S13]  /*19230*/  ELECT P6, URZ, PT ;  /* 0x00000000003f782f */ /* 0x000fda00038c0000 */
.L_x_647:
[----:B------:R-:W1:Y:S01]  /*19240*/  LDC R2, c[0x0][0x28c] ;  /* 0x0000a300ff027b82 */ /* 0x000e620000000800 */
[----:B------:R-:W-:Y:S01]  /*19250*/  BSSY B1, `(.L_x_604) ;  /* 0x000003a000017945 */ /* 0x000fe20003800000 */
[----:B-1----:R-:W-:-:S13]  /*19260*/  ISETP.LT.OR P6, PT, R2, 0x1, !P6 ;  /* 0x000000010200780c */ /* 0x002fda00077c1670 */
[----:B------:R-:W-:Y:S05]  /*19270*/  @P6 BRA `(.L_x_605) ;  /* 0x0000000000dc6947 */ /* 0x000fea0003800000 */
[----:B------:R-:W-:Y:S02]  /*19280*/  LEA R12, R5, UR13, 0x8 ;  /* 0x0000000d050c7c11 */ /* 0x000fe4000f8e40ff */
[----:B------:R-:W-:Y:S02]  /*19290*/  SHF.L.U32 R13, R7, 0x7, RZ ;  /* 0x00000007070d7819 */ /* 0x000fe400000006ff */
[----:B------:R-:W-:Y:S02]  /*192a0*/  MOV R16, RZ ;  /* 0x000000ff00107202 */ /* 0x000fe40000000f00 */
[----:B------:R-:W-:Y:S02]  /*192b0*/  MOV R2, R0 ;  /* 0x0000000000027202 */ /* 0x000fe40000000f00 */
[----:B------:R-:W-:Y:S02]  /*192c0*/  MOV R3, R11 ;  /* 0x0000000b00037202 */ /* 0x000fe40000000f00 */
[----:B------:R-:W-:-:S07]  /*192d0*/  MOV R5, R10 ;  /* 0x0000000a00057202 */ /* 0x000fce0000000f00 */
.L_x_608:
[----:B------:R-:W1:Y:S01]  /*192e0*/  S2R R7, SR_CgaCtaId ;  /* 0x0000000000077919 */ /* 0x000e620000008800 */
[----:B------:R-:W-:Y:S01]  /*192f0*/  MOV R6, 0x400 ;  /* 0x0000040000067802 */ /* 0x000fe20000000f00 */
[----:B------:R-:W2:Y:S03]  /*19300*/  S2R R17, SR_TID.X ;  /* 0x0000000000117919 */ /* 0x000ea60000002100 */
[----:B-1----:R-:W-:Y:S02]  /*19310*/  LEA R14, R7, R6, 0x18 ;  /* 0x00000006070e7211 */ /* 0x002fe400078ec0ff */
[----:B------:R-:W-:Y:S02]  /*19320*/  SHF.L.U32 R6, R3, 0x1f, RZ ;  /* 0x0000001f03067819 */ /* 0x000fe400000006ff */
[----:B------:R-:W-:Y:S02]  /*19330*/  LEA R15, R5, R14, 0x3 ;  /* 0x0000000e050f7211 */ /* 0x000fe400078e18ff */
[----:B--2---:R-:W-:-:S02]  /*19340*/  LOP3.LUT P1, RZ, R17, 0x7f, RZ, 0xc0, !PT ;  /* 0x0000007f11ff7812 */ /* 0x004fc4000782c0ff */
[----:B------:R-:W1:Y:S11]  /*19350*/  SYNCS.PHASECHK.TRANS64.TRYWAIT P0, [R15+URZ+0x40], R6 ;  /* 0x000040060f0075a7 */ /* 0x000e76000800017f */
[----:B------:R-:W2:Y:S01]  /*19360*/  @!P1 LDC R7, c[0x0][0x500] ;  /* 0x00014000ff079b82 */ /* 0x000ea20000000800 */
[----:B-1----:R-:W-:Y:S05]  /*19370*/  @!P0 BRA `(.L_x_606) ;  /* 0x0000001400e48947 */ /* 0x002fea0003800000 */
.L_x_648:
[----:B------:R-:W-:Y:S01]  /*19380*/  UPRMT UR4, UR25, 0x9910, URZ ;  /* 0x0000991019047896 */ /* 0x000fe2000800003f */
[----:B--2---:R2:W-:Y:S03]  /*19390*/  @!P1 SYNCS.ARRIVE.TRANS64 RZ, [R15+URZ], R7 ;  /* 0x000000070fff99a7 */ /* 0x0045e6000800003f */
[----:B------:R-:W-:-:S06]  /*193a0*/  UISETP.NE.AND UP0, UPT, UR4, 0x2, UPT ;  /* 0x000000020400788c */ /* 0x000fcc000bf05270 */
[----:B------:R-:W-:-:S13]  /*193b0*/  PLOP3.LUT P0, PT, PT, PT, UP0, 0x80, 0x0 ;  /* 0x000000000000781c */ /* 0x000fda0003f0f008 */
[----:B--2---:R-:W-:Y:S05]  /*193c0*/  @P0 BRA `(.L_x_607) ;  /* 0x0000000000040947 */ /* 0x004fea0003800000 */
[----:B------:R-:W-:Y:S01]  /*193d0*/  BPT.TRAP 0x1 ;  /* 0x000000040000795c */ /* 0x000fe20000300000 */
.L_x_607:
[C---:B-1----:R-:W-:Y:S01]  /*193e0*/  LEA R6, R5.reuse, R14, 0xd ;  /* 0x0000000e05067211 */ /* 0x042fe200078e68ff */
[----:B------:R-:W-:Y:S01]  /*193f0*/  UIADD3 UR4, UP0, UR20, 0xf0, URZ ;  /* 0x000000f014047890 */ /* 0x000fe2000ff1e03f */
[----:B------:R-:W-:Y:S01]  /*19400*/  R2UR UR8, R5 ;  /* 0x00000000050872ca */ /* 0x000fe200000e0000 */
[----:B------:R-:W-:Y:S01]  /*19410*/  UIADD3 UR22, UP1, UR20, 0x1f0, URZ ;  /* 0x000001f014167890 */ /* 0x000fe2000ff3e03f */
[----:B------:R-:W-:Y:S01]  /*19420*/  R2UR UR5, R6 ;  /* 0x00000000060572ca */ /* 0x000fe200000e0000 */
[----:B------:R-:W-:Y:S01]  /*19430*/  UMOV UR6, 0x0 ;  /* 0x0000000000067882 */ /* 0x000fe20000000000 */
[----:B------:R-:W-:Y:S01]  /*19440*/  R2UR UR19, R14 ;  /* 0x000000000e1372ca */ /* 0x000fe200000e0000 */
[----:B------:R-:W-:Y:S01]  /*19450*/  UIADD3.X UR23, URZ, UR21, URZ, UP1, !UPT ;  /* 0x000000153f177290 */ /* 0x000fe20008ffe43f */
[----:B------:R-:W-:Y:S01]  /*19460*/  R2UR UR9, R15 ;  /* 0x000000000f0972ca */ /* 0x000fe200000e0000 */
[----:B------:R-:W-:Y:S01]  /*19470*/  UMOV UR7, 0x10000000 ;  /* 0x1000000000077882 */ /* 0x000fe20000000000 */
[----:B------:R-:W-:Y:S01]  /*19480*/  R2UR UR11, R13 ;  /* 0x000000000d0b72ca */ /* 0x000fe200000e0000 */
[----:B------:R-:W-:Y:S01]  /*19490*/  UMOV UR26, 0x30000 ;  /* 0x00030000001a7882 */ /* 0x000fe20000000000 */
[----:B------:R-:W-:-:S02]  /*194a0*/  R2UR UR10, R16 ;  /* 0x00000000100a72ca */ /* 0x000fc400000e0000 */
[----:B------:R-:W-:Y:S01]  /*194b0*/  R2UR UR12, R4 ;  /* 0x00000000040c72ca */ /* 0x000fe200000e0000 */
[----:B------:R-:W-:Y:S01]  /*194c0*/  ULEA UR8, UR8, UR14, 0xe ;  /* 0x0000000e08087291 */ /* 0x000fe2000f8e703f */
[----:B------:R-:W-:Y:S01]  /*194d0*/  IADD3 R2, R2, -0x1, RZ ;  /* 0xffffffff02027810 */ /* 0x000fe20007ffe0ff */
[----:B------:R-:W-:Y:S01]  /*194e0*/  UIADD3 UR18, UR5, 0x6200, URZ ;  /* 0x0000620005127890 */ /* 0x000fe2000fffe03f */
[----:B------:R-:W-:Y:S01]  /*194f0*/  R2UR UR24, R12 ;  /* 0x000000000c1872ca */ /* 0x000fe200000e0000 */
[----:B------:R-:W-:Y:S01]  /*19500*/  UIADD3.X UR5, URZ, UR21, URZ, UP0, !UPT ;  /* 0x000000153f057290 */ /* 0x000fe200087fe43f */
[----:B------:R-:W-:Y:S01]  /*19510*/  ISETP.GT.AND P1, PT, R2, 0x1, PT ;  /* 0x000000010200780c */ /* 0x000fe20003f24270 */
[----:B------:R-:W-:Y:S01]  /*19520*/  UIADD3 UR19, UR19, 0x16200, UR8 ;  /* 0x0001620013137890 */ /* 0x000fe2000fffe008 */
[----:B------:R-:W-:Y:S02]  /*19530*/  IADD3 R5, R5, 0x1, RZ ;  /* 0x0000000105057810 */ /* 0x000fe40007ffe0ff */
[----:B------:R-:W-:Y:S01]  /*19540*/  UMOV UR8, UR18 ;  /* 0x0000001200087c82 */ /* 0x000fe20008000000 */
[----:B------:R-:W-:-:S02]  /*19550*/  IADD3 R16, R16, 0x40, RZ ;  /* 0x0000004010107810 */ /* 0x000fc40007ffe0ff */
[C---:B------:R-:W-:Y:S01]  /*19560*/  ISETP.NE.AND P0, PT, R5.reuse, 0x8, PT ;  /* 0x000000080500780c */ /* 0x040fe20003f05270 */
[----:B------:R1:W-:Y:S03]  /*19570*/  UTMALDG.3D [UR8], [UR4], desc[UR6] ;  /* 0x00000608040075b4 */ /* 0x0003e60008011000 */
[----:B------:R-:W-:Y:S02]  /*19580*/  SEL R6, RZ, 0x1, P0 ;  /* 0x00000001ff067807 */ /* 0x000fe40000000000 */
[----:B------:R-:W-:Y:S02]  /*19590*/  SEL R5, R5, RZ, P0 ;  /* 0x000000ff05057207 */ /* 0x000fe40000000000 */
[----:B------:R-:W-:Y:S01]  /*195a0*/  LOP3.LUT R3, R3, R6, RZ, 0x3c, !PT ;  /* 0x0000000603037212 */ /* 0x000fe200078e3cff */
[----:B-1----:R-:W-:Y:S01]  /*195b0*/  UMOV UR8, UR19 ;  /* 0x0000001300087c82 */ /* 0x002fe20008000000 */
[----:B------:R-:W-:-:S02]  /*195c0*/  UMOV UR11, UR24 ;  /* 0x00000018000b7c82 */ /* 0x000fc40008000000 */
[----:B------:R1:W-:Y:S02]  /*195d0*/  UTMALDG.3D.MULTICAST [UR8], [UR22], UR26, desc[UR6] ;  /* 0x00000608160073b4 */ /* 0x0003e4000801181a */
[----:B-1----:R-:W-:Y:S05]  /*195e0*/  @P1 BRA `(.L_x_608) ;  /* 0xfffffffc003c1947 */ /* 0x002fea000383ffff */
.L_x_605:
[----:B------:R-:W-:Y:S05]  /*195f0*/  BSYNC B1 ;  /* 0x0000000000017941 */ /* 0x000fea0003800000 */
.L_x_604:
[----:B------:R-:W2:Y:S01]  /*19600*/  LDL.LU R17, [R1+0xc8] ;  /* 0x0000c80001117983 */ /* 0x000ea20000300800 */
[----:B------:R-:W-:Y:S01]  /*19610*/  LOP3.LUT P1, RZ, R8, 0xff, RZ, 0xc0, !PT ;  /* 0x000000ff08ff7812 */ /* 0x000fe2000782c0ff */
[----:B------:R-:W-:Y:S02]  /*19620*/  ULDC.64 UR4, c[0x0][0x8f8] ;  /* 0x00023e0000047ab9 */ /* 0x000fe40000000a00 */
[----:B------:R-:W3:Y:S01]  /*19630*/  LDL.LU R14, [R1+0xc4] ;  /* 0x0000c400010e7983 */ /* 0x000ee20000300800 */
[----:B------:R-:W-:Y:S01]  /*19640*/  IADD3 R10, R9, R10, RZ ;  /* 0x0000000a090a7210 */ /* 0x000fe20007ffe0ff */
[----:B------:R-:W-:Y:S01]  /*19650*/  BSSY B1, `(.L_x_609) ;  /* 0x0000072000017945 */ /* 0x000fe20003800000 */
[----:B------:R-:W-:Y:S02]  /*19660*/  MOV R7, 0xffffffff ;  /* 0xffffffff00077802 */ /* 0x000fe40000000f00 */
[----:B------:R-:W-:Y:S02]  /*19670*/  SHF.R.U32.HI R2, RZ, 0x3, R10 ;  /* 0x00000003ff027819 */ /* 0x000fe4000001160a */
[----:B------:R-:W-:-:S02]  /*19680*/  ISETP.GT.U32.AND P0, PT, R10, 0x7, PT ;  /* 0x000000070a00780c */ /* 0x000fc40003f04070 */
[----:B------:R-:W-:Y:S01]  /*19690*/  LOP3.LUT R2, R2, 0x1, RZ, 0xc0, !PT ;  /* 0x0000000102027812 */ /* 0x000fe200078ec0ff */
[----:B------:R-:W1:Y:S01]  /*196a0*/  @P1 S2R R4, SR_CgaCtaId ;  /* 0x0000000000041919 */ /* 0x000e620000008800 */
[----:B------:R-:W-:Y:S02]  /*196b0*/  @P1 MOV R3, 0x400 ;  /* 0x0000040000031802 */ /* 0x000fe40000000f00 */
[----:B------:R-:W-:Y:S02]  /*196c0*/  ISETP.LT.U32.AND P0, PT, R9, 0x8, P0 ;  /* 0x000000080900780c */ /* 0x000fe40000701070 */
[----:B------:R-:W-:Y:S02]  /*196d0*/  MOV R5, 0xffffffff ;  /* 0xffffffff00057802 */ /* 0x000fe40000000f00 */
[----:B------:R-:W-:Y:S02]  /*196e0*/  LOP3.LUT R10, R10, 0x7, RZ, 0xc0, !PT ;  /* 0x000000070a0a7812 */ /* 0x000fe400078ec0ff */
[----:B------:R-:W-:-:S02]  /*196f0*/  PRMT R8, RZ, 0x7610, R8 ;  /* 0x00007610ff087816 */ /* 0x000fc40000000008 */
[----:B-1----:R-:W-:Y:S02]  /*19700*/  @P1 LEA R3, R4, R3, 0x18 ;  /* 0x0000000304031211 */ /* 0x002fe400078ec0ff */
[----:B------:R-:W-:Y:S02]  /*19710*/  MOV R4, 0xffffffff ;  /* 0xffffffff00047802 */ /* 0x000fe40000000f00 */
[----:B------:R1:W-:Y:S01]  /*19720*/  @P1 SYNCS.ARRIVE.TRANS64.A1T0 RZ, [R3+URZ+0xc8], RZ ;  /* 0x0000c8ff03ff19a7 */ /* 0x0003e2000810003f */
[----:B------:R-:W-:Y:S02]  /*19730*/  ISETP.NE.U32.AND P1, PT, R2, 0x1, PT ;  /* 0x000000010200780c */ /* 0x000fe40003f25070 */
[----:B------:R-:W-:Y:S02]  /*19740*/  SEL R2, RZ, 0x1, !P0 ;  /* 0x00000001ff027807 */ /* 0x000fe40004000000 */
[----:B------:R-:W-:-:S04]  /*19750*/  ISETP.GT.U32.AND P1, PT, R9, 0x7, !P1 ;  /* 0x000000070900780c */ /* 0x000fc80004f24070 */
[----:B-1----:R-:W-:-:S04]  /*19760*/  SEL R3, RZ, 0x1, !P1 ;  /* 0x00000001ff037807 */ /* 0x002fc80004800000 */
[--C-:B------:R-:W-:Y:S02]  /*19770*/  LOP3.LUT R11, R3, R11, R2.reuse, 0x96, !PT ;  /* 0x0000000b030b7212 */ /* 0x100fe400078e9602 */
[----:B------:R-:W-:Y:S02]  /*19780*/  PRMT R2, RZ, 0x7610, R2 ;  /* 0x00007610ff027816 */ /* 0x000fe40000000002 */
[----:B---3--:R-:W-:-:S04]  /*19790*/  IADD3 R14, P2, R14, UR52, RZ ;  /* 0x000000340e0e7c10 */ /* 0x008fc8000ff5e0ff */
[----:B--2---:R-:W-:Y:S01]  /*197a0*/  IADD3.X R17, R17, UR38, RZ, P2, !PT ;  /* 0x0000002611117c10 */ /* 0x004fe200097fe4ff */
[----:B------:R1:W-:Y:S01]  /*197b0*/  STL [R1+0xc4], R14 ;  /* 0x0000c40e01007387 */ /* 0x0003e20000100800 */
[----:B------:R-:W-:-:S03]  /*197c0*/  ISETP.GE.U32.AND P2, PT, R14, UR4, PT ;  /* 0x000000040e007c0c */ /* 0x000fc6000bf46070 */
[----:B------:R1:W-:Y:S01]  /*197d0*/  STL [R1+0xc8], R17 ;  /* 0x0000c81101007387 */ /* 0x0003e20000100800 */
[----:B------:R-:W-:-:S13]  /*197e0*/  ISETP.GE.U32.AND.EX P0, PT, R17, UR5, PT, P2 ;  /* 0x0000000511007c0c */ /* 0x000fda000bf06120 */
[----:B-1----:R-:W-:Y:S05]  /*197f0*/  @P0 BRA `(.L_x_610) ;  /* 0x00000004005c0947 */ /* 0x002fea0003800000 */
[----:B------:R-:W-:Y:S01]  /*19800*/  ULDC.64 UR4, c[0x0][0x8d0] ;  /* 0x0002340000047ab9 */ /* 0x000fe20000000a00 */
[----:B------:R-:W1:Y:S01]  /*19810*/  S2R R13, SR_CTAID.X ;  /* 0x00000000000d7919 */ /* 0x000e620000002500 */
[----:B------:R-:W-:Y:S01]  /*19820*/  ISETP.NE.U32.AND P0, PT, RZ, UR4, PT ;  /* 0x00000004ff007c0c */ /* 0x000fe2000bf05070 */
[----:B------:R-:W-:Y:S01]  /*19830*/  ULDC UR7, c[0x0][0x8d8] ;  /* 0x0002360000077ab9 */ /* 0x000fe20000000800 */
[----:B------:R-:W-:Y:S01]  /*19840*/  MOV R2, R14 ;  /* 0x0000000e00027202 */ /* 0x000fe20000000f00 */
[----:B------:R-:W2:Y:S01]  /*19850*/  S2R R12, SR_CTAID.Y ;  /* 0x00000000000c7919 */ /* 0x000ea20000002600 */
[----:B------:R-:W-:Y:S02]  /*19860*/  ISETP.NE.AND.EX P0, PT, RZ, UR5, PT, P0 ;  /* 0x00000005ff007c0c */ /* 0x000fe4000bf05300 */
[----:B------:R-:W-:-:S11]  /*19870*/  MOV R3, R17 ;  /* 0x0000001100037202 */ /* 0x000fd60000000f00 */
[----:B------:R-:W-:Y:S05]  /*19880*/  @!P0 BRA `(.L_x_611) ;  /* 0x0000000000288947 */ /* 0x000fea0003800000 */
[----:B------:R-:W-:Y:S02]  /*19890*/  ULDC UR6, c[0x0][0x8dc] ;  /* 0x0002370000067ab9 */ /* 0x000fe40000000800 */
[----:B------:R-:W-:-:S04]  /*198a0*/  IADD3 R7, P0, R14, UR6, RZ ;  /* 0x000000060e077c10 */ /* 0x000fc8000ff1e0ff */
[----:B------:R-:W-:-:S05]  /*198b0*/  IADD3.X R15, RZ, R17, RZ, P0, !PT ;  /* 0x00000011ff0f7210 */ /* 0x000fca00007fe4ff */
[----:B------:R-:W-:-:S04]  /*198c0*/  IMAD.WIDE.U32 R4, R15, UR4, RZ ;  /* 0x000000040f047c25 */ /* 0x000fc8000f8e00ff */
[----:B------:R-:W-:-:S04]  /*198d0*/  IMAD.WIDE.U32 R4, P0, R7, UR5, R4 ;  /* 0x0000000507047c25 */ /* 0x000fc8000f800004 */
[----:B------:R-:W-:Y:S01]  /*198e0*/  IMAD.WIDE.U32 R6, R7, UR4, RZ ;  /* 0x0000000407067c25 */ /* 0x000fe2000f8e00ff */
[----:B------:R-:W-:Y:S02]  /*198f0*/  IADD3.X R3, RZ, RZ, RZ, P0, !PT ;  /* 0x000000ffff037210 */ /* 0x000fe400007fe4ff */
[----:B------:R-:W-:Y:S02]  /*19900*/  MOV R2, R5 ;  /* 0x0000000500027202 */ /* 0x000fe40000000f00 */
[----:B------:R-:W-:-:S05]  /*19910*/  IADD3 RZ, P0, R7, R4, RZ ;  /* 0x0000000407ff7210 */ /* 0x000fca0007f1e0ff */
[----:B------:R-:W-:-:S08]  /*19920*/  IMAD.WIDE.U32.X R2, R15, UR5, R2, P0 ;  /* 0x000000050f027c25 */ /* 0x000fd000080e0402 */
.L_x_611:
[--C-:B------:R-:W-:Y:S01]  /*19930*/  SHF.R.U64 R6, R2, UR7, R3.reuse ;  /* 0x0000000702067c19 */ /* 0x100fe20008001203 */
[----:B------:R-:W-:Y:S01]  /*19940*/  ULDC.64 UR4, c[0x0][0x8c8] ;  /* 0x0002320000047ab9 */ /* 0x000fe20000000a00 */
[----:B------:R-:W-:Y:S01]  /*19950*/  SHF.R.U32.HI R2, RZ, UR7, R3 ;  /* 0x00000007ff027c19 */ /* 0x000fe20008011603 */
[----:B------:R-:W3:Y:S01]  /*19960*/  LDC R18, c[0x0][0x144] ;  /* 0x00005100ff127b82 */ /* 0x000ee20000000800 */
[----:B------:R-:W-:Y:S01]  /*19970*/  IADD3 R5, P0, RZ, -R6, RZ ;  /* 0x80000006ff057210 */ /* 0x000fe20007f1e0ff */
[----:B------:R-:W-:Y:S01]  /*19980*/  ULDC.64 UR8, c[0x0][0x8e8] ;  /* 0x00023a0000087ab9 */ /* 0x000fe20000000a00 */
[----:B------:R-:W-:Y:S01]  /*19990*/  MOV R3, R17 ;  /* 0x0000001100037202 */ /* 0x000fe20000000f00 */
[----:B------:R-:W-:Y:S01]  /*199a0*/  ULDC UR6, c[0x0][0x8b0] ;  /* 0x00022c0000067ab9 */ /* 0x000fe20000000800 */
[----:B------:R-:W-:Y:S02]  /*199b0*/  IADD3.X R2, RZ, ~R2, RZ, P0, !PT ;  /* 0x80000002ff027210 */ /* 0x000fe400007fe4ff */
[----:B-1----:R-:W-:Y:S01]  /*199c0*/  I2FP.F32.U32 R7, R13 ;  /* 0x0000000d00077245 */ /* 0x002fe20000201000 */
[----:B------:R-:W1:Y:S01]  /*199d0*/  LDC R15, c[0x0][0x148] ;  /* 0x00005200ff0f7b82 */ /* 0x000e620000000800 */
[----:B------:R-:W-:Y:S01]  /*199e0*/  ISETP.NE.U32.AND P0, PT, RZ, UR8, PT ;  /* 0x00000008ff007c0c */ /* 0x000fe2000bf05070 */
[----:B------:R-:W-:Y:S01]  /*199f0*/  IMAD R4, R2, UR4, RZ ;  /* 0x0000000402047c24 */ /* 0x000fe2000f8e02ff */
[----:B------:R-:W-:-:S02]  /*19a00*/  MOV R2, R14 ;  /* 0x0000000e00027202 */ /* 0x000fc40000000f00 */
[----:B------:R-:W-:-:S03]  /*19a10*/  ISETP.NE.AND.EX P0, PT, RZ, UR9, PT, P0 ;  /* 0x00000009ff007c0c */ /* 0x000fc6000bf05300 */
[----:B------:R-:W-:Y:S01]  /*19a20*/  IMAD.WIDE.U32 R2, R5, UR4, R2 ;  /* 0x0000000405027c25 */ /* 0x000fe2000f8e0002 */
[----:B------:R-:W-:-:S03]  /*19a30*/  ULDC UR4, c[0x0][0x150] ;  /* 0x0000540000047ab9 */ /* 0x000fc60000000800 */
[----:B------:R-:W-:Y:S02]  /*19a40*/  IMAD R5, R5, UR5, R4 ;  /* 0x0000000505057c24 */ /* 0x000fe4000f8e0204 */
[----:B------:R-:W-:Y:S01]  /*19a50*/  FMUL R4, R7, UR4 ;  /* 0x0000000407047c20 */ /* 0x000fe20008400000 */
[----:B------:R-:W-:Y:S01]  /*19a60*/  ULDC UR4, c[0x0][0x8c0] ;  /* 0x0002300000047ab9 */ /* 0x000fe20000000800 */
[----:B------:R-:W-:Y:S01]  /*19a70*/  ULDC UR5, c[0x0][0x154] ;  /* 0x0000550000057ab9 */ /* 0x000fe20000000800 */
[----:B------:R-:W-:-:S03]  /*19a80*/  IADD3 R3, R3, R5, RZ ;  /* 0x0000000503037210 */ /* 0x000fc60007ffe0ff */
[----:B------:R-:W4:Y:S01]  /*19a90*/  F2I.U32.TRUNC.NTZ R4, R4 ;  /* 0x0000000400047305 */ /* 0x000f22000020f000 */
[----:B------:R-:W-:Y:S02]  /*19aa0*/  SHF.R.U64 R7, R2, UR4, R3 ;  /* 0x0000000402077c19 */ /* 0x000fe40008001203 */
[----:B--2---:R-:W-:-:S05]  /*19ab0*/  I2FP.F32.U32 R2, R12 ;  /* 0x0000000c00027245 */ /* 0x004fca0000201000 */
[----:B------:R-:W-:Y:S01]  /*19ac0*/  FMUL R17, R2, UR5 ;  /* 0x0000000502117c20 */ /* 0x000fe20008400000 */
[----:B------:R-:W-:Y:S01]  /*19ad0*/  SHF.R.U32.HI R2, RZ, UR4, R3 ;  /* 0x00000004ff027c19 */ /* 0x000fe20008011603 */
[----:B------:R-:W-:-:S03]  /*19ae0*/  ULDC UR4, c[0x0][0x900] ;  /* 0x0002400000047ab9 */ /* 0x000fc60000000800 */
[--C-:B------:R-:W-:Y:S01]  /*19af0*/  SHF.R.U64 R16, R7, UR6, R2.reuse ;  /* 0x0000000607107c19 */ /* 0x100fe20008001202 */
[----:B------:R-:W2:Y:S01]  /*19b00*/  F2I.U32.TRUNC.NTZ R17, R17 ;  /* 0x0000001100117305 */ /* 0x000ea2000020f000 */
[----:B------:R-:W-:Y:S02]  /*19b10*/  SHF.R.U32.HI R3, RZ, UR6, R2 ;  /* 0x00000006ff037c19 */ /* 0x000fe40008011602 */
[----:B----4-:R-:W-:Y:S02]  /*19b20*/  IADD3 R4, -R4, RZ, RZ ;  /* 0x000000ff04047210 */ /* 0x010fe40007ffe1ff */
[--C-:B------:R-:W-:Y:S02]  /*19b30*/  SHF.R.U64 R14, R16, UR4, R3.reuse ;  /* 0x00000004100e7c19 */ /* 0x100fe40008001203 */
[----:B------:R-:W-:Y:S01]  /*19b40*/  SHF.R.U32.HI R19, RZ, UR4, R3 ;  /* 0x00000004ff137c19 */ /* 0x000fe20008011603 */
[----:B---3--:R-:W-:Y:S01]  /*19b50*/  IMAD R13, R18, R4, R13 ;  /* 0x00000004120d7224 */ /* 0x008fe200078e020d */
[----:B------:R-:W-:-:S02]  /*19b60*/  MOV R2, R14 ;  /* 0x0000000e00027202 */ /* 0x000fc40000000f00 */
[----:B------:R-:W-:Y:S01]  /*19b70*/  MOV R3, R19 ;  /* 0x0000001300037202 */ /* 0x000fe20000000f00 */
[----:B------:R-:W-:Y:S06]  /*19b80*/  @!P0 BRA `(.L_x_612) ;  /* 0x0000000000288947 */ /* 0x000fec0003800000 */
[----:B------:R-:W-:Y:S02]  /*19b90*/  ULDC UR4, c[0x0][0x8f4] ;  /* 0x00023d0000047ab9 */ /* 0x000fe40000000800 */
[----:B------:R-:W-:-:S04]  /*19ba0*/  IADD3 R3, P0, R14, UR4, RZ ;  /* 0x000000040e037c10 */ /* 0x000fc8000ff1e0ff */
[----:B------:R-:W-:-:S05]  /*19bb0*/  IADD3.X R19, RZ, R19, RZ, P0, !PT ;  /* 0x00000013ff137210 */ /* 0x000fca00007fe4ff */
[----:B------:R-:W-:-:S04]  /*19bc0*/  IMAD.WIDE.U32 R4, R19, UR8, RZ ;  /* 0x0000000813047c25 */ /* 0x000fc8000f8e00ff */
[----:B------:R-:W-:-:S04]  /*19bd0*/  IMAD.WIDE.U32 R4, P0, R3, UR9, R4 ;  /* 0x0000000903047c25 */ /* 0x000fc8000f800004 */
[----:B------:R-:W-:Y:S01]  /*19be0*/  IMAD.WIDE.U32 R2, R3, UR8, RZ ;  /* 0x0000000803027c25 */ /* 0x000fe2000f8e00ff */
[----:B------:R-:W-:-:S04]  /*19bf0*/  MOV R2, R5 ;  /* 0x0000000500027202 */ /* 0x000fc80000000f00 */
[----:B------:R-:W-:Y:S02]  /*19c00*/  IADD3 RZ, P1, R3, R4, RZ ;  /* 0x0000000403ff7210 */ /* 0x000fe40007f3e0ff */
[----:B------:R-:W-:-:S03]  /*19c10*/  IADD3.X R3, RZ, RZ, RZ, P0, !PT ;  /* 0x000000ffff037210 */ /* 0x000fc600007fe4ff */
[----:B------:R-:W-:-:S08]  /*19c20*/  IMAD.WIDE.U32.X R2, R19, UR9, R2, P1 ;  /* 0x0000000913027c25 */ /* 0x000fd000088e0402 */
.L_x_612:
[----:B------:R-:W3:Y:S01]  /*19c30*/  LDC R4, c[0x0][0x904] ;  /* 0x00024100ff047b82 */ /* 0x000ee20000000800 */
[----:B------:R-:W-:Y:S01]  /*19c40*/  ULDC UR4, c[0x0][0x8f0] ;  /* 0x00023c0000047ab9 */ /* 0x000fe20000000800 */
[----:B--2---:R-:W-:Y:S01]  /*19c50*/  IADD3 R17, -R17, RZ, RZ ;  /* 0x000000ff11117210 */ /* 0x004fe20007ffe1ff */
[----:B------:R-:W-:Y:S01]  /*19c60*/  ULDC UR5, c[0x0][0x8b8] ;  /* 0x00022e0000057ab9 */ /* 0x000fe20000000800 */
[----:B------:R-:W-:Y:S01]  /*19c70*/  SHF.R.U64 R3, R2, UR4, R3 ;  /* 0x0000000402037c19 */ /* 0x000fe20008001203 */
[----:B------:R-:W-:Y:S01]  /*19c80*/  ULDC UR4, c[0x0][0x8e0] ;  /* 0x0002380000047ab9 */ /* 0x000fe20000000800 */
[----:B------:R-:W-:Y:S02]  /*19c90*/  LOP3.LUT R16, R16, UR17, RZ, 0xc0, !PT ;  /* 0x0000001110107c12 */ /* 0x000fe4000f8ec0ff */
[----:B------:R-:W-:Y:S02]  /*19ca0*/  IADD3 R5, -R3, RZ, RZ ;  /* 0x000000ff03057210 */ /* 0x000fe40007ffe1ff */
[----:B------:R-:W-:Y:S01]  /*19cb0*/  LOP3.LUT R7, R7, UR15, RZ, 0xc0, !PT ;  /* 0x0000000f07077c12 */ /* 0x000fe2000f8ec0ff */
[----:B------:R-:W-:Y:S01]  /*19cc0*/  IMAD R16, R3, UR16, R16 ;  /* 0x0000001003107c24 */ /* 0x000fe2000f8e0210 */
[----:B------:R-:W-:Y:S01]  /*19cd0*/  MOV R2, 0x1 ;  /* 0x0000000100027802 */ /* 0x000fe20000000f00 */
[----:B------:R-:W-:Y:S01]  /*19ce0*/  IMAD R14, R5, UR4, R14 ;  /* 0x00000004050e7c24 */ /* 0x000fe2000f8e020e */
[----:B------:R-:W-:-:S03]  /*19cf0*/  ULDC UR4, c[0x0][0x8a8] ;  /* 0x00022a0000047ab9 */ /* 0x000fc60000000800 */
[----:B------:R-:W-:Y:S01]  /*19d00*/  IMAD R14, R14, UR4, R7 ;  /* 0x000000040e0e7c24 */ /* 0x000fe2000f8e0207 */
[----:B---3--:R-:W-:Y:S02]  /*19d10*/  ISETP.NE.AND P0, PT, R4, 0x1, PT ;  /* 0x000000010400780c */ /* 0x008fe40003f05270 */
[----:B------:R-:W-:-:S11]  /*19d20*/  MOV R4, R6 ;  /* 0x0000000600047202 */ /* 0x000fd60000000f00 */
[----:B-1----:R-:W-:-:S04]  /*19d30*/  @P0 IMAD R13, R15, R17, R12 ;  /* 0x000000110f0d0224 */ /* 0x002fc800078e020c */
[----:B------:R-:W-:-:S05]  /*19d40*/  IMAD R13, R16, UR5, R13 ;  /* 0x00000005100d7c24 */ /* 0x000fca000f8e020d */
[----:B------:R-:W-:Y:S02]  /*19d50*/  SEL R5, R14, R13, !P0 ;  /* 0x0000000d0e057207 */ /* 0x000fe40004000000 */
[----:B------:R-:W-:-:S07]  /*19d60*/  SEL R7, R13, R14, !P0 ;  /* 0x0000000e0d077207 */ /* 0x000fce0004000000 */
.L_x_610:
[----:B------:R-:W-:Y:S05]  /*19d70*/  BSYNC B1 ;  /* 0x0000000000017941 */ /* 0x000fea0003800000 */
.L_x_609:
[----:B------:R-:W-:-:S13]  /*19d80*/  LOP3.LUT P0, RZ, R2, 0xff, RZ, 0xc0, !PT ;  /* 0x000000ff02ff7812 */ /* 0x000fda000780c0ff */
[----:B------:R-:W-:Y:S05]  /*19d90*/  @P0 BRA `(.L_x_613) ;  /* 0xfffffff4001c0947 */ /* 0x000fea000383ffff */
[----:B------:R-:W-:Y:S05]  /*19da0*/  BSYNC B0 ;  /* 0x0000000000007941 */ /* 0x000fea0003800000 */
.L_x_602:
[----:B------:R-:W-:-:S03]  /*19db0*/  UMOV UR4, 0xffffffff ;  /* 0xffffffff00047882 */ /* 0x000fc60000000000 */
[----:B------:R-:W-:Y:S05]  /*19dc0*/  BRA.DIV UR4, `(.L_x_614) ;  /* 0x0000000e04647947 */ /* 0x000fea000b800000 */
[----:B------:R-:W-:-:S13]  /*19dd0*/  ELECT P6, URZ, PT ;  /* 0x00000000003f782f */ /* 0x000fda00038c0000 */
.L_x_651:
[----:B------:R-:W-:Y:S04]  /*19de0*/  BSSY B0, `(.L_x_615) ;  /* 0x0000050000007945 */ /* 0x000fe80003800000 */
[----:B------:R-:W-:Y:S05]  /*19df0*/  @!P6 BRA `(.L_x_616) ;  /* 0x000000040038e947 */ /* 0x000fea0003800000 */
[----:B------:R-:W-:-:S04]  /*19e00*/  ULOP3.LUT UR4, UR45, 0x2, URZ, 0xfc, !UPT ;  /* 0x000000022d047892 */ /* 0x000fc8000f8efc3f */
[----:B------:R-:W-:-:S06]  /*19e10*/  UISETP.NE.AND UP0, UPT, UR4, 0x3, UPT ;  /* 0x000000030400788c */ /* 0x000fcc000bf05270 */
[----:B------:R-:W-:-:S13]  /*19e20*/  PLOP3.LUT P0, PT, PT, PT, UP0, 0x80, 0x0 ;  /* 0x000000000000781c */ /* 0x000fda0003f0f008 */
[----:B------:R-:W-:Y:S05]  /*19e30*/  @!P0 BRA `(.L_x_617) ;  /* 0x0000000000048947 */ /* 0x000fea0003800000 */
[----:B------:R-:W-:Y:S01]  /*19e40*/  BPT.TRAP 0x1 ;  /* 0x000000040000795c */ /* 0x000fe20000300000 */
.L_x_617:
[----:B------:R-:W1:Y:S01]  /*19e50*/  S2R R3, SR_CgaCtaId ;  /* 0x0000000000037919 */ /* 0x000e620000008800 */
[----:B------:R-:W-:Y:S02]  /*19e60*/  MOV R0, 0x400 ;  /* 0x0000040000007802 */ /* 0x000fe40000000f00 */
[----:B------:R-:W-:Y:S02]  /*19e70*/  SHF.L.U32 R2, R11, 0x1f, RZ ;  /* 0x0000001f0b027819 */ /* 0x000fe400000006ff */
[----:B-1----:R-:W-:-:S04]  /*19e80*/  LEA R3, R3, R0, 0x18 ;  /* 0x0000000003037211 */ /* 0x002fc800078ec0ff */
[----:B------:R-:W-:-:S04]  /*19e90*/  IADD3 R3, R3, 0x40, RZ ;  /* 0x0000004003037810 */ /* 0x000fc80007ffe0ff */
[C---:B------:R-:W-:Y:S02]  /*19ea0*/  LEA R5, R10.reuse, R3, 0x3 ;  /* 0x000000030a057211 */ /* 0x040fe400078e18ff */
[----:B------:R-:W-:Y:S02]  /*19eb0*/  IADD3 R10, R10, 0x1, RZ ;  /* 0x000000010a0a7810 */ /* 0x000fe40007ffe0ff */
[----:B------:R-:W1:Y:S02]  /*19ec0*/  SYNCS.PHASECHK.TRANS64.TRYWAIT P0, [R5+URZ], R2 ;  /* 0x00000002050075a7 */ /* 0x000e64000800017f */
[----:B------:R-:W-:-:S04]  /*19ed0*/  ISETP.NE.AND P1, PT, R10, 0x8, PT ;  /* 0x000000080a00780c */ /* 0x000fc80003f25270 */
[----:B------:R-:W-:Y:S02]  /*19ee0*/  SEL R0, RZ, 0x1, P1 ;  /* 0x00000001ff007807 */ /* 0x000fe40000800000 */
[----:B------:R-:W-:Y:S02]  /*19ef0*/  SEL R10, R10, RZ, P1 ;  /* 0x000000ff0a0a7207 */ /* 0x000fe40000800000 */
[----:B------:R-:W-:Y:S02]  /*19f00*/  LOP3.LUT R11, R11, R0, RZ, 0x3c, !PT ;  /* 0x000000000b0b7212 */ /* 0x000fe400078e3cff */
[----:B------:R-:W-:Y:S02]  /*19f10*/  LEA R7, R10, R3, 0x3 ;  /* 0x000000030a077211 */ /* 0x000fe400078e18ff */
[----:B------:R-:W-:Y:S01]  /*19f20*/  SHF.L.U32 R4, R11, 0x1f, RZ ;  /* 0x0000001f0b047819 */ /* 0x000fe200000006ff */
[----:B-1----:R-:W-:Y:S06]  /*19f30*/  @!P0 BRA `(.L_x_618) ;  /* 0x0000000c00288947 */ /* 0x002fec0003800000 */
.L_x_652:
[----:B------:R-:W2:Y:S01]  /*19f40*/  SYNCS.PHASECHK.TRANS64.TRYWAIT P0, [R7+URZ], R4 ;  /* 0x00000004070075a7 */ /* 0x000ea2000800017f */
[----:B------:R-:W-:-:S04]  /*19f50*/  IADD3 R0, R10, 0x1, RZ ;  /* 0x000000010a007810 */ /* 0x000fc80007ffe0ff */
[----:B------:R-:W-:-:S04]  /*19f60*/  ISETP.NE.AND P1, PT, R0, 0x8, PT ;  /* 0x000000080000780c */ /* 0x000fc80003f25270 */
[----:B-1----:R-:W-:Y:S02]  /*19f70*/  SEL R2, RZ, 0x1, P1 ;  /* 0x00000001ff027807 */ /* 0x002fe40000800000 */
[----:B------:R-:W-:Y:S02]  /*19f80*/  SEL R0, R0, RZ, P1 ;  /* 0x000000ff00007207 */ /* 0x000fe40000800000 */
[----:B------:R-:W-:Y:S02]  /*19f90*/  LOP3.LUT R11, R11, R2, RZ, 0x3c, !PT ;  /* 0x000000020b0b7212 */ /* 0x000fe400078e3cff */
[----:B------:R-:W-:Y:S02]  /*19fa0*/  LEA R6, R0, R3, 0x3 ;  /* 0x0000000300067211 */ /* 0x000fe400078e18ff */
[----:B------:R-:W-:Y:S01]  /*19fb0*/  SHF.L.U32 R5, R11, 0x1f, RZ ;  /* 0x0000001f0b057819 */ /* 0x000fe200000006ff */
[----:B--2---:R-:W-:Y:S06]  /*19fc0*/  @!P0 BRA `(.L_x_619) ;  /* 0x0000000c00188947 */ /* 0x004fec0003800000 */
.L_x_653:
[----:B------:R-:W2:Y:S01]  /*19fd0*/  SYNCS.PHASECHK.TRANS64.TRYWAIT P0, [R6+URZ], R5 ;  /* 0x00000005060075a7 */ /* 0x000ea2000800017f */
[----:B------:R-:W-:-:S04]  /*19fe0*/  IADD3 R0, R0, 0x1, RZ ;  /* 0x0000000100007810 */ /* 0x000fc80007ffe0ff */
[----:B------:R-:W-:-:S04]  /*19ff0*/  ISETP.NE.AND P1, PT, R0, 0x8, PT ;  /* 0x000000080000780c */ /* 0x000fc80003f25270 */
[----:B------:R-:W-:Y:S02]  /*1a000*/  SEL R2, RZ, 0x1, P1 ;  /* 0x00000001ff027807 */ /* 0x000fe40000800000 */
[----:B------:R-:W-:Y:S02]  /*1a010*/  SEL R0, R0, RZ, P1 ;  /* 0x000000ff00007207 */ /* 0x000fe40000800000 */
[----:B------:R-:W-:Y:S02]  /*1a020*/  LOP3.LUT R11, R11, R2, RZ, 0x3c, !PT ;  /* 0x000000020b0b7212 */ /* 0x000fe400078e3cff */
[----:B-1----:R-:W-:Y:S02]  /*1a030*/  LEA R7, R0, R3, 0x3 ;  /* 0x0000000300077211 */ /* 0x002fe400078e18ff */
[----:B------:R-:W-:Y:S01]  /*1a040*/  SHF.L.U32 R4, R11, 0x1f, RZ ;  /* 0x0000001f0b047819 */ /* 0x000fe200000006ff */
[----:B--2---:R-:W-:Y:S06]  /*1a050*/  @!P0 BRA `(.L_x_620) ;  /* 0x0000000c00088947 */ /* 0x004fec0003800000 */
.L_x_654:
        /* <DEDUP_REMOVED lines=9> */
.L_x_655:
        /* <DEDUP_REMOVED lines=9> */
.L_x_656:
        /* <DEDUP_REMOVED lines=9> */
.L_x_657:
[----:B------:R-:W2:Y:S01]  /*1a210*/  SYNCS.PHASECHK.TRANS64.TRYWAIT P0, [R6+URZ], R5 ;  /* 0x00000005060075a7 */ /* 0x000ea2000800017f */
[----:B------:R-:W-:-:S04]  /*1a220*/  IADD3 R0, R0, 0x1, RZ ;  /* 0x0000000100007810 */ /* 0x000fc80007ffe0ff */
[----:B------:R-:W-:-:S04]  /*1a230*/  ISETP.NE.AND P1, PT, R0, 0x8, PT ;  /* 0x000000080000780c */ /* 0x000fc80003f25270 */
[----:B------:R-:W-:Y:S02]  /*1a240*/  SEL R2, RZ, 0x1, P1 ;  /* 0x00000001ff027807 */ /* 0x000fe40000800000 */
[----:B------:R-:W-:Y:S02]  /*1a250*/  SEL R0, R0, RZ, P1 ;  /* 0x000000ff00007207 */ /* 0x000fe40000800000 */
[----:B------:R-:W-:Y:S01]  /*1a260*/  LOP3.LUT R2, R11, R2, RZ, 0x3c, !PT ;  /* 0x000000020b027212 */ /* 0x000fe200078e3cff */
[----:B--2---:R-:W-:Y:S06]  /*1a270*/  @!P0 BRA `(.L_x_624) ;  /* 0x0000000800d08947 */ /* 0x004fec0003800000 */
.L_x_658:
[----:B------:R-:W-:Y:S02]  /*1a280*/  LEA R3, R0, R3, 0x3 ;  /* 0x0000000300037211 */ /* 0x000fe400078e18ff */
[----:B------:R-:W-:-:S07]  /*1a290*/  SHF.L.U32 R0, R2, 0x1f, RZ ;  /* 0x0000001f02007819 */ /* 0x000fce00000006ff */
.L_x_625:
[----:B---3--:R3:W4:Y:S02]  /*1a2a0*/  SYNCS.PHASECHK.TRANS64.TRYWAIT P0, [R3+URZ], R0 ;  /* 0x00000000030075a7 */ /* 0x008724000800017f */
[----:B----4-:R-:W-:Y:S05]  /*1a2b0*/  @!P0 NANOSLEEP.SYNCS 0x989680 ;  /* 0x009896800000895d */ /* 0x010fea0003900000 */
[----:B------:R-:W4:Y:S02]  /*1a2c0*/  @!P0 SYNCS.PHASECHK.TRANS64 P0, [R3+URZ], R0 ;  /* 0x00000000030085a7 */ /* 0x000f24000800007f */
[----:B----4-:R-:W-:Y:S05]  /*1a2d0*/  @!P0 BRA `(.L_x_625) ;  /* 0xfffffffc00f08947 */ /* 0x010fea000383ffff */
.L_x_616:
[----:B------:R-:W-:Y:S05]  /*1a2e0*/  BSYNC B0 ;  /* 0x0000000000007941 */ /* 0x000fea0003800000 */
.L_x_615:
[----:B------:R-:W-:Y:S05]  /*1a2f0*/  EXIT ;  /* 0x000000000000794d */ /* 0x000fea0003800000 */
.L_x_25:
[----:B---3--:R-:W-:-:S04]  /*1a300*/  MOV R3, UR4 ;  /* 0x0000000400037c02 */ /* 0x008fc80008000f00 */
[----:B------:R3:W4:Y:S03]  /*1a310*/  SYNCS.PHASECHK.TRANS64.TRYWAIT P0, [R3+URZ], R0 ;  /* 0x00000000030075a7 */ /* 0x000726000800017f */
[----:B----4-:R-:W-:Y:S05]  /*1a320*/  @!P0 NANOSLEEP.SYNCS 0x989680 ;  /* 0x009896800000895d */ /* 0x010fea0003900000 */
[----:B------:R-:W4:Y:S02]  /*1a330*/  @!P0 SYNCS.PHASECHK.TRANS64 P0, [R3+URZ], R0 ;  /* 0x00000000030085a7 */ /* 0x000f24000800007f */
[----:B----4-:R-:W-:Y:S05]  /*1a340*/  @!P0 BRA `(.L_x_25) ;  /* 0xfffffffc00ec8947 */ /* 0x010fea000383ffff */
[----:B------:R-:W-:Y:S05]  /*1a350*/  BRA `(.L_x_24) ;  /* 0xfffffe8000447947 */ /* 0x000fea000383ffff */
.L_x_31:
[----:B---3--:R-:W-:-:S04]  /*1a360*/  MOV R6, UR6 ;  /* 0x0000000600067c02 */ /* 0x008fc80008000f00 */
[----:B------:R3:W4:Y:S03]  /*1a370*/  SYNCS.PHASECHK.TRANS64.TRYWAIT P0, [R6+URZ], R4 ;  /* 0x00000004060075a7 */ /* 0x000726000800017f */
[----:B----4-:R-:W-:Y:S05]  /*1a380*/  @!P0 NANOSLEEP.SYNCS 0x989680 ;  /* 0x009896800000895d */ /* 0x010fea0003900000 */
[----:B------:R-:W4:Y:S02]  /*1a390*/  @!P0 SYNCS.PHASECHK.TRANS64 P0, [R6+URZ], R4 ;  /* 0x00000004060085a7 */ /* 0x000f24000800007f */
[----:B----4-:R-:W-:Y:S05]  /*1a3a0*/  @!P0 BRA `(.L_x_31) ;  /* 0xfffffffc00ec8947 */ /* 0x010fea000383ffff */
[----:B------:R-:W-:Y:S05]  /*1a3b0*/  BRA `(.L_x_30) ;  /* 0xfffffe9400147947 */ /* 0x000fea000383ffff */
.L_x_55:
[----:B-1----:R1:W3:Y:S02]  /*1a3c0*/  SYNCS.PHASECHK.TRANS64.TRYWAIT P2, [R13+URZ+0x80], R0 ;  /* 0x000080000d0075a7 */ /* 0x0022e4000804017f */
[----:B---3--:R-:W-:Y:S05]  /*1a3d0*/  @!P2 NANOSLEEP.SYNCS 0x989680 ;  /* 0x009896800000a95d */ /* 0x008fea0003900000 */
[----:B------:R-:W3:Y:S02]  /*1a3e0*/  @!P2 SYNCS.PHASECHK.TRANS64 P2, [R13+URZ+0x80], R0 ;  /* 0x000080000d00a5a7 */ /* 0x000ee4000804007f */
[----:B---3--:R-:W-:Y:S05]  /*1a3f0*/  @!P2 BRA `(.L_x_55) ;  /* 0xfffffffc00f0a947 */ /* 0x008fea000383ffff */
[----:B------:R-:W-:Y:S05]  /*1a400*/  BRA `(.L_x_626) ;  /* 0xfffffebc00347947 */ /* 0x000fea000383ffff */
.L_x_114:
[----:B-1----:R1:W2:Y:S02]  /*1a410*/  SYNCS.PHASECHK.TRANS64.TRYWAIT P2, [R14+URZ+0x80], R3 ;  /* 0x000080030e0075a7 */ /* 0x0022a4000804017f */
[----:B--2---:R-:W-:Y:S05]  /*1a420*/  @!P2 NANOSLEEP.SYNCS 0x989680 ;  /* 0x009896800000a95d */ /* 0x004fea0003900000 */
[----:B------:R-:W2:Y:S02]  /*1a430*/  @!P2 SYNCS.PHASECHK.TRANS64 P2, [R14+URZ+0x80], R3 ;  /* 0x000080030e00a5a7 */ /* 0x000ea4000804007f */
[----:B--2---:R-:W-:Y:S05]  /*1a440*/  @!P2 BRA `(.L_x_114) ;  /* 0xfffffffc00f0a947 */ /* 0x004fea000383ffff */
[----:B------:R-:W-:Y:S05]  /*1a450*/  BRA `(.L_x_627) ;  /* 0xfffffedc00b47947 */ /* 0x000fea000383ffff */
.L_x_173:
[----:B-1----:R1:W2:Y:S02]  /*1a460*/  SYNCS.PHASECHK.TRANS64.TRYWAIT P2, [R13+URZ+0x80], R0 ;  /* 0x000080000d0075a7 */ /* 0x0022a4000804017f */
[----:B--2---:R-:W-:Y:S05]  /*1a470*/  @!P2 NANOSLEEP.SYNCS 0x989680 ;  /* 0x009896800000a95d */ /* 0x004fea0003900000 */
[----:B------:R-:W2:Y:S02]  /*1a480*/  @!P2 SYNCS.PHASECHK.TRANS64 P2, [R13+URZ+0x80], R0 ;  /* 0x000080000d00a5a7 */ /* 0x000ea4000804007f */
[----:B--2---:R-:W-:Y:S05]  /*1a490*/  @!P2 BRA `(.L_x_173) ;  /* 0xfffffffc00f0a947 */ /* 0x004fea000383ffff */
[----:B------:R-:W-:Y:S05]  /*1a4a0*/  BRA `(.L_x_628) ;  /* 0xfffffefc00c07947 */ /* 0x000fea000383ffff */
.L_x_232:
[----:B-1----:R1:W2:Y:S02]  /*1a4b0*/  SYNCS.PHASECHK.TRANS64.TRYWAIT P2, [R0+URZ+0x80], R3 ;  /* 0x00008003000075a7 */ /* 0x0022a4000804017f */
[----:B--2---:R-:W-:Y:S05]  /*1a4c0*/  @!P2 NANOSLEEP.SYNCS 0x989680 ;  /* 0x009896800000a95d */ /* 0x004fea0003900000 */
[----:B------:R-:W2:Y:S02]  /*1a4d0*/  @!P2 SYNCS.PHASECHK.TRANS64 P2, [R0+URZ+0x80], R3 ;  /* 0x000080030000a5a7 */ /* 0x000ea4000804007f */
[----:B--2---:R-:W-:Y:S05]  /*1a4e0*/  @!P2 BRA `(.L_x_232) ;  /* 0xfffffffc00f0a947 */ /* 0x004fea000383ffff */
[----:B------:R-:W-:Y:S05]  /*1a4f0*/  BRA `(.L_x_629) ;  /* 0xffffff1c00c47947 */ /* 0x000fea000383ffff */
.L_x_291:
[----:B-1----:R1:W2:Y:S02]  /*1a500*/  SYNCS.PHASECHK.TRANS64.TRYWAIT P2, [R0+URZ+0x80], R3 ;  /* 0x00008003000075a7 */ /* 0x0022a4000804017f */
[----:B--2---:R-:W-:Y:S05]  /*1a510*/  @!P2 NANOSLEEP.SYNCS 0x989680 ;  /* 0x009896800000a95d */ /* 0x004fea0003900000 */
[----:B------:R-:W2:Y:S02]  /*1a520*/  @!P2 SYNCS.PHASECHK.TRANS64 P2, [R0+URZ+0x80], R3 ;  /* 0x000080030000a5a7 */ /* 0x000ea4000804007f */
[----:B--2---:R-:W-:Y:S05]  /*1a530*/  @!P2 BRA `(.L_x_291) ;  /* 0xfffffffc00f0a947 */ /* 0x004fea000383ffff */
[----:B------:R-:W-:Y:S05]  /*1a540*/  BRA `(.L_x_630) ;  /* 0xffffff3c00e07947 */ /* 0x000fea000383ffff */
.L_x_350:
[----:B-1----:R1:W2:Y:S02]  /*1a550*/  SYNCS.PHASECHK.TRANS64.TRYWAIT P2, [R0+URZ+0x80], R3 ;  /* 0x00008003000075a7 */ /* 0x0022a4000804017f */
[----:B--2---:R-:W-:Y:S05]  /*1a560*/  @!P2 NANOSLEEP.SYNCS 0x989680 ;  /* 0x009896800000a95d */ /* 0x004fea0003900000 */
[----:B------:R-:W2:Y:S02]  /*1a570*/  @!P2 SYNCS.PHASECHK.TRANS64 P2, [R0+URZ+0x80], R3 ;  /* 0x000080030000a5a7 */ /* 0x000ea4000804007f */
[----:B--2---:R-:W-:Y:S05]  /*1a580*/  @!P2 BRA `(.L_x_350) ;  /* 0xfffffffc00f0a947 */ /* 0x004fea000383ffff */
[----:B------:R-:W-:Y:S05]  /*1a590*/  BRA `(.L_x_631) ;  /* 0xffffff5c00fc7947 */ /* 0x000fea000383ffff */
.L_x_409:
[----:B-1----:R1:W2:Y:S02]  /*1a5a0*/  SYNCS.PHASECHK.TRANS64.TRYWAIT P2, [R0+URZ+0x80], R3 ;  /* 0x00008003000075a7 */ /* 0x0022a4000804017f */
[----:B--2---:R-:W-:Y:S05]  /*1a5b0*/  @!P2 NANOSLEEP.SYNCS 0x989680 ;  /* 0x009896800000a95d */ /* 0x004fea0003900000 */
[----:B------:R-:W2:Y:S02]  /*1a5c0*/  @!P2 SYNCS.PHASECHK.TRANS64 P2, [R0+URZ+0x80], R3 ;  /* 0x000080030000a5a7 */ /* 0x000ea4000804007f */
[----:B--2---:R-:W-:Y:S05]  /*1a5d0*/  @!P2 BRA `(.L_x_409) ;  /* 0xfffffffc00f0a947 */ /* 0x004fea000383ffff */
[----:B------:R-:W-:Y:S05]  /*1a5e0*/  BRA `(.L_x_632) ;  /* 0xffffff80004c7947 */ /* 0x000fea000383ffff */
.L_x_468:
[----:B-1----:R1:W2:Y:S02]  /*1a5f0*/  SYNCS.PHASECHK.TRANS64.TRYWAIT P0, [R3+URZ+0x80], R0 ;  /* 0x00008000030075a7 */ /* 0x0022a4000800017f */
[----:B--2---:R-:W-:Y:S05]  /*1a600*/  @!P0 NANOSLEEP.SYNCS 0x989680 ;  /* 0x009896800000895d */ /* 0x004fea0003900000 */
[----:B------:R-:W2:Y:S02]  /*1a610*/  @!P0 SYNCS.PHASECHK.TRANS64 P0, [R3+URZ+0x80], R0 ;  /* 0x00008000030085a7 */ /* 0x000ea4000800007f */
[----:B--2---:R-:W-:Y:S05]  /*1a620*/  @!P0 BRA `(.L_x_468) ;  /* 0xfffffffc00f08947 */ /* 0x004fea000383ffff */
[----:B------:R-:W-:Y:S05]  /*1a630*/  BRA `(.L_x_633) ;  /* 0xffffffa000a87947 */ /* 0x000fea000383ffff */
.L_x_532:
[----:B-1----:R-:W-:-:S04]  /*1a640*/  MOV R3, UR4 ;  /* 0x0000000400037c02 */ /* 0x002fc80008000f00 */
[----:B------:R1:W2:Y:S03]  /*1a650*/  SYNCS.PHASECHK.TRANS64.TRYWAIT P0, [R3+URZ+0xc8], R0 ;  /* 0x0000c800030075a7 */ /* 0x0002a6000800017f */
[----:B--2---:R-:W-:Y:S05]  /*1a660*/  @!P0 NANOSLEEP.SYNCS 0x989680 ;  /* 0x009896800000895d */ /* 0x004fea0003900000 */
[----:B------:R-:W2:Y:S02]  /*1a670*/  @!P0 SYNCS.PHASECHK.TRANS64 P0, [R3+URZ+0xc8], R0 ;  /* 0x0000c800030085a7 */ /* 0x000ea4000800007f */
[----:B--2---:R-:W-:Y:S05]  /*1a680*/  @!P0 BRA `(.L_x_532) ;  /* 0xfffffffc00ec8947 */ /* 0x004fea000383ffff */
[----:B------:R-:W-:Y:S05]  /*1a690*/  BRA `(.L_x_531) ;  /* 0xffffffd000487947 */ /* 0x000fea000383ffff */
.L_x_541:
[----:B-1----:R-:W-:-:S04]  /*1a6a0*/  MOV R3, UR13 ;  /* 0x0000000d00037c02 */ /* 0x002fc80008000f00 */
[----:B------:R1:W2:Y:S03]  /*1a6b0*/  SYNCS.PHASECHK.TRANS64.TRYWAIT P2, [R3+URZ+0xa0], R2 ;  /* 0x0000a002030075a7 */ /* 0x0002a6000804017f */
[----:B--2---:R-:W-:Y:S05]  /*1a6c0*/  @!P2 NANOSLEEP.SYNCS 0x989680 ;  /* 0x009896800000a95d */ /* 0x004fea0003900000 */
[----:B------:R-:W2:Y:S02]  /*1a6d0*/  @!P2 SYNCS.PHASECHK.TRANS64 P2, [R3+URZ+0xa0], R2 ;  /* 0x0000a0020300a5a7 */ /* 0x000ea4000804007f */
[----:B--2---:R-:W-:Y:S05]  /*1a6e0*/  @!P2 BRA `(.L_x_541) ;  /* 0xfffffffc00eca947 */ /* 0x004fea000383ffff */
[----:B------:R-:W-:Y:S05]  /*1a6f0*/  BRA `(.L_x_634) ;  /* 0xffffffd4003c7947 */ /* 0x000fea000383ffff */
.L_x_547:
[----:B-12---:R-:W-:-:S04]  /*1a700*/  MOV R3, UR13 ;  /* 0x0000000d00037c02 */ /* 0x006fc80008000f00 */
[----:B------:R1:W2:Y:S03]  /*1a710*/  SYNCS.PHASECHK.TRANS64.TRYWAIT P2, [R3+URZ+0xa8], R2 ;  /* 0x0000a802030075a7 */ /* 0x0002a6000804017f */
[----:B--2---:R-:W-:Y:S05]  /*1a720*/  @!P2 NANOSLEEP.SYNCS 0x989680 ;  /* 0x009896800000a95d */ /* 0x004fea0003900000 */
[----:B------:R-:W2:Y:S02]  /*1a730*/  @!P2 SYNCS.PHASECHK.TRANS64 P2, [R3+URZ+0xa8], R2 ;  /* 0x0000a8020300a5a7 */ /* 0x000ea4000804007f */
[----:B--2---:R-:W-:Y:S05]  /*1a740*/  @!P2 BRA `(.L_x_547) ;  /* 0xfffffffc00eca947 */ /* 0x004fea000383ffff */
[----:B------:R-:W-:Y:S05]  /*1a750*/  BRA `(.L_x_635) ;  /* 0xffffffd400847947 */ /* 0x000fea000383ffff */
.L_x_553:
[----:B-123--:R-:W-:-:S04]  /*1a760*/  MOV R3, UR13 ;  /* 0x0000000d00037c02 */ /* 0x00efc80008000f00 */
[----:B------:R1:W2:Y:S03]  /*1a770*/  SYNCS.PHASECHK.TRANS64.TRYWAIT P2, [R3+URZ+0xb0], R2 ;  /* 0x0000b002030075a7 */ /* 0x0002a6000804017f */
[----:B--2---:R-:W-:Y:S05]  /*1a780*/  @!P2 NANOSLEEP.SYNCS 0x989680 ;  /* 0x009896800000a95d */ /* 0x004fea0003900000 */
[----:B------:R-:W2:Y:S02]  /*1a790*/  @!P2 SYNCS.PHASECHK.TRANS64 P2, [R3+URZ+0xb0], R2 ;  /* 0x0000b0020300a5a7 */ /* 0x000ea4000804007f */
[----:B--2---:R-:W-:Y:S05]  /*1a7a0*/  @!P2 BRA `(.L_x_553) ;  /* 0xfffffffc00eca947 */ /* 0x004fea000383ffff */
[----:B------:R-:W-:Y:S05]  /*1a7b0*/  BRA `(.L_x_636) ;  /* 0xffffffd400d47947 */ /* 0x000fea000383ffff */
.L_x_559:
[----:B-1234-:R-:W-:-:S04]  /*1a7c0*/  MOV R3, UR13 ;  /* 0x0000000d00037c02 */ /* 0x01efc80008000f00 */
[----:B------:R1:W2:Y:S03]  /*1a7d0*/  SYNCS.PHASECHK.TRANS64.TRYWAIT P2, [R3+URZ+0xb8], R2 ;  /* 0x0000b802030075a7 */ /* 0x0002a6000804017f */
[----:B--2---:R-:W-:Y:S05]  /*1a7e0*/  @!P2 NANOSLEEP.SYNCS 0x989680 ;  /* 0x009896800000a95d */ /* 0x004fea0003900000 */
[----:B------:R-:W2:Y:S02]  /*1a7f0*/  @!P2 SYNCS.PHASECHK.TRANS64 P2, [R3+URZ+0xb8], R2 ;  /* 0x0000b8020300a5a7 */ /* 0x000ea4000804007f */
[----:B--2---:R-:W-:Y:S05]  /*1a800*/  @!P2 BRA `(.L_x_559) ;  /* 0xfffffffc00eca947 */ /* 0x004fea000383ffff */
[----:B------:R-:W-:Y:S05]  /*1a810*/  BRA `(.L_x_637) ;  /* 0xffffffd800247947 */ /* 0x000fea000383ffff */
.L_x_565:
[----:B-1234-:R-:W-:-:S04]  /*1a820*/  MOV R3, UR13 ;  /* 0x0000000d00037c02 */ /* 0x01efc80008000f00 */
[----:B------:R1:W2:Y:S03]  /*1a830*/  SYNCS.PHASECHK.TRANS64.TRYWAIT P2, [R3+URZ+0xa0], R2 ;  /* 0x0000a002030075a7 */ /* 0x0002a6000804017f */
[----:B--2---:R-:W-:Y:S05]  /*1a840*/  @!P2 NANOSLEEP.SYNCS 0x989680 ;  /* 0x009896800000a95d */ /* 0x004fea0003900000 */
[----:B------:R-:W2:Y:S02]  /*1a850*/  @!P2 SYNCS.PHASECHK.TRANS64 P2, [R3+URZ+0xa0], R2 ;  /* 0x0000a0020300a5a7 */ /* 0x000ea4000804007f */
[----:B--2---:R-:W-:Y:S05]  /*1a860*/  @!P2 BRA `(.L_x_565) ;  /* 0xfffffffc00eca947 */ /* 0x004fea000383ffff */
[----:B------:R-:W-:Y:S05]  /*1a870*/  BRA `(.L_x_638) ;  /* 0xffffffd800787947 */ /* 0x000fea000383ffff */
.L_x_571:
[----:B-1234-:R-:W-:-:S04]  /*1a880*/  MOV R3, UR13 ;  /* 0x0000000d00037c02 */ /* 0x01efc80008000f00 */
[----:B------:R1:W2:Y:S03]  /*1a890*/  SYNCS.PHASECHK.TRANS64.TRYWAIT P2, [R3+URZ+0xa8], R2 ;  /* 0x0000a802030075a7 */ /* 0x0002a6000804017f */
[----:B--2---:R-:W-:Y:S05]  /*1a8a0*/  @!P2 NANOSLEEP.SYNCS 0x989680 ;  /* 0x009896800000a95d */ /* 0x004fea0003900000 */
[----:B------:R-:W2:Y:S02]  /*1a8b0*/  @!P2 SYNCS.PHASECHK.TRANS64 P2, [R3+URZ+0xa8], R2 ;  /* 0x0000a8020300a5a7 */ /* 0x000ea4000804007f */
[----:B--2---:R-:W-:Y:S05]  /*1a8c0*/  @!P2 BRA `(.L_x_571) ;  /* 0xfffffffc00eca947 */ /* 0x004fea000383ffff */
[----:B------:R-:W-:Y:S05]  /*1a8d0*/  BRA `(.L_x_639) ;  /* 0xffffffd800bc7947 */ /* 0x000fea000383ffff */
.L_x_577:
[----:B-1234-:R-:W-:-:S04]  /*1a8e0*/  MOV R3, UR13 ;  /* 0x0000000d00037c02 */ /* 0x01efc80008000f00 */
[----:B------:R1:W2:Y:S03]  /*1a8f0*/  SYNCS.PHASECHK.TRANS64.TRYWAIT P2, [R3+URZ+0xb0], R2 ;  /* 0x0000b002030075a7 */ /* 0x0002a6000804017f */
[----:B--2---:R-:W-:Y:S05]  /*1a900*/  @!P2 NANOSLEEP.SYNCS 0x989680 ;  /* 0x009896800000a95d */ /* 0x004fea0003900000 */
[----:B------:R-:W2:Y:S02]  /*1a910*/  @!P2 SYNCS.PHASECHK.TRANS64 P2, [R3+URZ+0xb0], R2 ;  /* 0x0000b0020300a5a7 */ /* 0x000ea4000804007f */
[----:B--2---:R-:W-:Y:S05]  /*1a920*/  @!P2 BRA `(.L_x_577) ;  /* 0xfffffffc00eca947 */ /* 0x004fea000383ffff */
[----:B------:R-:W-:Y:S05]  /*1a930*/  BRA `(.L_x_640) ;  /* 0xffffffdc00007947 */ /* 0x000fea000383ffff */
.L_x_583:
[----:B-1234-:R-:W-:-:S04]  /*1a940*/  MOV R3, UR13 ;  /* 0x0000000d00037c02 */ /* 0x01efc80008000f00 */
[----:B------:R1:W2:Y:S03]  /*1a950*/  SYNCS.PHASECHK.TRANS64.TRYWAIT P2, [R3+URZ+0xb8], R2 ;  /* 0x0000b802030075a7 */ /* 0x0002a6000804017f */
[----:B--2---:R-:W-:Y:S05]  /*1a960*/  @!P2 NANOSLEEP.SYNCS 0x989680 ;  /* 0x009896800000a95d */ /* 0x004fea0003900000 */
[----:B------:R-:W2:Y:S02]  /*1a970*/  @!P2 SYNCS.PHASECHK.TRANS64 P2, [R3+URZ+0xb8], R2 ;  /* 0x0000b8020300a5a7 */ /* 0x000ea4000804007f */
[----:B--2---:R-:W-:Y:S05]  /*1a980*/  @!P2 BRA `(.L_x_583) ;  /* 0xfffffffc00eca947 */ /* 0x004fea000383ffff */
[----:B------:R-:W-:Y:S05]  /*1a990*/  BRA `(.L_x_641) ;  /* 0xffffffdc00447947 */ /* 0x000fea000383ffff */
.L_x_595:
[----:B-1----:R1:W2:Y:S02]  /*1a9a0*/  SYNCS.PHASECHK.TRANS64.TRYWAIT P0, [R0+URZ+0xa0], R3 ;  /* 0x0000a003000075a7 */ /* 0x0022a4000800017f */
[----:B--2---:R-:W-:Y:S05]  /*1a9b0*/  @!P0 NANOSLEEP.SYNCS 0x989680 ;  /* 0x009896800000895d */ /* 0x004fea0003900000 */
[----:B------:R-:W2:Y:S02]  /*1a9c0*/  @!P0 SYNCS.PHASECHK.TRANS64 P0, [R0+URZ+0xa0], R3 ;  /* 0x0000a003000085a7 */ /* 0x000ea4000800007f */
[----:B--2---:R-:W-:Y:S05]  /*1a9d0*/  @!P0 BRA `(.L_x_595) ;  /* 0xfffffffc00f08947 */ /* 0x004fea000383ffff */
[----:B------:R-:W-:Y:S05]  /*1a9e0*/  BRA `(.L_x_642) ;  /* 0xffffffe400507947 */ /* 0x000fea000383ffff */
.L_x_597:
[----:B--2---:R2:W3:Y:S02]  /*1a9f0*/  SYNCS.PHASECHK.TRANS64.TRYWAIT P0, [R0+URZ+0xa8], R3 ;  /* 0x0000a803000075a7 */ /* 0x0044e4000800017f */
[----:B---3--:R-:W-:Y:S05]  /*1aa00*/  @!P0 NANOSLEEP.SYNCS 0x989680 ;  /* 0x009896800000895d */ /* 0x008fea0003900000 */
[----:B------:R-:W3:Y:S02]  /*1aa10*/  @!P0 SYNCS.PHASECHK.TRANS64 P0, [R0+URZ+0xa8], R3 ;  /* 0x0000a803000085a7 */ /* 0x000ee4000800007f */
[----:B---3--:R-:W-:Y:S05]  /*1aa20*/  @!P0 BRA `(.L_x_597) ;  /* 0xfffffffc00f08947 */ /* 0x008fea000383ffff */
[----:B------:R-:W-:Y:S05]  /*1aa30*/  BRA `(.L_x_643) ;  /* 0xffffffe4004c7947 */ /* 0x000fea000383ffff */
.L_x_599:
[----:B---3--:R3:W4:Y:S02]  /*1aa40*/  SYNCS.PHASECHK.TRANS64.TRYWAIT P0, [R0+URZ+0xb0], R3 ;  /* 0x0000b003000075a7 */ /* 0x008724000800017f */
[----:B----4-:R-:W-:Y:S05]  /*1aa50*/  @!P0 NANOSLEEP.SYNCS 0x989680 ;  /* 0x009896800000895d */ /* 0x010fea0003900000 */
[----:B------:R-:W4:Y:S02]  /*1aa60*/  @!P0 SYNCS.PHASECHK.TRANS64 P0, [R0+URZ+0xb0], R3 ;  /* 0x0000b003000085a7 */ /* 0x000f24000800007f */
[----:B----4-:R-:W-:Y:S05]  /*1aa70*/  @!P0 BRA `(.L_x_599) ;  /* 0xfffffffc00f08947 */ /* 0x010fea000383ffff */
[----:B------:R-:W-:Y:S05]  /*1aa80*/  BRA `(.L_x_644) ;  /* 0xffffffe400487947 */ /* 0x000fea000383ffff */
.L_x_603:
[----:B------:R-:W-:Y:S01]  /*1aa90*/  BSSY B1, `(.L_x_645) ;  /* 0x0000006000017945 */ /* 0x000fe20003800000 */
[----:B------:R-:W-:-:S07]  /*1aaa0*/  MOV R15, 0xffffffff ;  /* 0xffffffff000f7802 */ /* 0x000fce0000000f00 */
[----:B------:R-:W-:Y:S05]  /*1aab0*/  WARPSYNC.COLLECTIVE R15, `(.L_x_646) ;  /* 0x000000000f0c7348 */ /* 0x000fea0003c00000 */
[----:B------:R-:W-:Y:S02]  /*1aac0*/  ELECT P6, UR62, PT ;  /* 0x00000000003e782f */ /* 0x000fe400038c0000 */
[----:B------:R-:W-:Y:S01]  /*1aad0*/  MOV R14, UR62 ;  /* 0x0000003e000e7c02 */ /* 0x000fe20008000f00 */
[----:B------:R-:W-:Y:S10]  /*1aae0*/  ENDCOLLECTIVE ;  /* 0x000000000000791b */ /* 0x000ff40003800000 */
.L_x_646:
[----:B------:R-:W-:Y:S05]  /*1aaf0*/  BSYNC B1 ;  /* 0x0000000000017941 */ /* 0x000fea0003800000 */
.L_x_645:
[----:B------:R-:W-:Y:S05]  /*1ab00*/  BRA `(.L_x_647) ;  /* 0xffffffe400cc7947 */ /* 0x000fea000383ffff */
.L_x_606:
[----:B-1----:R1:W3:Y:S02]  /*1ab10*/  SYNCS.PHASECHK.TRANS64.TRYWAIT P0, [R15+URZ+0x40], R6 ;  /* 0x000040060f0075a7 */ /* 0x0022e4000800017f */
[----:B---3--:R-:W-:Y:S05]  /*1ab20*/  @!P0 NANOSLEEP.SYNCS 0x989680 ;  /* 0x009896800000895d */ /* 0x008fea0003900000 */
[----:B------:R-:W3:Y:S02]  /*1ab30*/  @!P0 SYNCS.PHASECHK.TRANS64 P0, [R15+URZ+0x40], R6 ;  /* 0x000040060f0085a7 */ /* 0x000ee4000800007f */
[----:B---3--:R-:W-:Y:S05]  /*1ab40*/  @!P0 BRA `(.L_x_606) ;  /* 0xfffffffc00f08947 */ /* 0x008fea000383ffff */
[----:B------:R-:W-:Y:S05]  /*1ab50*/  BRA `(.L_x_648) ;  /* 0xffffffe800087947 */ /* 0x000fea000383ffff */
.L_x_614:
[----:B------:R-:W-:Y:S01]  /*1ab60*/  BSSY B0, `(.L_x_649) ;  /* 0x0000006000007945 */ /* 0x000fe20003800000 */
[----:B------:R-:W-:-:S07]  /*1ab70*/  MOV R15, 0xffffffff ;  /* 0xffffffff000f7802 */ /* 0x000fce0000000f00 */
[----:B------:R-:W-:Y:S05]  /*1ab80*/  WARPSYNC.COLLECTIVE R15, `(.L_x_650) ;  /* 0x000000000f0c7348 */ /* 0x000fea0003c00000 */
[----:B------:R-:W-:Y:S02]  /*1ab90*/  ELECT P6, UR62, PT ;  /* 0x00000000003e782f */ /* 0x000fe400038c0000 */
[----:B------:R-:W-:Y:S01]  /*1aba0*/  MOV R14, UR62 ;  /* 0x0000003e000e7c02 */ /* 0x000fe20008000f00 */
[----:B------:R-:W-:Y:S10]  /*1abb0*/  ENDCOLLECTIVE ;  /* 0x000000000000791b */ /* 0x000ff40003800000 */
.L_x_650:
[----:B------:R-:W-:Y:S05]  /*1abc0*/  BSYNC B0 ;  /* 0x0000000000007941 */ /* 0x000fea0003800000 */
.L_x_649:
[----:B------:R-:W-:Y:S05]  /*1abd0*/  BRA `(.L_x_651) ;  /* 0xfffffff000807947 */ /* 0x000fea000383ffff */
.L_x_618:
[----:B-1----:R1:W2:Y:S02]  /*1abe0*/  SYNCS.PHASECHK.TRANS64.TRYWAIT P0, [R5+URZ], R2 ;  /* 0x00000002050075a7 */ /* 0x0022a4000800017f */
[----:B--2---:R-:W-:Y:S05]  /*1abf0*/  @!P0 NANOSLEEP.SYNCS 0x989680 ;  /* 0x009896800000895d */ /* 0x004fea0003900000 */
[----:B------:R-:W2:Y:S02]  /*1ac00*/  @!P0 SYNCS.PHASECHK.TRANS64 P0, [R5+URZ], R2 ;  /* 0x00000002050085a7 */ /* 0x000ea4000800007f */
[----:B--2---:R-:W-:Y:S05]  /*1ac10*/  @!P0 BRA `(.L_x_618) ;  /* 0xfffffffc00f08947 */ /* 0x004fea000383ffff */
[----:B------:R-:W-:Y:S05]  /*1ac20*/  BRA `(.L_x_652) ;  /* 0xfffffff000c47947 */ /* 0x000fea000383ffff */
.L_x_619:
[----:B-1----:R1:W2:Y:S02]  /*1ac30*/  SYNCS.PHASECHK.TRANS64.TRYWAIT P0, [R7+URZ], R4 ;  /* 0x00000004070075a7 */ /* 0x0022a4000800017f */
[----:B--2---:R-:W-:Y:S05]  /*1ac40*/  @!P0 NANOSLEEP.SYNCS 0x989680 ;  /* 0x009896800000895d */ /* 0x004fea0003900000 */
[----:B------:R-:W2:Y:S02]  /*1ac50*/  @!P0 SYNCS.PHASECHK.TRANS64 P0, [R7+URZ], R4 ;  /* 0x00000004070085a7 */ /* 0x000ea4000800007f */
[----:B--2---:R-:W-:Y:S05]  /*1ac60*/  @!P0 BRA `(.L_x_619) ;  /* 0xfffffffc00f08947 */ /* 0x004fea000383ffff */
[----:B------:R-:W-:Y:S05]  /*1ac70*/  BRA `(.L_x_653) ;  /* 0xfffffff000d47947 */ /* 0x000fea000383ffff */
.L_x_620:
[----:B-1----:R1:W2:Y:S02]  /*1ac80*/  SYNCS.PHASECHK.TRANS64.TRYWAIT P0, [R6+URZ], R5 ;  /* 0x00000005060075a7 */ /* 0x0022a4000800017f */
[----:B--2---:R-:W-:Y:S05]  /*1ac90*/  @!P0 NANOSLEEP.SYNCS 0x989680 ;  /* 0x009896800000895d */ /* 0x004fea0003900000 */
[----:B------:R-:W2:Y:S02]  /*1aca0*/  @!P0 SYNCS.PHASECHK.TRANS64 P0, [R6+URZ], R5 ;  /* 0x00000005060085a7 */ /* 0x000ea4000800007f */
[----:B--2---:R-:W-:Y:S05]  /*1acb0*/  @!P0 BRA `(.L_x_620) ;  /* 0xfffffffc00f08947 */ /* 0x004fea000383ffff */
[----:B------:R-:W-:Y:S05]  /*1acc0*/  BRA `(.L_x_654) ;  /* 0xfffffff000e47947 */ /* 0x000fea000383ffff */
.L_x_621:
[----:B-1----:R1:W2:Y:S02]  /*1acd0*/  SYNCS.PHASECHK.TRANS64.TRYWAIT P0, [R7+URZ], R4 ;  /* 0x00000004070075a7 */ /* 0x0022a4000800017f */
[----:B--2---:R-:W-:Y:S05]  /*1ace0*/  @!P0 NANOSLEEP.SYNCS 0x989680 ;  /* 0x009896800000895d */ /* 0x004fea0003900000 */
[----:B------:R-:W2:Y:S02]  /*1acf0*/  @!P0 SYNCS.PHASECHK.TRANS64 P0, [R7+URZ], R4 ;  /* 0x00000004070085a7 */ /* 0x000ea4000800007f */
[----:B--2---:R-:W-:Y:S05]  /*1ad00*/  @!P0 BRA `(.L_x_621) ;  /* 0xfffffffc00f08947 */ /* 0x004fea000383ffff */
[----:B------:R-:W-:Y:S05]  /*1ad10*/  BRA `(.L_x_655) ;  /* 0xfffffff000f47947 */ /* 0x000fea000383ffff */
.L_x_622:
[----:B-1----:R1:W2:Y:S02]  /*1ad20*/  SYNCS.PHASECHK.TRANS64.TRYWAIT P0, [R6+URZ], R5 ;  /* 0x00000005060075a7 */ /* 0x0022a4000800017f */
[----:B--2---:R-:W-:Y:S05]  /*1ad30*/  @!P0 NANOSLEEP.SYNCS 0x989680 ;  /* 0x009896800000895d */ /* 0x004fea0003900000 */
[----:B------:R-:W2:Y:S02]  /*1ad40*/  @!P0 SYNCS.PHASECHK.TRANS64 P0, [R6+URZ], R5 ;  /* 0x00000005060085a7 */ /* 0x000ea4000800007f */
[----:B--2---:R-:W-:Y:S05]  /*1ad50*/  @!P0 BRA `(.L_x_622) ;  /* 0xfffffffc00f08947 */ /* 0x004fea000383ffff */
[----:B------:R-:W-:Y:S05]  /*1ad60*/  BRA `(.L_x_656) ;  /* 0xfffffff400047947 */ /* 0x000fea000383ffff */
.L_x_623:
[----:B-1----:R1:W2:Y:S02]  /*1ad70*/  SYNCS.PHASECHK.TRANS64.TRYWAIT P0, [R7+URZ], R4 ;  /* 0x00000004070075a7 */ /* 0x0022a4000800017f */
[----:B--2---:R-:W-:Y:S05]  /*1ad80*/  @!P0 NANOSLEEP.SYNCS 0x989680 ;  /* 0x009896800000895d */ /* 0x004fea0003900000 */
[----:B------:R-:W2:Y:S02]  /*1ad90*/  @!P0 SYNCS.PHASECHK.TRANS64 P0, [R7+URZ], R4 ;  /* 0x00000004070085a7 */ /* 0x000ea4000800007f */
[----:B--2---:R-:W-:Y:S05]  /*1ada0*/  @!P0 BRA `(.L_x_623) ;  /* 0xfffffffc00f08947 */ /* 0x004fea000383ffff */
[----:B------:R-:W-:Y:S05]  /*1adb0*/  BRA `(.L_x_657) ;  /* 0xfffffff400147947 */ /* 0x000fea000383ffff */
.L_x_624:
[----:B--2---:R2:W3:Y:S02]  /*1adc0*/  SYNCS.PHASECHK.TRANS64.TRYWAIT P0, [R6+URZ], R5 ;  /* 0x00000005060075a7 */ /* 0x0044e4000800017f */
[----:B---3--:R-:W-:Y:S05]  /*1add0*/  @!P0 NANOSLEEP.SYNCS 0x989680 ;  /* 0x009896800000895d */ /* 0x008fea0003900000 */
[----:B------:R-:W3:Y:S02]  /*1ade0*/  @!P0 SYNCS.PHASECHK.TRANS64 P0, [R6+URZ], R5 ;  /* 0x00000005060085a7 */ /* 0x000ee4000800007f */
[----:B---3--:R-:W-:Y:S05]  /*1adf0*/  @!P0 BRA `(.L_x_624) ;  /* 0xfffffffc00f08947 */ /* 0x008fea000383ffff */
[----:B------:R-:W-:Y:S05]  /*1ae00*/  BRA `(.L_x_658) ;  /* 0xfffffff4001c7947 */ /* 0x000fea000383ffff */
        .weak           $__internal_0_$__cuda_sm20_rcp_rn_f32_slowpath
        .type           $__internal_0_$__cuda_sm20_rcp_rn_f32_slowpath,@function
        .size           $__internal_0_$__cuda_sm20_rcp_rn_f32_slowpath,(.L_x_664 - $__internal_0_$__cuda_sm20_rcp_rn_f32_slowpath)
$__internal_0_$__cuda_sm20_rcp_rn_f32_slowpath:
[----:B------:R-:W-:Y:S01]  /*1ae10*/  SHF.L.U32 R3, R0, 0x1, RZ ;  /* 0x0000000100037819 */ /* 0x000fe200000006ff */
[----:B------:R-:W-:Y:S03]  /*1ae20*/  BSSY B0, `(.L_x_659) ;  /* 0x0000030000007945 */ /* 0x000fe60003800000 */
[----:B------:R-:W-:-:S04]  /*1ae30*/  SHF.R.U32.HI R3, RZ, 0x18, R3 ;  /* 0x00000018ff037819 */ /* 0x000fc80000011603 */
[----:B------:R-:W-:-:S13]  /*1ae40*/  ISETP.NE.U32.AND P2, PT, R3, RZ, PT ;  /* 0x000000ff0300720c */ /* 0x000fda0003f45070 */
[----:B------:R-:W-:Y:S05]  /*1ae50*/  @P2 BRA `(.L_x_660) ;  /* 0x0000000000282947 */ /* 0x000fea0003800000 */
[----:B------:R-:W-:-:S04]  /*1ae60*/  SHF.L.U32 R3, R0, 0x1, RZ ;  /* 0x0000000100037819 */ /* 0x000fc800000006ff */
[----:B------:R-:W-:-:S13]  /*1ae70*/  ISETP.NE.AND P2, PT, R3, RZ, PT ;  /* 0x000000ff0300720c */ /* 0x000fda0003f45270 */
[----:B------:R-:W-:Y:S01]  /*1ae80*/  @P2 FFMA R34, R0, 1.84467440737095516160e+19, RZ ;  /* 0x5f80000000222823 */ /* 0x000fe200000000ff */
[----:B------:R-:W-:Y:S08]  /*1ae90*/  @!P2 MUFU.RCP R5, R0 ;  /* 0x000000000005a308 */ /* 0x000ff00000001000 */
[----:B------:R-:W1:Y:S02]  /*1aea0*/  @P2 MUFU.RCP R3, R34 ;  /* 0x0000002200032308 */ /* 0x000e640000001000 */
[----:B-1----:R-:W-:-:S04]  /*1aeb0*/  @P2 FFMA R35, R34, R3, -1 ;  /* 0xbf80000022232423 */ /* 0x002fc80000000003 */
[----:B------:R-:W-:-:S04]  /*1aec0*/  @P2 FADD.FTZ R36, -R35, -RZ ;  /* 0x800000ff23242221 */ /* 0x000fc80000010100 */
[----:B------:R-:W-:-:S04]  /*1aed0*/  @P2 FFMA R3, R3, R36, R3 ;  /* 0x0000002403032223 */ /* 0x000fc80000000003 */
[----:B------:R-:W-:Y:S01]  /*1aee0*/  @P2 FFMA R5, R3, 1.84467440737095516160e+19, RZ ;  /* 0x5f80000003052823 */ /* 0x000fe200000000ff */
[----:B------:R-:W-:Y:S06]  /*1aef0*/  BRA `(.L_x_661) ;  /* 0x0000000000887947 */ /* 0x000fec0003800000 */
.L_x_660:
[----:B------:R-:W-:-:S04]  /*1af00*/  IADD3 R5, R3, -0xfd, RZ ;  /* 0xffffff0303057810 */ /* 0x000fc80007ffe0ff */
[----:B------:R-:W-:-:S13]  /*1af10*/  ISETP.GT.U32.AND P2, PT, R5, 0x1, PT ;  /* 0x000000010500780c */ /* 0x000fda0003f44070 */
[----:B------:R-:W-:Y:S05]  /*1af20*/  @P2 BRA `(.L_x_662) ;  /* 0x0000000000782947 */ /* 0x000fea0003800000 */
[----:B------:R-:W-:Y:S02]  /*1af30*/  LOP3.LUT R40, R0, 0x7fffff, RZ, 0xc0, !PT ;  /* 0x007fffff00287812 */ /* 0x000fe400078ec0ff */
[----:B------:R-:W-:Y:S02]  /*1af40*/  MOV R36, 0x3 ;  /* 0x0000000300247802 */ /* 0x000fe40000000f00 */
[----:B------:R-:W-:Y:S02]  /*1af50*/  LOP3.LUT R40, R40, 0x3f800000, RZ, 0xfc, !PT ;  /* 0x3f80000028287812 */ /* 0x000fe400078efcff */
[----:B------:R-:W-:Y:S02]  /*1af60*/  IADD3 R3, R3, -0xfc, RZ ;  /* 0xffffff0403037810 */ /* 0x000fe40007ffe0ff */
[----:B------:R-:W1:Y:S02]  /*1af70*/  MUFU.RCP R35, R40 ;  /* 0x0000002800237308 */ /* 0x000e640000001000 */
[----:B-1----:R-:W-:-:S04]  /*1af80*/  FFMA R38, R40, R35, -1 ;  /* 0xbf80000028267423 */ /* 0x002fc80000000023 */
[----:B------:R-:W-:-:S04]  /*1af90*/  FADD.FTZ R38, -R38, -RZ ;  /* 0x800000ff26267221 */ /* 0x000fc80000010100 */
[CCC-:B------:R-:W-:Y:S01]  /*1afa0*/  FFMA.RM R34, R35.reuse, R38.reuse, R35.reuse ;  /* 0x0000002623227223 */ /* 0x1c0fe20000004023 */
[----:B------:R-:W-:Y:S01]  /*1afb0*/  FFMA.RP R37, R35, R38, R35 ;  /* 0x0000002623257223 */ /* 0x000fe20000008023 */
[----:B------:R-:W-:-:S03]  /*1afc0*/  SHF.L.U32 R35, R36, R5, RZ ;  /* 0x0000000524237219 */ /* 0x000fc600000006ff */
[C---:B------:R-:W-:Y:S02]  /*1afd0*/  LOP3.LUT R38, R34.reuse, 0x7fffff, RZ, 0xc0, !PT ;  /* 0x007fffff22267812 */ /* 0x040fe400078ec0ff */
[----:B------:R-:W-:Y:S02]  /*1afe0*/  FSETP.NEU.FTZ.AND P2, PT, R34, R37, PT ;  /* 0x000000252200720b */ /* 0x000fe40003f5d000 */
[----:B------:R-:W-:Y:S02]  /*1aff0*/  LOP3.LUT R34, R38, 0x800000, RZ, 0xfc, !PT ;  /* 0x0080000026227812 */ /* 0x000fe400078efcff */
[----:B------:R-:W-:Y:S02]  /*1b000*/  SEL R36, RZ, 0xffffffff, !P2 ;  /* 0xffffffffff247807 */ /* 0x000fe40005000000 */
[----:B------:R-:W-:Y:S02]  /*1b010*/  LOP3.LUT R38, R35, R34, RZ, 0xc0, !PT ;  /* 0x0000002223267212 */ /* 0x000fe400078ec0ff */
[----:B------:R-:W-:-:S02]  /*1b020*/  IADD3 R36, -R36, RZ, RZ ;  /* 0x000000ff24247210 */ /* 0x000fc40007ffe1ff */
[-C--:B------:R-:W-:Y:S02]  /*1b030*/  SHF.R.U32.HI R38, RZ, R5.reuse, R38 ;  /* 0x00000005ff267219 */ /* 0x080fe40000011626 */
[--C-:B------:R-:W-:Y:S02]  /*1b040*/  LOP3.LUT P3, RZ, R36, R5, R34.reuse, 0xf8, !PT ;  /* 0x0000000524ff7212 */ /* 0x100fe4000786f822 */
[C---:B------:R-:W-:Y:S02]  /*1b050*/  LOP3.LUT P2, RZ, R38.reuse, 0x1, RZ, 0xc0, !PT ;  /* 0x0000000126ff7812 */ /* 0x040fe4000784c0ff */
[----:B------:R-:W-:Y:S02]  /*1b060*/  LOP3.LUT P4, RZ, R38, 0x2, RZ, 0xc0, !PT ;  /* 0x0000000226ff7812 */ /* 0x000fe4000788c0ff */
[----:B------:R-:W-:Y:S02]  /*1b070*/  SHF.R.U32.HI R3, RZ, R3, R34 ;  /* 0x00000003ff037219 */ /* 0x000fe40000011622 */
[----:B------:R-:W-:-:S02]  /*1b080*/  PLOP3.LUT P2, PT, P2, P3, P4, 0xe0, 0x0 ;  /* 0x000000000000781c */ /* 0x000fc40001747c40 */
[----:B------:R-:W-:Y:S02]  /*1b090*/  LOP3.LUT P3, RZ, R0, 0x7fffff, RZ, 0xc0, !PT ;  /* 0x007fffff00ff7812 */ /* 0x000fe4000786c0ff */
[----:B------:R-:W-:-:S04]  /*1b0a0*/  SEL R5, RZ, 0x1, !P2 ;  /* 0x00000001ff057807 */ /* 0x000fc80005000000 */
[----:B------:R-:W-:-:S04]  /*1b0b0*/  IADD3 R5, -R5, RZ, RZ ;  /* 0x000000ff05057210 */ /* 0x000fc80007ffe1ff */
[----:B------:R-:W-:-:S13]  /*1b0c0*/  ISETP.GE.AND P2, PT, R5, RZ, PT ;  /* 0x000000ff0500720c */ /* 0x000fda0003f46270 */
[----:B------:R-:W-:-:S04]  /*1b0d0*/  @!P2 IADD3 R3, R3, 0x1, RZ ;  /* 0x000000010303a810 */ /* 0x000fc80007ffe0ff */
[----:B------:R-:W-:-:S04]  /*1b0e0*/  @!P3 SHF.L.U32 R3, R3, 0x1, RZ ;  /* 0x000000010303b819 */ /* 0x000fc800000006ff */
[----:B------:R-:W-:Y:S01]  /*1b0f0*/  LOP3.LUT R5, R3, 0x80000000, R0, 0xf8, !PT ;  /* 0x8000000003057812 */ /* 0x000fe200078ef800 */
[----:B------:R-:W-:Y:S06]  /*1b100*/  BRA `(.L_x_661) ;  /* 0x0000000000047947 */ /* 0x000fec0003800000 */
.L_x_662:
[----:B------:R1:W2:Y:S02]  /*1b110*/  MUFU.RCP R5, R0 ;  /* 0x0000000000057308 */ /* 0x0002a40000001000 */
.L_x_661:
[----:B------:R-:W-:Y:S05]  /*1b120*/  BSYNC B0 ;  /* 0x0000000000007941 */ /* 0x000fea0003800000 */
.L_x_659:
[----:B-12---:R-:W-:Y:S02]  /*1b130*/  MOV R0, R5 ;  /* 0x0000000500007202 */ /* 0x006fe40000000f00 */
[----:B------:R-:W-:-:S04]  /*1b140*/  MOV R5, 0x0 ;  /* 0x0000000000057802 */ /* 0x000fc80000000f00 */
[----:B------:R-:W-:Y:S05]  /*1b150*/  RET.REL.NODEC R4 `(_ZN7cutlass13device_kernelINS_4gemm6kernel13GemmUniversalIN4cute5tupleIJiiiiEEENS1_10collective13CollectiveMmaINS1_37MainloopSm90TmaGmmaWarpSpecializedFP8ILi8ENS5_IJNS4_1CILi2EEENSA_ILi1EEESC_EEENS1_35KernelTmaWarpSpecializedCooperativeEEENS5_IJNSA_ILi128EEENSA_ILi256EEENSA_ILi64EEEEEENS_12float_e4m3_tENS5_IJlSC_lEEESK_SL_NS4_8TiledMMAINS4_8MMA_AtomIJNS4_4SM904GMMA31MMA_64x256x32_F32E4M3E4M3_SS_TNILNSP_7ScaleInE1ELSR_1EEEEEENS4_6LayoutISD_NS5_IJSC_NSA_ILi0EEESV_EEEEENS5_IJNS4_10UnderscoreESY_SY_EEEEENS4_13SM90_TMA_LOADENS4_14ComposedLayoutINS4_7SwizzleILi2ELi4ELi3EEENS4_18smem_ptr_flag_bitsILi8EEENSU_INS5_IJNSA_ILi8EEESI_EEENS5_IJSI_SC_EEEEEEEvNS4_8identityENS4_23SM90_TMA_LOAD_MULTICASTES1B_vS1C_EENS_8epilogue10collective18CollectiveEpilogueINS1F_22Sm90TmaWarpSpecializedILi4ELi2ELi16ELb0ELb0EEEJSJ_NS5_IJSG_NSA_ILi32EEEEEESK_SL_SK_SL_NS1F_6fusion15FusionCallbacksIS1J_NS1M_13LinCombEltActINS1F_6thread7SigmoidESK_fSK_fLNS_15FloatRoundStyleE2EEESJ_S1L_JEEES11_NS12_INS13_ILi1ELi4ELi3EEES16_NSU_INS5_IJS17_S1K_EEENS5_IJS1K_SC_EEEEEEENS4_39AutoVectorizingCopyWithAssumedAlignmentILi128EEENS4_14SM90_TMA_STOREES1Y_S20_NS4_9Copy_AtomIJNS4_17SM90_U32x4_STSM_NENS_6half_tEEEEvEEEvvEEEEvNT_6ParamsE) ;  /* 0xfffffe4c04a87950 */ /* 0x000fea0003c3ffff */
.L_x_663:
[----:B------:R-:W-:-:S00]  /*1b160*/  BRA `(.L_x_663) ;  /* 0xfffffffc00fc7947 */ /* 0x000fc0000383ffff */
[----:B------:R-:W-:-:S00]  /*1b170*/  NOP ;  /* 0x0000000000007918 */ /* 0x000fc00000000000 */
        /* <DEDUP_REMOVED lines=8> */
.L_x_664:


//--------------------- .nv.global.init           --------------------------
	.section	.nv.global.init,"aw",@progbits
.nv.global.init:
	.type		$str$24,@object
	.size		$str$24,($str$25 - $str$24)
$str$24:
        /*0000*/ 	.byte	0x28, 0x61, 0x64, 0x64, 0x72, 0x65, 0x73, 0x73, 0x20, 0x26, 0x20, 0x6d, 0x61, 0x73, 0x6b, 0x29
        /*0010*/ 	.byte	0x20, 0x3d, 0x3d, 0x20, 0x30, 0x00
	.type		$str$25,@object
	.size		$str$25,(__unnamed_1 - $str$25)
$str$25:
        /*0016*/ 	.byte	0x2f, 0x74, 0x6d, 0x70, 0x2f, 0x63, 0x75, 0x74, 0x6c, 0x61, 0x73, 0x73, 0x5f, 0x73, 0x77, 0x65
        /*0026*/ 	.byte	0x65, 0x70, 0x5f, 0x73, 0x72, 0x63, 0x2f, 0x69, 0x6e, 0x63, 0x6c, 0x75, 0x64, 0x65, 0x2f, 0x63
        /*0036*/ 	.byte	0x75, 0x74, 0x65, 0x2f, 0x70, 0x6f, 0x69, 0x6e, 0x74, 0x65, 0x72, 0x5f, 0x66, 0x6c, 0x61, 0x67
        /*0046*/ 	.byte	0x67, 0x65, 0x64, 0x2e, 0x68, 0x70, 0x70, 0x00
	.type		__unnamed_1,@object
	.size		__unnamed_1,(__unnamed_2 - __unnamed_1)
__unnamed_1:
        /* <DEDUP_REMOVED lines=28> */
        /*020e*/ 	.byte	0x3a, 0x43, 0x3c, 0x34, 0x30, 0x39, 0x36, 0x3e, 0x3e, 0x3e, 0x3e, 0x3e, 0x5d, 0x00
	.type		__unnamed_2,@object
	.size		__unnamed_2,(.L_1 - __unnamed_2)
__unnamed_2:
        /* <DEDUP_REMOVED lines=29> */
.L_1:


//--------------------- .nv.shared._ZN7cutlass13device_kernelINS_4gemm6kernel13GemmUniversalIN4cute5tupleIJiiiiEEENS1_10collective13CollectiveMmaINS1_37MainloopSm90TmaGmmaWarpSpecializedFP8ILi8ENS5_IJNS4_1CILi2EEENSA_ILi1EEESC_EEENS1_35KernelTmaWarpSpecializedCooperativeEEENS5_IJNSA_ILi128EEENSA_ILi256EEENSA_ILi64EEEEEENS_12float_e4m3_tENS5_IJlSC_lEEESK_SL_NS4_8TiledMMAINS4_8MMA_AtomIJNS4_4SM904GMMA31MMA_64x256x32_F32E4M3E4M3_SS_TNILNSP_7ScaleInE1ELSR_1EEEEEENS4_6LayoutISD_NS5_IJSC_NSA_ILi0EEESV_EEEEENS5_IJNS4_10UnderscoreESY_SY_EEEEENS4_13SM90_TMA_LOADENS4_14ComposedLayoutINS4_7SwizzleILi2ELi4ELi3EEENS4_18smem_ptr_flag_bitsILi8EEENSU_INS5_IJNSA_ILi8EEESI_EEENS5_IJSI_SC_EEEEEEEvNS4_8identityENS4_23SM90_TMA_LOAD_MULTICASTES1B_vS1C_EENS_8epilogue10collective18CollectiveEpilogueINS1F_22Sm90TmaWarpSpecializedILi4ELi2ELi16ELb0ELb0EEEJSJ_NS5_IJSG_NSA_ILi32EEEEEESK_SL_SK_SL_NS1F_6fusion15FusionCallbacksIS1J_NS1M_13LinCombEltActINS1F_6thread7SigmoidESK_fSK_fLNS_15FloatRoundStyleE2EEESJ_S1L_JEEES11_NS12_INS13_ILi1ELi4ELi3EEES16_NSU_INS5_IJS17_S1K_EEENS5_IJS1K_SC_EEEEEEENS4_39AutoVectorizingCopyWithAssumedAlignmentILi128EEENS4_14SM90_TMA_STOREES1Y_S20_NS4_9Copy_AtomIJNS4_17SM90_U32x4_STSM_NENS_6half_tEEEEvEEEvvEEEEvNT_6ParamsE --------------------------
	.section	.nv.shared._ZN7cutlass13device_kernelINS_4gemm6kernel13GemmUniversalIN4cute5tupleIJiiiiEEENS1_10collective13CollectiveMmaINS1_37MainloopSm90TmaGmmaWarpSpecializedFP8ILi8ENS5_IJNS4_1CILi2EEENSA_ILi1EEESC_EEENS1_35KernelTmaWarpSpecializedCooperativeEEENS5_IJNSA_ILi128EEENSA_ILi256EEENSA_ILi64EEEEEENS_12float_e4m3_tENS5_IJlSC_lEEESK_SL_NS4_8TiledMMAINS4_8MMA_AtomIJNS4_4SM904GMMA31MMA_64x256x32_F32E4M3E4M3_SS_TNILNSP_7ScaleInE1ELSR_1EEEEEENS4_6LayoutISD_NS5_IJSC_NSA_ILi0EEESV_EEEEENS5_IJNS4_10UnderscoreESY_SY_EEEEENS4_13SM90_TMA_LOADENS4_14ComposedLayoutINS4_7SwizzleILi2ELi4ELi3EEENS4_18smem_ptr_flag_bitsILi8EEENSU_INS5_IJNSA_ILi8EEESI_EEENS5_IJSI_SC_EEEEEEEvNS4_8identityENS4_23SM90_TMA_LOAD_MULTICASTES1B_vS1C_EENS_8epilogue10collective18CollectiveEpilogueINS1F_22Sm90TmaWarpSpecializedILi4ELi2ELi16ELb0ELb0EEEJSJ_NS5_IJSG_NSA_ILi32EEEEEESK_SL_SK_SL_NS1F_6fusion15FusionCallbacksIS1J_NS1M_13LinCombEltActINS1F_6thread7SigmoidESK_fSK_fLNS_15FloatRoundStyleE2EEESJ_S1L_JEEES11_NS12_INS13_ILi1ELi4ELi3EEES16_NSU_INS5_IJS17_S1K_EEENS5_IJS1K_SC_EEEEEEENS4_39AutoVectorizingCopyWithAssumedAlignmentILi128EEENS4_14SM90_TMA_STOREES1Y_S20_NS4_9Copy_AtomIJNS4_17SM90_U32x4_STSM_NENS_6half_tEEEEvEEEvvEEEEvNT_6ParamsE,"aw",@nobits
	.sectionflags	@""
	.align	16
	.zero		1024


//--------------------- .nv.shared.reserved.0     --------------------------
	.section	.nv.shared.reserved.0,"aw",@nobits
	.weak		__nv_reservedSMEM_offset_0_alias
	.size		__nv_reservedSMEM_offset_0_alias, 0, 0
	.other		__nv_reservedSMEM_offset_0_alias,@"STO_CUDA_RESERVED_SHARED STV_DEFAULT"
__nv_reservedSMEM_offset_0_alias:
	.zero		0


//--------------------- .nv.global                --------------------------
	.section	.nv.global,"aw",@nobits
.nv.global:
	.type		_ZN39_INTERNAL_184b422b_4_k_cu_d8bdfa2c_27934cute1_E,@object
	.size		_ZN39_INTERNAL_184b422b_4_k_cu_d8bdfa2c_27934cute1_E,(_ZN39_INTERNAL_184b422b_4_k_cu_d8bdfa2c_27934cuda3std3__45__cpo6cbeginE - _ZN39_INTERNAL_184b422b_4_k_cu_d8bdfa2c_27934cute1_E)
_ZN39_INTERNAL_184b422b_4_k_cu_d8bdfa2c_27934cute1_E:
	.zero		1
	.type		_ZN39_INTERNAL_184b422b_4_k_cu_d8bdfa2c_27934cuda3std3__45__cpo6cbeginE,@object
	.size		_ZN39_INTERNAL_184b422b_4_k_cu_d8bdfa2c_27934cuda3std3__45__cpo6cbeginE,(_ZN39_INTERNAL_184b422b_4_k_cu_d8bdfa2c_27934cuda3std3__48in_placeE - _ZN39_INTERNAL_184b422b_4_k_cu_d8bdfa2c_27934cuda3std3__45__cpo6cbeginE)
_ZN39_INTERNAL_184b422b_4_k_cu_d8bdfa2c_27934cuda3std3__45__cpo6cbeginE:
	.zero		1
	.type		_ZN39_INTERNAL_184b422b_4_k_cu_d8bdfa2c_27934cuda3std3__48in_placeE,@object
	.size		_ZN39_INTERNAL_184b422b_4_k_cu_d8bdfa2c_27934cuda3std3__48in_placeE,(_ZN39_INTERNAL_184b422b_4_k_cu_d8bdfa2c_27934cuda3std6ranges3__45__cpo9iter_moveE - _ZN39_INTERNAL_184b422b_4_k_cu_d8bdfa2c_27934cuda3std3__48in_placeE)
_ZN39_INTERNAL_184b422b_4_k_cu_d8bdfa2c_27934cuda3std3__48in_placeE:
	.zero		1
	.type		_ZN39_INTERNAL_184b422b_4_k_cu_d8bdfa2c_27934cuda3std6ranges3__45__cpo9iter_moveE,@object
	.size		_ZN39_INTERNAL_184b422b_4_k_cu_d8bdfa2c_27934cuda3std6ranges3__45__cpo9iter_moveE,(_ZN39_INTERNAL_184b422b_4_k_cu_d8bdfa2c_27934cuda3std3__45__cpo5beginE - _ZN39_INTERNAL_184b422b_4_k_cu_d8bdfa2c_27934cuda3std6ranges3__45__cpo9iter_moveE)
_ZN39_INTERNAL_184b422b_4_k_cu_d8bdfa2c_27934cuda3std6ranges3__45__cpo9iter_moveE:
	.zero		1
	.type		_ZN39_INTERNAL_184b422b_4_k_cu_d8bdfa2c_27934cuda3std3__45__cpo5beginE,@object
	.size		_ZN39_INTERNAL_184b422b_4_k_cu_d8bdfa2c_27934cuda3std3__45__cpo5beginE,(_ZN39_INTERNAL_184b422b_4_k_cu_d8bdfa2c_27934cuda3std3__441_GLOBAL__N__184b422b_4_k_cu_d8bdfa2c_27936ignoreE - _ZN39_INTERNAL_184b422b_4_k_cu_d8bdfa2c_27934cuda3std3__45__cpo5beginE)
_ZN39_INTERNAL_184b422b_4_k_cu_d8bdfa2c_27934cuda3std3__45__cpo5beginE:
	.zero		1
	.type		_ZN39_INTERNAL_184b422b_4_k_cu_d8bdfa2c_27934cuda3std3__441_GLOBAL__N__184b422b_4_k_cu_d8bdfa2c_27936ignoreE,@object
	.size		_ZN39_INTERNAL_184b422b_4_k_cu_d8bdfa2c_27934cuda3std3__441_GLOBAL__N__184b422b_4_k_cu_d8bdfa2c_27936ignoreE,(_ZN39_INTERNAL_184b422b_4_k_cu_d8bdfa2c_27934cute7productE - _ZN39_INTERNAL_184b422b_4_k_cu_d8bdfa2c_27934cuda3std3__441_GLOBAL__N__184b422b_4_k_cu_d8bdfa2c_27936ignoreE)
_ZN39_INTERNAL_184b422b_4_k_cu_d8bdfa2c_27934cuda3std3__441_GLOBAL__N__184b422b_4_k_cu_d8bdfa2c_27936ignoreE:
	.zero		1
	.type		_ZN39_INTERNAL_184b422b_4_k_cu_d8bdfa2c_27934cute7productE,@object
	.size		_ZN39_INTERNAL_184b422b_4_k_cu_d8bdfa2c_27934cute7productE,(_ZN39_INTERNAL_184b422b_4_k_cu_d8bdfa2c_27934cuda3std3__45__cpo3endE - _ZN39_INTERNAL_184b422b_4_k_cu_d8bdfa2c_27934cute7productE)
_ZN39_INTERNAL_184b422b_4_k_cu_d8bdfa2c_27934cute7productE:
	.zero		1
	.type		_ZN39_INTERNAL_184b422b_4_k_cu_d8bdfa2c_27934cuda3std3__45__cpo3endE,@object
	.size		_ZN39_INTERNAL_184b422b_4_k_cu_d8bdfa2c_27934cuda3std3__45__cpo3endE,(_ZN39_INTERNAL_184b422b_4_k_cu_d8bdfa2c_27934cuda3std3__419piecewise_constructE - _ZN39_INTERNAL_184b422b_4_k_cu_d8bdfa2c_27934cuda3std3__45__cpo3endE)
_ZN39_INTERNAL_184b422b_4_k_cu_d8bdfa2c_27934cuda3std3__45__cpo3endE:
	.zero		1
	.type		_ZN39_INTERNAL_184b422b_4_k_cu_d8bdfa2c_27934cuda3std3__419piecewise_constructE,@object
	.size		_ZN39_INTERNAL_184b422b_4_k_cu_d8bdfa2c_27934cuda3std3__419piecewise_constructE,(_ZN39_INTERNAL_184b422b_4_k_cu_d8bdfa2c_27934cuda3std3__45__cpo4cendE - _ZN39_INTERNAL_184b422b_4_k_cu_d8bdfa2c_27934cuda3std3__419piecewise_constructE)
_ZN39_INTERNAL_184b422b_4_k_cu_d8bdfa2c_27934cuda3std3__419piecewise_constructE:
	.zero		1
	.type		_ZN39_INTERNAL_184b422b_4_k_cu_d8bdfa2c_27934cuda3std3__45__cpo4cendE,@object
	.size		_ZN39_INTERNAL_184b422b_4_k_cu_d8bdfa2c_27934cuda3std3__45__cpo4cendE,(_ZN39_INTERNAL_184b422b_4_k_cu_d8bdfa2c_27934cuda3std6ranges3__45__cpo4swapE - _ZN39_INTERNAL_184b422b_4_k_cu_d8bdfa2c_27934cuda3std3__45__cpo4cendE)
_ZN39_INTERNAL_184b422b_4_k_cu_d8bdfa2c_27934cuda3std3__45__cpo4cendE:
	.zero		1
	.type		_ZN39_INTERNAL_184b422b_4_k_cu_d8bdfa2c_27934cuda3std6ranges3__45__cpo4swapE,@object
	.size		_ZN39_INTERNAL_184b422b_4_k_cu_d8bdfa2c_27934cuda3std6ranges3__45__cpo4swapE,(.L_9 - _ZN39_INTERNAL_184b422b_4_k_cu_d8bdfa2c_27934cuda3std6ranges3__45__cpo4swapE)
_ZN39_INTERNAL_184b422b_4_k_cu_d8bdfa2c_27934cuda3std6ranges3__45__cpo4swapE:
	.zero		1
.L_9:


//--------------------- .nv.constant0._ZN7cutlass13device_kernelINS_4gemm6kernel13GemmUniversalIN4cute5tupleIJiiiiEEENS1_10collective13CollectiveMmaINS1_37MainloopSm90TmaGmmaWarpSpecializedFP8ILi8ENS5_IJNS4_1CILi2EEENSA_ILi1EEESC_EEENS1_35KernelTmaWarpSpecializedCooperativeEEENS5_IJNSA_ILi128EEENSA_ILi256EEENSA_ILi64EEEEEENS_12float_e4m3_tENS5_IJlSC_lEEESK_SL_NS4_8TiledMMAINS4_8MMA_AtomIJNS4_4SM904GMMA31MMA_64x256x32_F32E4M3E4M3_SS_TNILNSP_7ScaleInE1ELSR_1EEEEEENS4_6LayoutISD_NS5_IJSC_NSA_ILi0EEESV_EEEEENS5_IJNS4_10UnderscoreESY_SY_EEEEENS4_13SM90_TMA_LOADENS4_14ComposedLayoutINS4_7SwizzleILi2ELi4ELi3EEENS4_18smem_ptr_flag_bitsILi8EEENSU_INS5_IJNSA_ILi8EEESI_EEENS5_IJSI_SC_EEEEEEEvNS4_8identityENS4_23SM90_TMA_LOAD_MULTICASTES1B_vS1C_EENS_8epilogue10collective18CollectiveEpilogueINS1F_22Sm90TmaWarpSpecializedILi4ELi2ELi16ELb0ELb0EEEJSJ_NS5_IJSG_NSA_ILi32EEEEEESK_SL_SK_SL_NS1F_6fusion15FusionCallbacksIS1J_NS1M_13LinCombEltActINS1F_6thread7SigmoidESK_fSK_fLNS_15FloatRoundStyleE2EEESJ_S1L_JEEES11_NS12_INS13_ILi1ELi4ELi3EEES16_NSU_INS5_IJS17_S1K_EEENS5_IJS1K_SC_EEEEEEENS4_39AutoVectorizingCopyWithAssumedAlignmentILi128EEENS4_14SM90_TMA_STOREES1Y_S20_NS4_9Copy_AtomIJNS4_17SM90_U32x4_STSM_NENS_6half_tEEEEvEEEvvEEEEvNT_6ParamsE --------------------------
	.section	.nv.constant0._ZN7cutlass13device_kernelINS_4gemm6kernel13GemmUniversalIN4cute5tupleIJiiiiEEENS1_10collective13CollectiveMmaINS1_37MainloopSm90TmaGmmaWarpSpecializedFP8ILi8ENS5_IJNS4_1CILi2EEENSA_ILi1EEESC_EEENS1_35KernelTmaWarpSpecializedCooperativeEEENS5_IJNSA_ILi128EEENSA_ILi256EEENSA_ILi64EEEEEENS_12float_e4m3_tENS5_IJlSC_lEEESK_SL_NS4_8TiledMMAINS4_8MMA_AtomIJNS4_4SM904GMMA31MMA_64x256x32_F32E4M3E4M3_SS_TNILNSP_7ScaleInE1ELSR_1EEEEEENS4_6LayoutISD_NS5_IJSC_NSA_ILi0EEESV_EEEEENS5_IJNS4_10UnderscoreESY_SY_EEEEENS4_13SM90_TMA_LOADENS4_14ComposedLayoutINS4_7SwizzleILi2ELi4ELi3EEENS4_18smem_ptr_flag_bitsILi8EEENSU_INS5_IJNSA_ILi8EEESI_EEENS5_IJSI_SC_EEEEEEEvNS4_8identityENS4_23SM90_TMA_LOAD_MULTICASTES1B_vS1C_EENS_8epilogue10collective18CollectiveEpilogueINS1F_22Sm90TmaWarpSpecializedILi4ELi2ELi16ELb0ELb0EEEJSJ_NS5_IJSG_NSA_ILi32EEEEEESK_SL_SK_SL_NS1F_6fusion15FusionCallbacksIS1J_NS1M_13LinCombEltActINS1F_6thread7SigmoidESK_fSK_fLNS_15FloatRoundStyleE2EEESJ_S1L_JEEES11_NS12_INS13_ILi1ELi4ELi3EEES16_NSU_INS5_IJS17_S1K_EEENS5_IJS1K_SC_EEEEEEENS4_39AutoVectorizingCopyWithAssumedAlignmentILi128EEENS4_14SM90_TMA_STOREES1Y_S20_NS4_9Copy_AtomIJNS4_17SM90_U32x4_STSM_NENS_6half_tEEEEvEEEvvEEEEvNT_6ParamsE,"a",@progbits
	.sectionflags	@""
	.align	4
.nv.constant0._ZN7cutlass13device_kernelINS_4gemm6kernel13GemmUniversalIN4cute5tupleIJiiiiEEENS1_10collective13CollectiveMmaINS1_37MainloopSm90TmaGmmaWarpSpecializedFP8ILi8ENS5_IJNS4_1CILi2EEENSA_ILi1EEESC_EEENS1_35KernelTmaWarpSpecializedCooperativeEEENS5_IJNSA_ILi128EEENSA_ILi256EEENSA_ILi64EEEEEENS_12float_e4m3_tENS5_IJlSC_lEEESK_SL_NS4_8TiledMMAINS4_8MMA_AtomIJNS4_4SM904GMMA31MMA_64x256x32_F32E4M3E4M3_SS_TNILNSP_7ScaleInE1ELSR_1EEEEEENS4_6LayoutISD_NS5_IJSC_NSA_ILi0EEESV_EEEEENS5_IJNS4_10UnderscoreESY_SY_EEEEENS4_13SM90_TMA_LOADENS4_14ComposedLayoutINS4_7SwizzleILi2ELi4ELi3EEENS4_18smem_ptr_flag_bitsILi8EEENSU_INS5_IJNSA_ILi8EEESI_EEENS5_IJSI_SC_EEEEEEEvNS4_8identityENS4_23SM90_TMA_LOAD_MULTICASTES1B_vS1C_EENS_8epilogue10collective18CollectiveEpilogueINS1F_22Sm90TmaWarpSpecializedILi4ELi2ELi16ELb0ELb0EEEJSJ_NS5_IJSG_NSA_ILi32EEEEEESK_SL_SK_SL_NS1F_6fusion15FusionCallbacksIS1J_NS1M_13LinCombEltActINS1F_6thread7SigmoidESK_fSK_fLNS_15FloatRoundStyleE2EEESJ_S1L_JEEES11_NS12_INS13_ILi1ELi4ELi3EEES16_NSU_INS5_IJS17_S1K_EEENS5_IJS1K_SC_EEEEEEENS4_39AutoVectorizingCopyWithAssumedAlignmentILi128EEENS4_14SM90_TMA_STOREES1Y_S20_NS4_9Copy_AtomIJNS4_17SM90_U32x4_STSM_NENS_6half_tEEEEvEEEvvEEEEvNT_6ParamsE:
	.zero		2432


//--------------------- SYMBOLS --------------------------

	.type		.nv.reservedSmem.offset0,@object
	.size		.nv.reservedSmem.offset0,0x4
	.type		__assertfail,@function
